def attn_fwd(
    Q,
    K,
    V,
    Out,
    Lse,
    sm_scale,
    stride_qz,
    stride_qh,
    stride_qm,
    stride_qk,
    stride_kz,
    stride_kh,
    stride_kn,
    stride_kk,
    stride_vz,
    stride_vh,
    stride_vn,
    stride_vk,
    stride_oz,
    stride_oh,
    stride_om,
    stride_ok,
    seqlen_q,
    seqlen_k,
    BLOCK_M: tl.constexpr,
    BLOCK_N: tl.constexpr,
    HEAD_DIM: tl.constexpr,
    CAUSAL: tl.constexpr,
):
    start_m = tl.program_id(0)
    off_hz = tl.program_id(1)
    q_off = off_hz * stride_qh
    k_off = off_hz * stride_kh
    v_off = off_hz * stride_vh
    offs_m = start_m * BLOCK_M + tl.arange(0, BLOCK_M)
    offs_d = tl.arange(0, HEAD_DIM)
    offs_n = tl.arange(0, BLOCK_N)
    q_ptrs = Q + q_off + offs_m[:, None] * stride_qm + offs_d[None, :] * stride_qk
    k_ptrs = K + k_off + offs_d[:, None] * stride_kk + offs_n[None, :] * stride_kn
    v_ptrs = V + v_off + offs_n[:, None] * stride_vn + offs_d[None, :] * stride_vk
    m_i = tl.full([BLOCK_M], float("-inf"), dtype=tl.float32)
    l_i = tl.zeros([BLOCK_M], dtype=tl.float32) + 1.0
    acc = tl.zeros([BLOCK_M, HEAD_DIM], dtype=tl.float32)
    q = tl.load(q_ptrs)
    acc, l_i, m_i = _attn_fwd_inner(
        acc,
        l_i,
        m_i,
        q,
        k_ptrs,
        v_ptrs,
        sm_scale,
        stride_kn,
        stride_vn,
        start_m,
        seqlen_k,
        BLOCK_M,
        BLOCK_N,
        HEAD_DIM,
        CAUSAL,
    )
    acc = acc / l_i[:, None]
    lse = m_i + tl.math.log2(l_i) / 1.4426950408889634
    o_ptrs = (
        Out
        + off_hz * stride_oh
        + offs_m[:, None] * stride_om
        + offs_d[None, :] * stride_ok
    )
    tl.store(o_ptrs, acc.to(Out.dtype.element_ty))
    tl.store(Lse + off_hz * seqlen_q + offs_m, lse)

# config = {"BLOCK_M": 128, "BLOCK_N": 16, "HEAD_DIM": 256, "arch": "sm_80", "causal": false, "dtype": "bf16", "num_stages": 2, "num_warps": 8}
# arch = sm_80


// ===== COMPILED SASS (sm_80) =====

	.target	sm_80

	.elftype	@"ET_EXEC"


//--------------------- .note.nv.tkinfo           --------------------------
	.section	.note.nv.tkinfo,"",@"SHT_NOTE"
	.sectionflags	@"SHF_NOTE_NV_TKINFO"
	.tkinfo
        /*0018*/ 	.word	0x00000002
        /*0030*/ 	.string	""
        /*0030*/ 	.string	"ptxas"
        /*0030*/ 	.string	"Cuda compilation tools, release 13.0, V13.0.88"
        /*0030*/ 	.string	"Build cuda_13.0.r13.0/compiler.36424714_0"
        /*0030*/ 	.string	"-v  -suppress-debug-info  -lineinfo  -arch sm_80 "



//--------------------- .note.nv.cuinfo           --------------------------
	.section	.note.nv.cuinfo,"",@"SHT_NOTE"
	.sectionflags	@"SHF_NOTE_NV_CUINFO"
        /*0018*/ 	.short	0x0002
        /*001a*/ 	.short	0x0050
        /*001c*/ 	.short	0x0082
	.zero		2


//--------------------- .nv.info                  --------------------------
	.section	.nv.info,"",@"SHT_CUDA_INFO"
	.align	4


	//----- nvinfo : EIATTR_REGCOUNT
	.align		4
        /*0000*/ 	.byte	0x04, 0x2f
        /*0002*/ 	.short	(.L_2 - .L_1)
	.align		4
.L_1:
        /*0004*/ 	.word	index@(attn_fwd)
        /*0008*/ 	.word	0x000000ff


	//----- nvinfo : EIATTR_FRAME_SIZE
	.align		4
.L_2:
        /*000c*/ 	.byte	0x04, 0x11
        /*000e*/ 	.short	(.L_4 - .L_3)
	.align		4
.L_3:
        /*0010*/ 	.word	index@(attn_fwd)
        /*0014*/ 	.word	0x000000c0


	//----- nvinfo : EIATTR_MIN_STACK_SIZE
	.align		4
.L_4:
        /*0018*/ 	.byte	0x04, 0x12
        /*001a*/ 	.short	(.L_6 - .L_5)
	.align		4
.L_5:
        /*001c*/ 	.word	index@(attn_fwd)
        /*0020*/ 	.word	0x000000c0
.L_6:


//--------------------- .nv.info.attn_fwd         --------------------------
	.section	.nv.info.attn_fwd,"",@"SHT_CUDA_INFO"
	.sectionflags	@""
	.align	4


	//----- nvinfo : EIATTR_CUDA_API_VERSION
	.align		4
        /*0000*/ 	.byte	0x04, 0x37
        /*0002*/ 	.short	(.L_8 - .L_7)
.L_7:
        /*0004*/ 	.word	0x00000082


	//----- nvinfo : EIATTR_SW2861232_WAR
	.align		4
.L_8:
        /*0008*/ 	.byte	0x01, 0x35
	.zero		2


	//----- nvinfo : EIATTR_PARAM_CBANK
	.align		4
        /*000c*/ 	.byte	0x04, 0x0a
        /*000e*/ 	.short	(.L_10 - .L_9)
	.align		4
.L_9:
        /*0010*/ 	.word	index@(.nv.constant0.attn_fwd)
        /*0014*/ 	.short	0x0160
        /*0016*/ 	.short	0x0088


	//----- nvinfo : EIATTR_CBANK_PARAM_SIZE
	.align		4
.L_10:
        /*0018*/ 	.byte	0x03, 0x19
        /*001a*/ 	.short	0x0088


	//----- nvinfo : EIATTR_KPARAM_INFO
	.align		4
        /*001c*/ 	.byte	0x04, 0x17
        /*001e*/ 	.short	(.L_12 - .L_11)
.L_11:
        /*0020*/ 	.word	0x00000000
        /*0024*/ 	.short	0x0019
        /*0026*/ 	.short	0x0080
        /*0028*/ 	.byte	0x00, 0xf4, 0x21, 0x00


	//----- nvinfo : EIATTR_KPARAM_INFO
	.align		4
.L_12:
        /*002c*/ 	.byte	0x04, 0x17
        /*002e*/ 	.short	(.L_14 - .L_13)
.L_13:
        /*0030*/ 	.word	0x00000000
        /*0034*/ 	.short	0x0018
        /*0036*/ 	.short	0x0078
        /*0038*/ 	.byte	0x00, 0xf4, 0x21, 0x00


	//----- nvinfo : EIATTR_KPARAM_INFO
	.align		4
.L_14:
        /*003c*/ 	.byte	0x04, 0x17
        /*003e*/ 	.short	(.L_16 - .L_15)
.L_15:
        /*0040*/ 	.word	0x00000000
        /*0044*/ 	.short	0x0017
        /*0046*/ 	.short	0x0070
        /*0048*/ 	.byte	0x00, 0xf0, 0x11, 0x00


	//----- nvinfo : EIATTR_KPARAM_INFO
	.align		4
.L_16:
        /*004c*/ 	.byte	0x04, 0x17
        /*004e*/ 	.short	(.L_18 - .L_17)
.L_17:
        /*0050*/ 	.word	0x00000000
        /*0054*/ 	.short	0x0016
        /*0056*/ 	.short	0x006c
        /*0058*/ 	.byte	0x00, 0xf0, 0x11, 0x00


	//----- nvinfo : EIATTR_KPARAM_INFO
	.align		4
.L_18:
        /*005c*/ 	.byte	0x04, 0x17
        /*005e*/ 	.short	(.L_20 - .L_19)
.L_19:
        /*0060*/ 	.word	0x00000000
        /*0064*/ 	.short	0x0015
        /*0066*/ 	.short	0x0068
        /*0068*/ 	.byte	0x00, 0xf0, 0x11, 0x00


	//----- nvinfo : EIATTR_KPARAM_INFO
	.align		4
.L_20:
        /*006c*/ 	.byte	0x04, 0x17
        /*006e*/ 	.short	(.L_22 - .L_21)
.L_21:
        /*0070*/ 	.word	0x00000000
        /*0074*/ 	.short	0x0014
        /*0076*/ 	.short	0x0064
        /*0078*/ 	.byte	0x00, 0xf0, 0x11, 0x00


	//----- nvinfo : EIATTR_KPARAM_INFO
	.align		4
.L_22:
        /*007c*/ 	.byte	0x04, 0x17
        /*007e*/ 	.short	(.L_24 - .L_23)
.L_23:
        /*0080*/ 	.word	0x00000000
        /*0084*/ 	.short	0x0013
        /*0086*/ 	.short	0x0060
        /*0088*/ 	.byte	0x00, 0xf0, 0x11, 0x00


	//----- nvinfo : EIATTR_KPARAM_INFO
	.align		4
.L_24:
        /*008c*/ 	.byte	0x04, 0x17
        /*008e*/ 	.short	(.L_26 - .L_25)
.L_25:
        /*0090*/ 	.word	0x00000000
        /*0094*/ 	.short	0x0012
        /*0096*/ 	.short	0x005c
        /*0098*/ 	.byte	0x00, 0xf0, 0x11, 0x00


	//----- nvinfo : EIATTR_KPARAM_INFO
	.align		4
.L_26:
        /*009c*/ 	.byte	0x04, 0x17
        /*009e*/ 	.short	(.L_28 - .L_27)
.L_27:
        /*00a0*/ 	.word	0x00000000
        /*00a4*/ 	.short	0x0011
        /*00a6*/ 	.short	0x0058
        /*00a8*/ 	.byte	0x00, 0xf0, 0x11, 0x00


	//----- nvinfo : EIATTR_KPARAM_INFO
	.align		4
.L_28:
        /*00ac*/ 	.byte	0x04, 0x17
        /*00ae*/ 	.short	(.L_30 - .L_29)
.L_29:
        /*00b0*/ 	.word	0x00000000
        /*00b4*/ 	.short	0x0010
        /*00b6*/ 	.short	0x0054
        /*00b8*/ 	.byte	0x00, 0xf0, 0x11, 0x00


	//----- nvinfo : EIATTR_KPARAM_INFO
	.align		4
.L_30:
        /*00bc*/ 	.byte	0x04, 0x17
        /*00be*/ 	.short	(.L_32 - .L_31)
.L_31:
        /*00c0*/ 	.word	0x00000000
        /*00c4*/ 	.short	0x000f
        /*00c6*/ 	.short	0x0050
        /*00c8*/ 	.byte	0x00, 0xf0, 0x11, 0x00


	//----- nvinfo : EIATTR_KPARAM_INFO
	.align		4
.L_32:
        /*00cc*/ 	.byte	0x04, 0x17
        /*00ce*/ 	.short	(.L_34 - .L_33)
.L_33:
        /*00d0*/ 	.word	0x00000000
        /*00d4*/ 	.short	0x000e
        /*00d6*/ 	.short	0x004c
        /*00d8*/ 	.byte	0x00, 0xf0, 0x11, 0x00


	//----- nvinfo : EIATTR_KPARAM_INFO
	.align		4
.L_34:
        /*00dc*/ 	.byte	0x04, 0x17
        /*00de*/ 	.short	(.L_36 - .L_35)
.L_35:
        /*00e0*/ 	.word	0x00000000
        /*00e4*/ 	.short	0x000d
        /*00e6*/ 	.short	0x0048
        /*00e8*/ 	.byte	0x00, 0xf0, 0x11, 0x00


	//----- nvinfo : EIATTR_KPARAM_INFO
	.align		4
.L_36:
        /*00ec*/ 	.byte	0x04, 0x17
        /*00ee*/ 	.short	(.L_38 - .L_37)
.L_37:
        /*00f0*/ 	.word	0x00000000
        /*00f4*/ 	.short	0x000c
        /*00f6*/ 	.short	0x0044
        /*00f8*/ 	.byte	0x00, 0xf0, 0x11, 0x00


	//----- nvinfo : EIATTR_KPARAM_INFO
	.align		4
.L_38:
        /*00fc*/ 	.byte	0x04, 0x17
        /*00fe*/ 	.short	(.L_40 - .L_39)
.L_39:
        /*0100*/ 	.word	0x00000000
        /*0104*/ 	.short	0x000b
        /*0106*/ 	.short	0x0040
        /*0108*/ 	.byte	0x00, 0xf0, 0x11, 0x00


	//----- nvinfo : EIATTR_KPARAM_INFO
	.align		4
.L_40:
        /*010c*/ 	.byte	0x04, 0x17
        /*010e*/ 	.short	(.L_42 - .L_41)
.L_41:
        /*0110*/ 	.word	0x00000000
        /*0114*/ 	.short	0x000a
        /*0116*/ 	.short	0x003c
        /*0118*/ 	.byte	0x00, 0xf0, 0x11, 0x00


	//----- nvinfo : EIATTR_KPARAM_INFO
	.align		4
.L_42:
        /*011c*/ 	.byte	0x04, 0x17
        /*011e*/ 	.short	(.L_44 - .L_43)
.L_43:
        /*0120*/ 	.word	0x00000000
        /*0124*/ 	.short	0x0009
        /*0126*/ 	.short	0x0038
        /*0128*/ 	.byte	0x00, 0xf0, 0x11, 0x00


	//----- nvinfo : EIATTR_KPARAM_INFO
	.align		4
.L_44:
        /*012c*/ 	.byte	0x04, 0x17
        /*012e*/ 	.short	(.L_46 - .L_45)
.L_45:
        /*0130*/ 	.word	0x00000000
        /*0134*/ 	.short	0x0008
        /*0136*/ 	.short	0x0034
        /*0138*/ 	.byte	0x00, 0xf0, 0x11, 0x00


	//----- nvinfo : EIATTR_KPARAM_INFO
	.align		4
.L_46:
        /*013c*/ 	.byte	0x04, 0x17
        /*013e*/ 	.short	(.L_48 - .L_47)
.L_47:
        /*0140*/ 	.word	0x00000000
        /*0144*/ 	.short	0x0007
        /*0146*/ 	.short	0x0030
        /*0148*/ 	.byte	0x00, 0xf0, 0x11, 0x00


	//----- nvinfo : EIATTR_KPARAM_INFO
	.align		4
.L_48:
        /*014c*/ 	.byte	0x04, 0x17
        /*014e*/ 	.short	(.L_50 - .L_49)
.L_49:
        /*0150*/ 	.word	0x00000000
        /*0154*/ 	.short	0x0006
        /*0156*/ 	.short	0x002c
        /*0158*/ 	.byte	0x00, 0xf0, 0x11, 0x00


	//----- nvinfo : EIATTR_KPARAM_INFO
	.align		4
.L_50:
        /*015c*/ 	.byte	0x04, 0x17
        /*015e*/ 	.short	(.L_52 - .L_51)
.L_51:
        /*0160*/ 	.word	0x00000000
        /*0164*/ 	.short	0x0005
        /*0166*/ 	.short	0x0028
        /*0168*/ 	.byte	0x00, 0xf0, 0x11, 0x00


	//----- nvinfo : EIATTR_KPARAM_INFO
	.align		4
.L_52:
        /*016c*/ 	.byte	0x04, 0x17
        /*016e*/ 	.short	(.L_54 - .L_53)
.L_53:
        /*0170*/ 	.word	0x00000000
        /*0174*/ 	.short	0x0004
        /*0176*/ 	.short	0x0020
        /*0178*/ 	.byte	0x00, 0xf4, 0x21, 0x00


	//----- nvinfo : EIATTR_KPARAM_INFO
	.align		4
.L_54:
        /*017c*/ 	.byte	0x04, 0x17
        /*017e*/ 	.short	(.L_56 - .L_55)
.L_55:
        /*0180*/ 	.word	0x00000000
        /*0184*/ 	.short	0x0003
        /*0186*/ 	.short	0x0018
        /*0188*/ 	.byte	0x00, 0xf4, 0x21, 0x00


	//----- nvinfo : EIATTR_KPARAM_INFO
	.align		4
.L_56:
        /*018c*/ 	.byte	0x04, 0x17
        /*018e*/ 	.short	(.L_58 - .L_57)
.L_57:
        /*0190*/ 	.word	0x00000000
        /*0194*/ 	.short	0x0002
        /*0196*/ 	.short	0x0010
        /*0198*/ 	.byte	0x00, 0xf4, 0x21, 0x00


	//----- nvinfo : EIATTR_KPARAM_INFO
	.align		4
.L_58:
        /*019c*/ 	.byte	0x04, 0x17
        /*019e*/ 	.short	(.L_60 - .L_59)
.L_59:
        /*01a0*/ 	.word	0x00000000
        /*01a4*/ 	.short	0x0001
        /*01a6*/ 	.short	0x0008
        /*01a8*/ 	.byte	0x00, 0xf4, 0x21, 0x00


	//----- nvinfo : EIATTR_KPARAM_INFO
	.align		4
.L_60:
        /*01ac*/ 	.byte	0x04, 0x17
        /*01ae*/ 	.short	(.L_62 - .L_61)
.L_61:
        /*01b0*/ 	.word	0x00000000
        /*01b4*/ 	.short	0x0000
        /*01b6*/ 	.short	0x0000
        /*01b8*/ 	.byte	0x00, 0xf4, 0x21, 0x00


	//----- nvinfo : EIATTR_MAXREG_COUNT
	.align		4
.L_62:
        /*01bc*/ 	.byte	0x03, 0x1b
        /*01be*/ 	.short	0x00ff


	//----- nvinfo : EIATTR_NUM_BARRIERS
	.align		4
        /*01c0*/ 	.byte	0x02, 0x4c
        /*01c2*/ 	.byte	0x01
	.zero		1


	//----- nvinfo : EIATTR_ANNOTATIONS
	.align		4
        /*01c4*/ 	.byte	0x04, 0x55
        /*01c6*/ 	.short	(.L_64 - .L_63)


	//   ....[0]....
.L_63:
        /*01c8*/ 	.word	0x00000001
        /*01cc*/ 	.byte	0xb0, 0x00, 0x00, 0x00, 0x01, 0x00, 0x00, 0x00, 0xb0, 0x34, 0x00, 0x00, 0x01, 0x00, 0x00, 0x00
        /* <DEDUP_REMOVED lines=23> */
        /*034c*/ 	.byte	0x10, 0xe3, 0x00, 0x00, 0x01, 0x00, 0x00, 0x00, 0x40, 0xf1, 0x00, 0x00


	//----- nvinfo : EIATTR_MERCURY_ISA_VERSION
	.align		4
.L_64:
        /*0358*/ 	.byte	0x03, 0x5f
        /*035a*/ 	.short	0x0000


	//----- nvinfo : EIATTR_COOP_GROUP_MASK_REGIDS
	.align		4
        /*035c*/ 	.byte	0x04, 0x29
        /*035e*/ 	.short	(.L_66 - .L_65)


	//   ....[0]....
.L_65:
        /*0360*/ 	.word	0xffffffff


	//   ....[1]....
        /*0364*/ 	.word	0xffffffff


	//   ....[2]....
        /*0368*/ 	.word	0xffffffff


	//   ....[3]....
        /*036c*/ 	.word	0xffffffff


	//   ....[4]....
        /*0370*/ 	.word	0xffffffff


	//   ....[5]....
        /*0374*/ 	.word	0xffffffff


	//   ....[6]....
        /*0378*/ 	.word	0xffffffff


	//   ....[7]....
        /*037c*/ 	.word	0xffffffff


	//   ....[8]....
        /*0380*/ 	.word	0xffffffff


	//   ....[9]....
        /*0384*/ 	.word	0xffffffff


	//   ....[10]....
        /*0388*/ 	.word	0xffffffff


	//   ....[11]....
        /*038c*/ 	.word	0xffffffff


	//   ....[12]....
        /*0390*/ 	.word	0xffffffff


	//   ....[13]....
        /*0394*/ 	.word	0xffffffff


	//   ....[14]....
        /*0398*/ 	.word	0xffffffff


	//   ....[15]....
        /*039c*/ 	.word	0xffffffff


	//   ....[16]....
        /*03a0*/ 	.word	0xffffffff


	//   ....[17]....
        /*03a4*/ 	.word	0xffffffff


	//   ....[18]....
        /*03a8*/ 	.word	0xffffffff


	//   ....[19]....
        /*03ac*/ 	.word	0xffffffff


	//   ....[20]....
        /*03b0*/ 	.word	0xffffffff


	//   ....[21]....
        /*03b4*/ 	.word	0xffffffff


	//   ....[22]....
        /*03b8*/ 	.word	0xffffffff


	//   ....[23]....
        /*03bc*/ 	.word	0xffffffff


	//   ....[24]....
        /*03c0*/ 	.word	0xffffffff


	//   ....[25]....
        /*03c4*/ 	.word	0xffffffff


	//   ....[26]....
        /*03c8*/ 	.word	0xffffffff


	//   ....[27]....
        /*03cc*/ 	.word	0xffffffff


	//   ....[28]....
        /*03d0*/ 	.word	0xffffffff


	//   ....[29]....
        /*03d4*/ 	.word	0xffffffff


	//   ....[30]....
        /*03d8*/ 	.word	0xffffffff


	//   ....[31]....
        /*03dc*/ 	.word	0xffffffff


	//   ....[32]....
        /*03e0*/ 	.word	0xffffffff


	//   ....[33]....
        /*03e4*/ 	.word	0xffffffff


	//   ....[34]....
        /*03e8*/ 	.word	0xffffffff


	//   ....[35]....
        /*03ec*/ 	.word	0xffffffff


	//   ....[36]....
        /*03f0*/ 	.word	0xffffffff


	//   ....[37]....
        /*03f4*/ 	.word	0xffffffff


	//   ....[38]....
        /*03f8*/ 	.word	0xffffffff


	//   ....[39]....
        /*03fc*/ 	.word	0xffffffff


	//   ....[40]....
        /*0400*/ 	.word	0xffffffff


	//   ....[41]....
        /*0404*/ 	.word	0xffffffff


	//   ....[42]....
        /*0408*/ 	.word	0xffffffff


	//   ....[43]....
        /*040c*/ 	.word	0xffffffff


	//   ....[44]....
        /*0410*/ 	.word	0xffffffff


	//   ....[45]....
        /*0414*/ 	.word	0xffffffff


	//   ....[46]....
        /*0418*/ 	.word	0xffffffff


	//   ....[47]....
        /*041c*/ 	.word	0xffffffff


	//   ....[48]....
        /*0420*/ 	.word	0xffffffff


	//   ....[49]....
        /*0424*/ 	.word	0xffffffff


	//   ....[50]....
        /*0428*/ 	.word	0xffffffff


	//   ....[51]....
        /*042c*/ 	.word	0xffffffff


	//   ....[52]....
        /*0430*/ 	.word	0xffffffff


	//   ....[53]....
        /*0434*/ 	.word	0xffffffff


	//   ....[54]....
        /*0438*/ 	.word	0xffffffff


	//   ....[55]....
        /*043c*/ 	.word	0xffffffff


	//   ....[56]....
        /*0440*/ 	.word	0xffffffff


	//   ....[57]....
        /*0444*/ 	.word	0xffffffff


	//   ....[58]....
        /*0448*/ 	.word	0xffffffff


	//   ....[59]....
        /*044c*/ 	.word	0xffffffff


	//   ....[60]....
        /*0450*/ 	.word	0xffffffff


	//   ....[61]....
        /*0454*/ 	.word	0xffffffff


	//   ....[62]....
        /*0458*/ 	.word	0xffffffff


	//   ....[63]....
        /*045c*/ 	.word	0xffffffff


	//   ....[64]....
        /*0460*/ 	.word	0xffffffff


	//   ....[65]....
        /*0464*/ 	.word	0xffffffff


	//----- nvinfo : EIATTR_COOP_GROUP_INSTR_OFFSETS
	.align		4
.L_66:
        /*0468*/ 	.byte	0x04, 0x28
        /*046a*/ 	.short	(.L_68 - .L_67)


	//   ....[0]....
.L_67:
        /*046c*/ 	.word	0x00005770


	//   ....[1]....
        /*0470*/ 	.word	0x00005790


	//   ....[2]....
        /*0474*/ 	.word	0x000057f0


	//   ....[3]....
        /*0478*/ 	.word	0x00005800


	//   ....[4]....
        /*047c*/ 	.word	0x00005a20


	//   ....[5]....
        /*0480*/ 	.word	0x00005a40


	//   ....[6]....
        /*0484*/ 	.word	0x00005a60


	//   ....[7]....
        /*0488*/ 	.word	0x00005a80


	//   ....[8]....
        /*048c*/ 	.word	0x00005aa0


	//   ....[9]....
        /*0490*/ 	.word	0x00005ac0


	//   ....[10]....
        /*0494*/ 	.word	0x00005ad0


	//   ....[11]....
        /*0498*/ 	.word	0x00005ae0


	//   ....[12]....
        /*049c*/ 	.word	0x00005bc0


	//   ....[13]....
        /*04a0*/ 	.word	0x00005bf0


	//   ....[14]....
        /*04a4*/ 	.word	0x00005c20


	//   ....[15]....
        /*04a8*/ 	.word	0x00005c40


	//   ....[16]....
        /*04ac*/ 	.word	0x00005c60


	//   ....[17]....
        /*04b0*/ 	.word	0x00005c70


	//   ....[18]....
        /*04b4*/ 	.word	0x00005c80


	//   ....[19]....
        /*04b8*/ 	.word	0x00005c90


	//   ....[20]....
        /*04bc*/ 	.word	0x00005ca0


	//   ....[21]....
        /*04c0*/ 	.word	0x00005cb0


	//   ....[22]....
        /*04c4*/ 	.word	0x00005d20


	//   ....[23]....
        /*04c8*/ 	.word	0x00005d50


	//   ....[24]....
        /*04cc*/ 	.word	0x00005d70


	//   ....[25]....
        /*04d0*/ 	.word	0x00005d90


	//   ....[26]....
        /*04d4*/ 	.word	0x00005da0


	//   ....[27]....
        /*04d8*/ 	.word	0x00005db0


	//   ....[28]....
        /*04dc*/ 	.word	0x00005dc0


	//   ....[29]....
        /*04e0*/ 	.word	0x00005dd0


	//   ....[30]....
        /*04e4*/ 	.word	0x00005de0


	//   ....[31]....
        /*04e8*/ 	.word	0x00005df0


	//   ....[32]....
        /*04ec*/ 	.word	0x00005fc0


	//   ....[33]....
        /*04f0*/ 	.word	0x00006180


	//   ....[34]....
        /*04f4*/ 	.word	0x000061a0


	//   ....[35]....
        /*04f8*/ 	.word	0x000062f0


	//   ....[36]....
        /*04fc*/ 	.word	0x00006310


	//   ....[37]....
        /*0500*/ 	.word	0x00006360


	//   ....[38]....
        /*0504*/ 	.word	0x000063f0


	//   ....[39]....
        /*0508*/ 	.word	0x000064e0


	//   ....[40]....
        /*050c*/ 	.word	0x000064f0


	//   ....[41]....
        /*0510*/ 	.word	0x00006520


	//   ....[42]....
        /*0514*/ 	.word	0x00006540


	//   ....[43]....
        /*0518*/ 	.word	0x00006620


	//   ....[44]....
        /*051c*/ 	.word	0x00006650


	//   ....[45]....
        /*0520*/ 	.word	0x000066d0


	//   ....[46]....
        /*0524*/ 	.word	0x00006760


	//   ....[47]....
        /*0528*/ 	.word	0x000067b0


	//   ....[48]....
        /*052c*/ 	.word	0x000067c0


	//   ....[49]....
        /*0530*/ 	.word	0x00006890


	//   ....[50]....
        /*0534*/ 	.word	0x000068c0


	//   ....[51]....
        /*0538*/ 	.word	0x000068f0


	//   ....[52]....
        /*053c*/ 	.word	0x00006960


	//   ....[53]....
        /*0540*/ 	.word	0x000069f0


	//   ....[54]....
        /*0544*/ 	.word	0x00006a80


	//   ....[55]....
        /*0548*/ 	.word	0x00006bc0


	//   ....[56]....
        /*054c*/ 	.word	0x00006c30


	//   ....[57]....
        /*0550*/ 	.word	0x00006c40


	//   ....[58]....
        /*0554*/ 	.word	0x00006c80


	//   ....[59]....
        /*0558*/ 	.word	0x00006ce0


	//   ....[60]....
        /*055c*/ 	.word	0x00006d00


	//   ....[61]....
        /*0560*/ 	.word	0x00006d10


	//   ....[62]....
        /*0564*/ 	.word	0x00006d30


	//   ....[63]....
        /*0568*/ 	.word	0x00006d50


	//   ....[64]....
        /*056c*/ 	.word	0x00006d70


	//   ....[65]....
        /*0570*/ 	.word	0x00006ea0


	//----- nvinfo : EIATTR_EXIT_INSTR_OFFSETS
	.align		4
.L_68:
        /*0574*/ 	.byte	0x04, 0x1c
        /*0576*/ 	.short	(.L_70 - .L_69)


	//   ....[0]....
.L_69:
        /*0578*/ 	.word	0x0000f130


	//   ....[1]....
        /*057c*/ 	.word	0x0000f1f0


	//----- nvinfo : EIATTR_REQNTID
	.align		4
.L_70:
        /*0580*/ 	.byte	0x04, 0x10
        /*0582*/ 	.short	(.L_72 - .L_71)
.L_71:
        /*0584*/ 	.word	0x00000100
        /*0588*/ 	.word	0x00000001
        /*058c*/ 	.word	0x00000001
.L_72:


//--------------------- .nv.callgraph             --------------------------
	.section	.nv.callgraph,"",@"SHT_CUDA_CALLGRAPH"
	.align	4
	.sectionentsize	8
	.align		4
        /*0000*/ 	.word	0x00000000
	.align		4
        /*0004*/ 	.word	0xffffffff
	.align		4
        /*0008*/ 	.word	0x00000000
	.align		4
        /*000c*/ 	.word	0xfffffffe
	.align		4
        /*0010*/ 	.word	0x00000000
	.align		4
        /*0014*/ 	.word	0xfffffffd
	.align		4
        /*0018*/ 	.word	0x00000000
	.align		4
        /*001c*/ 	.word	0xfffffffc


//--------------------- .nv.rel.action            --------------------------
	.section	.nv.rel.action,"",@"SHT_CUDA_RELOCINFO"
	.align	8
	.sectionentsize	8
        /*0000*/ 	.byte	0x73, 0x00, 0x00, 0x00, 0x00, 0x00, 0x00, 0x00, 0x00, 0x00, 0x00, 0x11, 0x25, 0x00, 0x05, 0x36


//--------------------- .nv.constant4             --------------------------
	.section	.nv.constant4,"a",@progbits
	.align	8
	.align		8
.nv.constant4:
        /*0000*/ 	.dword	_$_str


//--------------------- .nv.constant0.attn_fwd    --------------------------
	.section	.nv.constant0.attn_fwd,"a",@progbits
	.sectionflags	@""
	.align	4
.nv.constant0.attn_fwd:
	.zero		488


//--------------------- .text.attn_fwd            --------------------------
	.section	.text.attn_fwd,"ax",@progbits
	.sectioninfo	@"SHI_REGISTERS=255"
	.align	128
        .global         attn_fwd
        .type           attn_fwd,@function
        .size           attn_fwd,(.L_x_3 - attn_fwd)
        .other          attn_fwd,@"STO_CUDA_ENTRY STV_DEFAULT"
attn_fwd:
.text.attn_fwd:
[----:B------:R-:W-:-:S03]  /*0000*/  MOV R1, c[0x0][0x28] ;  /* 0x00000a0000017a02 */ /* 0x000fc60000000f00 */
[----:B------:R-:W0:Y:S01]  /*0010*/  S2R R154, SR_TID.X ;  /* 0x00000000009a7919 */ /* 0x000e220000002100 */
[----:B------:R-:W-:Y:S01]  /*0020*/  IADD3 R1, R1, -0xc0, RZ ;  /* 0xffffff4001017810 */ /* 0x000fe20007ffe0ff */
[----:B------:R-:W-:Y:S01]  /*0030*/  ULDC.64 UR4, c[0x0][0x118] ;  /* 0x0000460000047ab9 */ /* 0x000fe20000000a00 */
[----:B------:R-:W-:Y:S01]  /*0040*/  MOV R12, c[0x0][0x198] ;  /* 0x00006600000c7a02 */ /* 0x000fe20000000f00 */
[----:B------:R-:W1:Y:S04]  /*0050*/  S2R R3, SR_CTAID.X ;  /* 0x0000000000037919 */ /* 0x000e680000002500 */
[----:B------:R-:W2:Y:S01]  /*0060*/  S2R R157, SR_CTAID.Y ;  /* 0x00000000009d7919 */ /* 0x000ea20000002600 */
[----:B0-----:R-:W-:-:S05]  /*0070*/  LOP3.LUT R0, R154, 0x7f, RZ, 0xc0, !PT ;  /* 0x0000007f9a007812 */ /* 0x001fca00078ec0ff */
[----:B-1----:R-:W-:Y:S01]  /*0080*/  IMAD R4, R3, 0x80, R0 ;  /* 0x0000008003047824 */ /* 0x002fe200078e0200 */
[----:B------:R-:W-:Y:S01]  /*0090*/  SHF.R.U32.HI R3, RZ, 0x7, R154 ;  /* 0x00000007ff037819 */ /* 0x000fe2000001169a */
[----:B--2---:R-:W-:-:S03]  /*00a0*/  IMAD R2, R157, c[0x0][0x190], RZ ;  /* 0x000064009d027a24 */ /* 0x004fc600078e02ff */
[----:B------:R0:W-:Y:S01]  /*00b0*/  STL [R1+0xb0], R4 ;  /* 0x0000b00401007387 */ /* 0x0001e20000100800 */
[----:B------:R-:W-:Y:S01]  /*00c0*/  SGXT.U32 R5, R3, 0x1 ;  /* 0x000000010305781a */ /* 0x000fe20000000000 */
[C---:B------:R-:W-:Y:S02]  /*00d0*/  IMAD.SHL.U32 R3, R2.reuse, 0x2, RZ ;  /* 0x0000000202037824 */ /* 0x040fe400078e00ff */
[----:B------:R-:W-:-:S04]  /*00e0*/  IMAD.HI R2, R2, 0x2, RZ ;  /* 0x0000000202027827 */ /* 0x000fc800078e02ff */
[----:B------:R-:W-:Y:S02]  /*00f0*/  IMAD R7, R5, c[0x0][0x198], RZ ;  /* 0x0000660005077a24 */ /* 0x000fe400078e02ff */
[----:B0-----:R-:W-:Y:S02]  /*0100*/  IMAD R4, R4, c[0x0][0x194], RZ ;  /* 0x0000650004047a24 */ /* 0x001fe400078e02ff */
[----:B------:R-:W-:Y:S02]  /*0110*/  IMAD R11, R12, 0x2, R7 ;  /* 0x000000020c0b7824 */ /* 0x000fe400078e0207 */
[C---:B------:R-:W-:Y:S01]  /*0120*/  IMAD.HI R5, R4.reuse, 0x2, RZ ;  /* 0x0000000204057827 */ /* 0x040fe200078e02ff */
[----:B------:R-:W-:-:S04]  /*0130*/  SHF.L.U32 R6, R4, 0x1, RZ ;  /* 0x0000000104067819 */ /* 0x000fc800000006ff */
[----:B------:R-:W-:-:S04]  /*0140*/  IADD3 R3, P0, P1, R6, c[0x0][0x160], R3 ;  /* 0x0000580006037a10 */ /* 0x000fc8000791e003 */
[----:B------:R-:W-:Y:S02]  /*0150*/  IADD3.X R2, R5, c[0x0][0x164], R2, P0, P1 ;  /* 0x0000590005027a10 */ /* 0x000fe400007e2402 */
[C---:B------:R-:W-:Y:S02]  /*0160*/  LEA R8, P0, R7.reuse, R3, 0x1 ;  /* 0x0000000307087211 */ /* 0x040fe400078008ff */
[C---:B------:R-:W-:Y:S02]  /*0170*/  LEA R5, R12.reuse, R11, 0x1 ;  /* 0x0000000b0c057211 */ /* 0x040fe400078e08ff */
[-C--:B------:R-:W-:Y:S02]  /*0180*/  LEA.HI.X.SX32 R9, R7, R2.reuse, 0x1, P0 ;  /* 0x0000000207097211 */ /* 0x080fe400000f0eff */
[-C--:B------:R-:W-:Y:S01]  /*0190*/  LEA R10, P1, R11, R3.reuse, 0x1 ;  /* 0x000000030b0a7211 */ /* 0x080fe200078208ff */
[----:B------:R-:W-:Y:S01]  /*01a0*/  IMAD R7, R12, 0x2, R5 ;  /* 0x000000020c077824 */ /* 0x000fe200078e0205 */
[----:B------:R-:W-:Y:S01]  /*01b0*/  LEA R14, P0, R5, R3, 0x1 ;  /* 0x00000003050e7211 */ /* 0x000fe200078008ff */
[----:B------:R0:W2:Y:S01]  /*01c0*/  LDG.E.U16 R4, [R8.64] ;  /* 0x0000000408047981 */ /* 0x0000a2000c1e1500 */
[----:B------:R-:W-:-:S02]  /*01d0*/  LEA.HI.X.SX32 R11, R11, R2, 0x1, P1 ;  /* 0x000000020b0b7211 */ /* 0x000fc400008f0eff */
[----:B------:R-:W-:-:S05]  /*01e0*/  LEA R13, R12, R7, 0x1 ;  /* 0x000000070c0d7211 */ /* 0x000fca00078e08ff */
[C---:B------:R-:W-:Y:S01]  /*01f0*/  IMAD R21, R12.reuse, 0x2, R13 ;  /* 0x000000020c157824 */ /* 0x040fe200078e020d */
[-C--:B------:R-:W-:Y:S02]  /*0200*/  LEA.HI.X.SX32 R15, R5, R2.reuse, 0x1, P0 ;  /* 0x00000002050f7211 */ /* 0x080fe400000f0eff */
[C---:B------:R-:W-:Y:S01]  /*0210*/  LEA R16, P0, R7.reuse, R3, 0x1 ;  /* 0x0000000307107211 */ /* 0x040fe200078008ff */
[----:B------:R1:W3:Y:S01]  /*0220*/  LDG.E.U16 R5, [R10.64] ;  /* 0x000000040a057981 */ /* 0x0002e2000c1e1500 */
[C---:B0-----:R-:W-:Y:S02]  /*0230*/  LEA R9, R12.reuse, R21, 0x1 ;  /* 0x000000150c097211 */ /* 0x041fe400078e08ff */
[-C--:B------:R-:W-:Y:S01]  /*0240*/  LEA.HI.X.SX32 R17, R7, R2.reuse, 0x1, P0 ;  /* 0x0000000207117211 */ /* 0x080fe200000f0eff */
[----:B------:R0:W4:Y:S01]  /*0250*/  LDG.E.U16 R6, [R14.64] ;  /* 0x000000040e067981 */ /* 0x000122000c1e1500 */
[-C--:B------:R-:W-:Y:S02]  /*0260*/  LEA R18, P1, R13, R3.reuse, 0x1 ;  /* 0x000000030d127211 */ /* 0x080fe400078208ff */
[----:B------:R-:W-:Y:S01]  /*0270*/  LEA R20, P0, R21, R3, 0x1 ;  /* 0x0000000315147211 */ /* 0x000fe200078008ff */
[----:B------:R5:W2:Y:S01]  /*0280*/  LDG.E.U16 R7, [R16.64] ;  /* 0x0000000410077981 */ /* 0x000aa2000c1e1500 */
[----:B-1----:R-:W-:Y:S01]  /*0290*/  IMAD R11, R12, 0x2, R9 ;  /* 0x000000020c0b7824 */ /* 0x002fe200078e0209 */
[----:B------:R-:W-:-:S02]  /*02a0*/  LEA.HI.X.SX32 R19, R13, R2, 0x1, P1 ;  /* 0x000000020d137211 */ /* 0x000fc400008f0eff */
[-C--:B------:R-:W-:Y:S02]  /*02b0*/  LEA.HI.X.SX32 R21, R21, R2.reuse, 0x1, P0 ;  /* 0x0000000215157211 */ /* 0x080fe400000f0eff */
[C---:B------:R-:W-:Y:S01]  /*02c0*/  LEA R22, P0, R9.reuse, R3, 0x1 ;  /* 0x0000000309167211 */ /* 0x040fe200078008ff */
[----:B------:R1:W2:Y:S01]  /*02d0*/  LDG.E.U16 R8, [R18.64] ;  /* 0x0000000412087981 */ /* 0x0002a2000c1e1500 */
[C---:B------:R-:W-:Y:S02]  /*02e0*/  LEA R13, R12.reuse, R11, 0x1 ;  /* 0x0000000b0c0d7211 */ /* 0x040fe400078e08ff */
[-C--:B------:R-:W-:Y:S02]  /*02f0*/  LEA.HI.X.SX32 R23, R9, R2.reuse, 0x1, P0 ;  /* 0x0000000209177211 */ /* 0x080fe400000f0eff */
[-C--:B------:R-:W-:Y:S01]  /*0300*/  LEA R24, P0, R11, R3.reuse, 0x1 ;  /* 0x000000030b187211 */ /* 0x080fe200078008ff */
[----:B0-----:R-:W-:Y:S01]  /*0310*/  IMAD R15, R12, 0x2, R13 ;  /* 0x000000020c0f7824 */ /* 0x001fe200078e020d */
[----:B------:R-:W-:Y:S01]  /*0320*/  LEA R26, P1, R13, R3, 0x1 ;  /* 0x000000030d1a7211 */ /* 0x000fe200078208ff */
[----:B------:R0:W2:Y:S01]  /*0330*/  LDG.E.U16 R9, [R20.64] ;  /* 0x0000000414097981 */ /* 0x0000a2000c1e1500 */
[----:B------:R-:W-:-:S02]  /*0340*/  LEA.HI.X.SX32 R25, R11, R2, 0x1, P0 ;  /* 0x000000020b197211 */ /* 0x000fc400000f0eff */
[C---:B------:R-:W-:Y:S01]  /*0350*/  LEA R28, P0, R15.reuse, R3, 0x1 ;  /* 0x000000030f1c7211 */ /* 0x040fe200078008ff */
[----:B------:R0:W2:Y:S01]  /*0360*/  LDG.E.U16 R10, [R22.64] ;  /* 0x00000004160a7981 */ /* 0x0000a2000c1e1500 */
[C---:B-----5:R-:W-:Y:S02]  /*0370*/  LEA R17, R12.reuse, R15, 0x1 ;  /* 0x0000000f0c117211 */ /* 0x060fe400078e08ff */
[-C--:B------:R-:W-:Y:S01]  /*0380*/  LEA.HI.X.SX32 R29, R15, R2.reuse, 0x1, P0 ;  /* 0x000000020f1d7211 */ /* 0x080fe200000f0eff */
[----:B------:R5:W2:Y:S01]  /*0390*/  LDG.E.U16 R11, [R24.64] ;  /* 0x00000004180b7981 */ /* 0x000aa2000c1e1500 */
[----:B-1----:R-:W-:Y:S01]  /*03a0*/  LEA R18, P0, R17, R3, 0x1 ;  /* 0x0000000311127211 */ /* 0x002fe200078008ff */
[----:B------:R-:W-:Y:S01]  /*03b0*/  IMAD R15, R12, 0x2, R17 ;  /* 0x000000020c0f7824 */ /* 0x000fe200078e0211 */
[-C--:B------:R-:W-:Y:S01]  /*03c0*/  LEA.HI.X.SX32 R27, R13, R2.reuse, 0x1, P1 ;  /* 0x000000020d1b7211 */ /* 0x080fe200008f0eff */
[----:B------:R1:W2:Y:S01]  /*03d0*/  LDG.E.U16 R14, [R28.64] ;  /* 0x000000041c0e7981 */ /* 0x0002a2000c1e1500 */
[----:B------:R-:W-:-:S02]  /*03e0*/  LEA.HI.X.SX32 R19, R17, R2, 0x1, P0 ;  /* 0x0000000211137211 */ /* 0x000fc400000f0eff */
[C---:B------:R-:W-:Y:S01]  /*03f0*/  LEA R17, R12.reuse, R15, 0x1 ;  /* 0x0000000f0c117211 */ /* 0x040fe200078e08ff */
[----:B------:R1:W2:Y:S04]  /*0400*/  LDG.E.U16 R13, [R26.64] ;  /* 0x000000041a0d7981 */ /* 0x0002a8000c1e1500 */
[----:B------:R-:W-:Y:S01]  /*0410*/  IMAD R31, R12, 0x2, R17 ;  /* 0x000000020c1f7824 */ /* 0x000fe200078e0211 */
[----:B0-----:R-:W-:-:S04]  /*0420*/  LEA R20, P0, R15, R3, 0x1 ;  /* 0x000000030f147211 */ /* 0x001fc800078008ff */
[C---:B-1----:R-:W-:Y:S02]  /*0430*/  LEA R27, R12.reuse, R31, 0x1 ;  /* 0x0000001f0c1b7211 */ /* 0x042fe400078e08ff */
[-C--:B------:R-:W-:Y:S02]  /*0440*/  LEA.HI.X.SX32 R21, R15, R2.reuse, 0x1, P0 ;  /* 0x000000020f157211 */ /* 0x080fe400000f0eff */
[-C--:B-----5:R-:W-:Y:S01]  /*0450*/  LEA R24, P0, R31, R3.reuse, 0x1 ;  /* 0x000000031f187211 */ /* 0x0a0fe200078008ff */
[C---:B------:R-:W-:Y:S01]  /*0460*/  IMAD R29, R12.reuse, 0x2, R27 ;  /* 0x000000020c1d7824 */ /* 0x040fe200078e021b */
[----:B------:R-:W-:Y:S01]  /*0470*/  LEA R22, P1, R17, R3, 0x1 ;  /* 0x0000000311167211 */ /* 0x000fe200078208ff */
[----:B------:R0:W5:Y:S01]  /*0480*/  LDG.E.U16 R15, [R18.64] ;  /* 0x00000004120f7981 */ /* 0x000162000c1e1500 */
[-C--:B------:R-:W-:Y:S02]  /*0490*/  LEA.HI.X.SX32 R25, R31, R2.reuse, 0x1, P0 ;  /* 0x000000021f197211 */ /* 0x080fe400000f0eff */
[----:B------:R-:W-:Y:S01]  /*04a0*/  LEA R31, R12, R29, 0x1 ;  /* 0x0000001d0c1f7211 */ /* 0x000fe200078e08ff */
[----:B------:R1:W2:Y:S01]  /*04b0*/  LDG.E.U16 R16, [R20.64] ;  /* 0x0000000414107981 */ /* 0x0002a2000c1e1500 */
[----:B------:R-:W-:-:S02]  /*04c0*/  LEA.HI.X.SX32 R23, R17, R2, 0x1, P1 ;  /* 0x0000000211177211 */ /* 0x000fc400008f0eff */
[CC--:B------:R-:W-:Y:S01]  /*04d0*/  LEA R26, P0, R27.reuse, R3.reuse, 0x1 ;  /* 0x000000031b1a7211 */ /* 0x0c0fe200078008ff */
[C---:B------:R-:W-:Y:S02]  /*04e0*/  IMAD R33, R12.reuse, 0x2, R31 ;  /* 0x000000020c217824 */ /* 0x040fe400078e021f */
[----:B------:R1:W2:Y:S01]  /*04f0*/  LDG.E.U16 R17, [R22.64] ;  /* 0x0000000416117981 */ /* 0x0002a2000c1e1500 */
[----:B------:R-:W-:Y:S02]  /*0500*/  LEA.HI.X.SX32 R27, R27, R2, 0x1, P0 ;  /* 0x000000021b1b7211 */ /* 0x000fe400000f0eff */
[----:B------:R-:W-:Y:S01]  /*0510*/  LEA R28, P0, R29, R3, 0x1 ;  /* 0x000000031d1c7211 */ /* 0x000fe200078008ff */
[----:B0-----:R0:W2:Y:S01]  /*0520*/  LDG.E.U16 R18, [R24.64] ;  /* 0x0000000418127981 */ /* 0x0010a2000c1e1500 */
[----:B-1----:R-:W-:-:S03]  /*0530*/  LEA R23, R12, R33, 0x1 ;  /* 0x000000210c177211 */ /* 0x002fc600078e08ff */
[----:B------:R1:W2:Y:S01]  /*0540*/  LDG.E.U16 R19, [R26.64] ;  /* 0x000000041a137981 */ /* 0x0002a2000c1e1500 */
[-C--:B------:R-:W-:Y:S02]  /*0550*/  LEA.HI.X.SX32 R29, R29, R2.reuse, 0x1, P0 ;  /* 0x000000021d1d7211 */ /* 0x080fe400000f0eff */
[-C--:B------:R-:W-:Y:S01]  /*0560*/  LEA R32, P0, R33, R3.reuse, 0x1 ;  /* 0x0000000321207211 */ /* 0x080fe200078008ff */
[C---:B0-----:R-:W-:Y:S01]  /*0570*/  IMAD R25, R12.reuse, 0x2, R23 ;  /* 0x000000020c197824 */ /* 0x041fe200078e0217 */
[-C--:B------:R-:W-:Y:S01]  /*0580*/  LEA R30, P1, R31, R3.reuse, 0x1 ;  /* 0x000000031f1e7211 */ /* 0x080fe200078208ff */
[----:B------:R0:W2:Y:S01]  /*0590*/  LDG.E.U16 R20, [R28.64] ;  /* 0x000000041c147981 */ /* 0x0000a2000c1e1500 */
[-C--:B------:R-:W-:Y:S02]  /*05a0*/  LEA.HI.X.SX32 R33, R33, R2.reuse, 0x1, P0 ;  /* 0x0000000221217211 */ /* 0x080fe400000f0eff */
[C---:B------:R-:W-:Y:S02]  /*05b0*/  LEA R34, P0, R23.reuse, R3, 0x1 ;  /* 0x0000000317227211 */ /* 0x040fe400078008ff */
[----:B------:R-:W-:Y:S01]  /*05c0*/  LEA R39, R12, R25, 0x1 ;  /* 0x000000190c277211 */ /* 0x000fe200078e08ff */
[----:B------:R0:W2:Y:S01]  /*05d0*/  LDG.E.U16 R22, [R32.64] ;  /* 0x0000000420167981 */ /* 0x0000a2000c1e1500 */
[----:B------:R-:W-:-:S02]  /*05e0*/  LEA.HI.X.SX32 R35, R23, R2, 0x1, P0 ;  /* 0x0000000217237211 */ /* 0x000fc400000f0eff */
[-C--:B------:R-:W-:Y:S01]  /*05f0*/  LEA R36, P0, R25, R3.reuse, 0x1 ;  /* 0x0000000319247211 */ /* 0x080fe200078008ff */
[C---:B-1----:R-:W-:Y:S01]  /*0600*/  IMAD R27, R12.reuse, 0x2, R39 ;  /* 0x000000020c1b7824 */ /* 0x042fe200078e0227 */
[-C--:B------:R-:W-:Y:S01]  /*0610*/  LEA.HI.X.SX32 R31, R31, R2.reuse, 0x1, P1 ;  /* 0x000000021f1f7211 */ /* 0x080fe200008f0eff */
[----:B------:R1:W2:Y:S01]  /*0620*/  LDG.E.U16 R23, [R34.64] ;  /* 0x0000000422177981 */ /* 0x0002a2000c1e1500 */
[-C--:B------:R-:W-:Y:S02]  /*0630*/  LEA.HI.X.SX32 R37, R25, R2.reuse, 0x1, P0 ;  /* 0x0000000219257211 */ /* 0x080fe400000f0eff */
[C---:B------:R-:W-:Y:S01]  /*0640*/  LEA R40, P0, R27.reuse, R3, 0x1 ;  /* 0x000000031b287211 */ /* 0x040fe200078008ff */
[----:B------:R1:W2:Y:S01]  /*0650*/  LDG.E.U16 R21, [R30.64] ;  /* 0x000000041e157981 */ /* 0x0002a2000c1e1500 */
[C---:B0-----:R-:W-:Y:S02]  /*0660*/  LEA R29, R12.reuse, R27, 0x1 ;  /* 0x0000001b0c1d7211 */ /* 0x041fe400078e08ff */
[----:B------:R-:W-:Y:S01]  /*0670*/  LEA.HI.X.SX32 R41, R27, R2, 0x1, P0 ;  /* 0x000000021b297211 */ /* 0x000fe200000f0eff */
[----:B------:R0:W2:Y:S02]  /*0680*/  LDG.E.U16 R24, [R36.64] ;  /* 0x0000000424187981 */ /* 0x0000a4000c1e1500 */
[----:B------:R-:W-:Y:S01]  /*0690*/  IMAD R27, R12, 0x2, R29 ;  /* 0x000000020c1b7824 */ /* 0x000fe200078e021d */
[-C--:B------:R-:W-:Y:S01]  /*06a0*/  LEA R38, P1, R39, R3.reuse, 0x1 ;  /* 0x0000000327267211 */ /* 0x080fe200078208ff */
[----:B------:R0:W2:Y:S01]  /*06b0*/  LDG.E.U16 R26, [R40.64] ;  /* 0x00000004281a7981 */ /* 0x0000a2000c1e1500 */
[----:B-1----:R-:W-:-:S04]  /*06c0*/  LEA R30, P0, R29, R3, 0x1 ;  /* 0x000000031d1e7211 */ /* 0x002fc800078008ff */
[-C--:B------:R-:W-:Y:S02]  /*06d0*/  LEA.HI.X.SX32 R31, R29, R2.reuse, 0x1, P0 ;  /* 0x000000021d1f7211 */ /* 0x080fe400000f0eff */
[----:B------:R-:W-:Y:S02]  /*06e0*/  LEA R29, R12, R27, 0x1 ;  /* 0x0000001b0c1d7211 */ /* 0x000fe400078e08ff */
[----:B------:R-:W-:-:S03]  /*06f0*/  LEA.HI.X.SX32 R39, R39, R2, 0x1, P1 ;  /* 0x0000000227277211 */ /* 0x000fc600008f0eff */
[C---:B------:R-:W-:Y:S01]  /*0700*/  IMAD R43, R12.reuse, 0x2, R29 ;  /* 0x000000020c2b7824 */ /* 0x040fe200078e021d */
[CC--:B------:R-:W-:Y:S01]  /*0710*/  LEA R32, P0, R27.reuse, R3.reuse, 0x1 ;  /* 0x000000031b207211 */ /* 0x0c0fe200078008ff */
[----:B------:R1:W2:Y:S03]  /*0720*/  LDG.E.U16 R25, [R38.64] ;  /* 0x0000000426197981 */ /* 0x0002a6000c1e1500 */
[----:B------:R-:W-:Y:S02]  /*0730*/  LEA.HI.X.SX32 R33, R27, R2, 0x1, P0 ;  /* 0x000000021b217211 */ /* 0x000fe400000f0eff */
[----:B0-----:R-:W-:Y:S01]  /*0740*/  LEA R36, P0, R43, R3, 0x1 ;  /* 0x000000032b247211 */ /* 0x001fe200078008ff */
[----:B------:R0:W2:Y:S01]  /*0750*/  LDG.E.U16 R27, [R30.64] ;  /* 0x000000041e1b7981 */ /* 0x0000a2000c1e1500 */
[----:B-1----:R-:W-:-:S03]  /*0760*/  LEA R39, R12, R43, 0x1 ;  /* 0x0000002b0c277211 */ /* 0x002fc600078e08ff */
[----:B------:R1:W2:Y:S02]  /*0770*/  LDG.E.U16 R28, [R32.64] ;  /* 0x00000004201c7981 */ /* 0x0002a4000c1e1500 */
[C---:B------:R-:W-:Y:S01]  /*0780*/  IMAD R41, R12.reuse, 0x2, R39 ;  /* 0x000000020c297824 */ /* 0x040fe200078e0227 */
[-C--:B------:R-:W-:Y:S02]  /*0790*/  LEA.HI.X.SX32 R37, R43, R2.reuse, 0x1, P0 ;  /* 0x000000022b257211 */ /* 0x080fe400000f0eff */
[C---:B------:R-:W-:Y:S02]  /*07a0*/  LEA R34, P1, R29.reuse, R3, 0x1 ;  /* 0x000000031d227211 */ /* 0x040fe400078208ff */
[C---:B------:R-:W-:Y:S01]  /*07b0*/  LEA R43, R12.reuse, R41, 0x1 ;  /* 0x000000290c2b7211 */ /* 0x040fe200078e08ff */
[----:B0-----:R0:W2:Y:S01]  /*07c0*/  LDG.E.U16 R30, [R36.64] ;  /* 0x00000004241e7981 */ /* 0x0010a2000c1e1500 */
[----:B------:R-:W-:Y:S02]  /*07d0*/  LEA.HI.X.SX32 R35, R29, R2, 0x1, P1 ;  /* 0x000000021d237211 */ /* 0x000fe400008f0eff */
[----:B------:R-:W-:Y:S01]  /*07e0*/  LEA R38, P0, R39, R3, 0x1 ;  /* 0x0000000327267211 */ /* 0x000fe200078008ff */
[----:B------:R-:W-:-:S02]  /*07f0*/  IMAD R45, R12, 0x2, R43 ;  /* 0x000000020c2d7824 */ /* 0x000fc400078e022b */
[----:B------:R0:W2:Y:S01]  /*0800*/  LDG.E.U16 R29, [R34.64] ;  /* 0x00000004221d7981 */ /* 0x0000a2000c1e1500 */
[-C--:B------:R-:W-:Y:S02]  /*0810*/  LEA.HI.X.SX32 R39, R39, R2.reuse, 0x1, P0 ;  /* 0x0000000227277211 */ /* 0x080fe400000f0eff */
[-C--:B------:R-:W-:Y:S02]  /*0820*/  LEA R40, P0, R41, R3.reuse, 0x1 ;  /* 0x0000000329287211 */ /* 0x080fe400078008ff */
[----:B------:R-:W-:Y:S01]  /*0830*/  LEA R42, P1, R43, R3, 0x1 ;  /* 0x000000032b2a7211 */ /* 0x000fe200078208ff */
[----:B------:R1:W2:Y:S01]  /*0840*/  LDG.E.U16 R31, [R38.64] ;  /* 0x00000004261f7981 */ /* 0x0002a2000c1e1500 */
[C---:B0-----:R-:W-:Y:S02]  /*0850*/  LEA R35, R12.reuse, R45, 0x1 ;  /* 0x0000002d0c237211 */ /* 0x041fe400078e08ff */
[-C--:B------:R-:W-:Y:S02]  /*0860*/  LEA.HI.X.SX32 R41, R41, R2.reuse, 0x1, P0 ;  /* 0x0000000229297211 */ /* 0x080fe400000f0eff */
[----:B------:R-:W-:Y:S01]  /*0870*/  LEA R44, P0, R45, R3, 0x1 ;  /* 0x000000032d2c7211 */ /* 0x000fe200078008ff */
[----:B------:R-:W-:Y:S01]  /*0880*/  IMAD R37, R12, 0x2, R35 ;  /* 0x000000020c257824 */ /* 0x000fe200078e0223 */
[-C--:B------:R-:W-:Y:S01]  /*0890*/  LEA.HI.X.SX32 R43, R43, R2.reuse, 0x1, P1 ;  /* 0x000000022b2b7211 */ /* 0x080fe200008f0eff */
[----:B-1----:R0:W2:Y:S01]  /*08a0*/  LDG.E.U16 R32, [R40.64] ;  /* 0x0000000428207981 */ /* 0x0020a2000c1e1500 */
[----:B------:R-:W-:-:S02]  /*08b0*/  LEA.HI.X.SX32 R45, R45, R2, 0x1, P0 ;  /* 0x000000022d2d7211 */ /* 0x000fc400000f0eff */
[C---:B------:R-:W-:Y:S01]  /*08c0*/  LEA R46, P0, R35.reuse, R3, 0x1 ;  /* 0x00000003232e7211 */ /* 0x040fe200078008ff */
[----:B------:R1:W2:Y:S01]  /*08d0*/  LDG.E.U16 R33, [R42.64] ;  /* 0x000000042a217981 */ /* 0x0002a2000c1e1500 */
[C---:B------:R-:W-:Y:S02]  /*08e0*/  LEA R51, R12.reuse, R37, 0x1 ;  /* 0x000000250c337211 */ /* 0x040fe400078e08ff */
[-C--:B------:R-:W-:Y:S01]  /*08f0*/  LEA.HI.X.SX32 R47, R35, R2.reuse, 0x1, P0 ;  /* 0x00000002232f7211 */ /* 0x080fe200000f0eff */
[----:B------:R1:W2:Y:S01]  /*0900*/  LDG.E.U16 R34, [R44.64] ;  /* 0x000000042c227981 */ /* 0x0002a2000c1e1500 */
[-C--:B------:R-:W-:Y:S01]  /*0910*/  LEA R48, P0, R37, R3.reuse, 0x1 ;  /* 0x0000000325307211 */ /* 0x080fe200078008ff */
[----:B------:R-:W-:Y:S01]  /*0920*/  IMAD R39, R12, 0x2, R51 ;  /* 0x000000020c277824 */ /* 0x000fe200078e0233 */
[----:B------:R-:W-:Y:S01]  /*0930*/  LEA R50, P1, R51, R3, 0x1 ;  /* 0x0000000333327211 */ /* 0x000fe200078208ff */
[----:B------:R1:W2:Y:S01]  /*0940*/  LDG.E.U16 R35, [R46.64] ;  /* 0x000000042e237981 */ /* 0x0002a2000c1e1500 */
[----:B------:R-:W-:-:S02]  /*0950*/  LEA.HI.X.SX32 R49, R37, R2, 0x1, P0 ;  /* 0x0000000225317211 */ /* 0x000fc400000f0eff */
[C---:B------:R-:W-:Y:S02]  /*0960*/  LEA R52, P0, R39.reuse, R3, 0x1 ;  /* 0x0000000327347211 */ /* 0x040fe400078008ff */
[C---:B0-----:R-:W-:Y:S01]  /*0970*/  LEA R41, R12.reuse, R39, 0x1 ;  /* 0x000000270c297211 */ /* 0x041fe200078e08ff */
[----:B------:R0:W2:Y:S01]  /*0980*/  LDG.E.U16 R36, [R48.64] ;  /* 0x0000000430247981 */ /* 0x0000a2000c1e1500 */
[-C--:B------:R-:W-:Y:S02]  /*0990*/  LEA.HI.X.SX32 R53, R39, R2.reuse, 0x1, P0 ;  /* 0x0000000227357211 */ /* 0x080fe400000f0eff */
        /* <DEDUP_REMOVED lines=8> */
[----:B------:R-:W-:-:S04]  /*0a20*/  LEA R44, P0, R39, R3, 0x1 ;  /* 0x00000003272c7211 */ /* 0x000fc800078008ff */
[C---:B------:R-:W-:Y:S02]  /*0a30*/  LEA R57, R12.reuse, R55, 0x1 ;  /* 0x000000370c397211 */ /* 0x040fe400078e08ff */
[-C--:B------:R-:W-:Y:S02]  /*0a40*/  LEA.HI.X.SX32 R45, R39, R2.reuse, 0x1, P0 ;  /* 0x00000002272d7211 */ /* 0x080fe400000f0eff */
[CC--:B0-----:R-:W-:Y:S01]  /*0a50*/  LEA R48, P0, R55.reuse, R3.reuse, 0x1 ;  /* 0x0000000337307211 */ /* 0x0c1fe200078008ff */
[C---:B------:R-:W-:Y:S01]  /*0a60*/  IMAD R59, R12.reuse, 0x2, R57 ;  /* 0x000000020c3b7824 */ /* 0x040fe200078e0239 */
[----:B------:R0:W2:Y:S02]  /*0a70*/  LDG.E.U16 R39, [R42.64] ;  /* 0x000000042a277981 */ /* 0x0000a4000c1e1500 */
[----:B------:R-:W-:Y:S02]  /*0a80*/  LEA.HI.X.SX32 R49, R55, R2, 0x1, P0 ;  /* 0x0000000237317211 */ /* 0x000fe400000f0eff */
[----:B------:R-:W-:Y:S01]  /*0a90*/  LEA R50, P0, R57, R3, 0x1 ;  /* 0x0000000339327211 */ /* 0x000fe200078008ff */
[----:B------:R1:W2:Y:S01]  /*0aa0*/  LDG.E.U16 R40, [R44.64] ;  /* 0x000000042c287981 */ /* 0x0002a2000c1e1500 */
[----:B------:R-:W-:-:S02]  /*0ab0*/  LEA R55, R12, R59, 0x1 ;  /* 0x0000003b0c377211 */ /* 0x000fc400078e08ff */
[----:B------:R-:W-:Y:S01]  /*0ac0*/  LEA.HI.X.SX32 R51, R57, R2, 0x1, P0 ;  /* 0x0000000239337211 */ /* 0x000fe200000f0eff */
[----:B0-----:R0:W2:Y:S02]  /*0ad0*/  LDG.E.U16 R42, [R48.64] ;  /* 0x00000004302a7981 */ /* 0x0010a4000c1e1500 */
[C---:B------:R-:W-:Y:S01]  /*0ae0*/  IMAD R57, R12.reuse, 0x2, R55 ;  /* 0x000000020c397824 */ /* 0x040fe200078e0237 */
[----:B-1----:R-:W-:Y:S01]  /*0af0*/  LEA R52, P0, R59, R3, 0x1 ;  /* 0x000000033b347211 */ /* 0x002fe200078008ff */
[----:B------:R1:W2:Y:S03]  /*0b00*/  LDG.E.U16 R43, [R50.64] ;  /* 0x00000004322b7981 */ /* 0x0002a6000c1e1500 */
[----:B------:R-:W-:-:S05]  /*0b10*/  LEA R61, R12, R57, 0x1 ;  /* 0x000000390c3d7211 */ /* 0x000fca00078e08ff */
[----:B------:R-:W-:-:S05]  /*0b20*/  IMAD R63, R12, 0x2, R61 ;  /* 0x000000020c3f7824 */ /* 0x000fca00078e023d */
[----:B------:R-:W-:-:S05]  /*0b30*/  LEA R65, R12, R63, 0x1 ;  /* 0x0000003f0c417211 */ /* 0x000fca00078e08ff */
[----:B0-----:R-:W-:Y:S01]  /*0b40*/  IMAD R49, R12, 0x2, R65 ;  /* 0x000000020c317824 */ /* 0x001fe200078e0241 */
[----:B------:R-:W-:-:S04]  /*0b50*/  LEA.HI.X.SX32 R53, R59, R2, 0x1, P0 ;  /* 0x000000023b357211 */ /* 0x000fc800000f0eff */
[C---:B-1----:R-:W-:Y:S01]  /*0b60*/  LEA R51, R12.reuse, R49, 0x1 ;  /* 0x000000310c337211 */ /* 0x042fe200078e08ff */
[----:B------:R0:W2:Y:S04]  /*0b70*/  LDG.E.U16 R44, [R52.64] ;  /* 0x00000004342c7981 */ /* 0x0000a8000c1e1500 */
[----:B------:R-:W-:-:S05]  /*0b80*/  IMAD R67, R12, 0x2, R51 ;  /* 0x000000020c437824 */ /* 0x000fca00078e0233 */
[----:B0-----:R-:W-:-:S05]  /*0b90*/  LEA R53, R12, R67, 0x1 ;  /* 0x000000430c357211 */ /* 0x001fca00078e08ff */
[----:B------:R-:W-:-:S05]  /*0ba0*/  IMAD R69, R12, 0x2, R53 ;  /* 0x000000020c457824 */ /* 0x000fca00078e0235 */
[C---:B------:R-:W-:Y:S02]  /*0bb0*/  LEA R71, R12.reuse, R69, 0x1 ;  /* 0x000000450c477211 */ /* 0x040fe400078e08ff */
[-C--:B------:R-:W-:Y:S02]  /*0bc0*/  LEA R46, P1, R41, R3.reuse, 0x1 ;  /* 0x00000003292e7211 */ /* 0x080fe400078208ff */
[-C--:B------:R-:W-:Y:S01]  /*0bd0*/  LEA R56, P0, R57, R3.reuse, 0x1 ;  /* 0x0000000339387211 */ /* 0x080fe200078008ff */
[----:B------:R-:W-:Y:S01]  /*0be0*/  IMAD R73, R12, 0x2, R71 ;  /* 0x000000020c497824 */ /* 0x000fe200078e0247 */
[-C--:B------:R-:W-:Y:S02]  /*0bf0*/  LEA.HI.X.SX32 R47, R41, R2.reuse, 0x1, P1 ;  /* 0x00000002292f7211 */ /* 0x080fe400008f0eff */
[----:B------:R-:W-:Y:S02]  /*0c00*/  LEA.HI.X.SX32 R57, R57, R2, 0x1, P0 ;  /* 0x0000000239397211 */ /* 0x000fe400000f0eff */
[-C--:B------:R-:W-:Y:S01]  /*0c10*/  LEA R54, P1, R55, R3.reuse, 0x1 ;  /* 0x0000000337367211 */ /* 0x080fe200078208ff */
[----:B------:R0:W2:Y:S01]  /*0c20*/  LDG.E.U16 R41, [R46.64] ;  /* 0x000000042e297981 */ /* 0x0000a2000c1e1500 */
[----:B------:R-:W-:-:S02]  /*0c30*/  LEA R58, P0, R61, R3, 0x1 ;  /* 0x000000033d3a7211 */ /* 0x000fc400078008ff */
[C---:B------:R-:W-:Y:S02]  /*0c40*/  LEA R75, R12.reuse, R73, 0x1 ;  /* 0x000000490c4b7211 */ /* 0x040fe400078e08ff */
[-C--:B------:R-:W-:Y:S02]  /*0c50*/  LEA.HI.X.SX32 R55, R55, R2.reuse, 0x1, P1 ;  /* 0x0000000237377211 */ /* 0x080fe400008f0eff */
[-C--:B------:R-:W-:Y:S01]  /*0c60*/  LEA.HI.X.SX32 R59, R61, R2.reuse, 0x1, P0 ;  /* 0x000000023d3b7211 */ /* 0x080fe200000f0eff */
[C---:B------:R-:W-:Y:S01]  /*0c70*/  IMAD R77, R12.reuse, 0x2, R75 ;  /* 0x000000020c4d7824 */ /* 0x040fe200078e024b */
[C---:B------:R-:W-:Y:S01]  /*0c80*/  LEA R60, P0, R63.reuse, R3, 0x1 ;  /* 0x000000033f3c7211 */ /* 0x040fe200078008ff */
[----:B------:R1:W2:Y:S03]  /*0c90*/  LDG.E.U16 R45, [R54.64] ;  /* 0x00000004362d7981 */ /* 0x0002a6000c1e1500 */
[----:B------:R-:W-:Y:S01]  /*0ca0*/  LEA.HI.X.SX32 R61, R63, R2, 0x1, P0 ;  /* 0x000000023f3d7211 */ /* 0x000fe200000f0eff */
[----:B0-----:R0:W2:Y:S01]  /*0cb0*/  LDG.E.U16 R46, [R56.64] ;  /* 0x00000004382e7981 */ /* 0x0010a2000c1e1500 */
[----:B------:R-:W-:-:S02]  /*0cc0*/  LEA R79, R12, R77, 0x1 ;  /* 0x0000004d0c4f7211 */ /* 0x000fc400078e08ff */
[-C--:B------:R-:W-:Y:S01]  /*0cd0*/  LEA R62, P1, R65, R3.reuse, 0x1 ;  /* 0x00000003413e7211 */ /* 0x080fe200078208ff */
[----:B------:R3:W2:Y:S01]  /*0ce0*/  LDG.E.U16 R47, [R58.64] ;  /* 0x000000043a2f7981 */ /* 0x0006a2000c1e1500 */
[CC--:B-1----:R-:W-:Y:S01]  /*0cf0*/  LEA R54, P0, R49.reuse, R3.reuse, 0x1 ;  /* 0x0000000331367211 */ /* 0x0c2fe200078008ff */
[C---:B------:R-:W-:Y:S02]  /*0d00*/  IMAD R81, R12.reuse, 0x2, R79 ;  /* 0x000000020c517824 */ /* 0x040fe400078e024f */
[----:B------:R1:W2:Y:S01]  /*0d10*/  LDG.E.U16 R48, [R60.64] ;  /* 0x000000043c307981 */ /* 0x0002a2000c1e1500 */
[-C--:B------:R-:W-:Y:S02]  /*0d20*/  LEA.HI.X.SX32 R55, R49, R2.reuse, 0x1, P0 ;  /* 0x0000000231377211 */ /* 0x080fe400000f0eff */
[C---:B0-----:R-:W-:Y:S02]  /*0d30*/  LEA R56, P0, R51.reuse, R3, 0x1 ;  /* 0x0000000333387211 */ /* 0x041fe400078008ff */
[----:B------:R-:W-:Y:S01]  /*0d40*/  LEA R83, R12, R81, 0x1 ;  /* 0x000000510c537211 */ /* 0x000fe200078e08ff */
[----:B------:R0:W2:Y:S01]  /*0d50*/  LDG.E.U16 R50, [R54.64] ;  /* 0x0000000436327981 */ /* 0x0000a2000c1e1500 */
[----:B------:R-:W-:-:S02]  /*0d60*/  LEA.HI.X.SX32 R57, R51, R2, 0x1, P0 ;  /* 0x0000000233397211 */ /* 0x000fc400000f0eff */
[-C--:B---3--:R-:W-:Y:S01]  /*0d70*/  LEA R58, P0, R67, R3.reuse, 0x1 ;  /* 0x00000003433a7211 */ /* 0x088fe200078008ff */
[C---:B------:R-:W-:Y:S01]  /*0d80*/  IMAD R85, R12.reuse, 0x2, R83 ;  /* 0x000000020c557824 */ /* 0x040fe200078e0253 */
[-C--:B------:R-:W-:Y:S01]  /*0d90*/  LEA.HI.X.SX32 R63, R65, R2.reuse, 0x1, P1 ;  /* 0x00000002413f7211 */ /* 0x080fe200008f0eff */
[----:B------:R3:W2:Y:S01]  /*0da0*/  LDG.E.U16 R51, [R56.64] ;  /* 0x0000000438337981 */ /* 0x0006a2000c1e1500 */
[-C--:B------:R-:W-:Y:S02]  /*0db0*/  LEA.HI.X.SX32 R59, R67, R2.reuse, 0x1, P0 ;  /* 0x00000002433b7211 */ /* 0x080fe400000f0eff */
[-C--:B-1----:R-:W-:Y:S01]  /*0dc0*/  LEA R60, P0, R69, R3.reuse, 0x1 ;  /* 0x00000003453c7211 */ /* 0x082fe200078008ff */
[----:B------:R1:W2:Y:S01]  /*0dd0*/  LDG.E.U16 R49, [R62.64] ;  /* 0x000000043e317981 */ /* 0x0002a2000c1e1500 */
[----:B------:R-:W-:Y:S02]  /*0de0*/  LEA R64, P1, R53, R3, 0x1 ;  /* 0x0000000335407211 */ /* 0x000fe400078208ff */
[----:B------:R-:W-:Y:S01]  /*0df0*/  LEA.HI.X.SX32 R61, R69, R2, 0x1, P0 ;  /* 0x00000002453d7211 */ /* 0x000fe200000f0eff */
[----:B------:R3:W2:Y:S01]  /*0e00*/  LDG.E.U16 R52, [R58.64] ;  /* 0x000000043a347981 */ /* 0x0006a2000c1e1500 */
[----:B------:R-:W-:-:S02]  /*0e10*/  LEA R87, R12, R85, 0x1 ;  /* 0x000000550c577211 */ /* 0x000fc400078e08ff */
[-C--:B------:R-:W-:Y:S01]  /*0e20*/  LEA.HI.X.SX32 R65, R53, R2.reuse, 0x1, P1 ;  /* 0x0000000235417211 */ /* 0x080fe200008f0eff */
[----:B0-----:R0:W2:Y:S01]  /*0e30*/  LDG.E.U16 R54, [R60.64] ;  /* 0x000000043c367981 */ /* 0x0010a2000c1e1500 */
[CC--:B-1----:R-:W-:Y:S01]  /*0e40*/  LEA R62, P0, R71.reuse, R3.reuse, 0x1 ;  /* 0x00000003473e7211 */ /* 0x0c2fe200078008ff */
[C---:B------:R-:W-:Y:S02]  /*0e50*/  IMAD R89, R12.reuse, 0x2, R87 ;  /* 0x000000020c597824 */ /* 0x040fe400078e0257 */
[----:B------:R1:W2:Y:S01]  /*0e60*/  LDG.E.U16 R53, [R64.64] ;  /* 0x0000000440357981 */ /* 0x0002a2000c1e1500 */
[-C--:B------:R-:W-:Y:S02]  /*0e70*/  LEA.HI.X.SX32 R63, R71, R2.reuse, 0x1, P0 ;  /* 0x00000002473f7211 */ /* 0x080fe400000f0eff */
[C---:B------:R-:W-:Y:S02]  /*0e80*/  LEA R66, P0, R73.reuse, R3, 0x1 ;  /* 0x0000000349427211 */ /* 0x040fe400078008ff */
[----:B------:R-:W-:Y:S01]  /*0e90*/  LEA R91, R12, R89, 0x1 ;  /* 0x000000590c5b7211 */ /* 0x000fe200078e08ff */
[----:B------:R0:W2:Y:S01]  /*0ea0*/  LDG.E.U16 R55, [R62.64] ;  /* 0x000000043e377981 */ /* 0x0000a2000c1e1500 */
[----:B------:R-:W-:-:S02]  /*0eb0*/  LEA.HI.X.SX32 R67, R73, R2, 0x1, P0 ;  /* 0x0000000249437211 */ /* 0x000fc400000f0eff */
[-C--:B-1----:R-:W-:Y:S01]  /*0ec0*/  LEA R64, P0, R77, R3.reuse, 0x1 ;  /* 0x000000034d407211 */ /* 0x082fe200078008ff */
[----:B------:R-:W-:Y:S01]  /*0ed0*/  IMAD R93, R12, 0x2, R91 ;  /* 0x000000020c5d7824 */ /* 0x000fe200078e025b */
[-C--:B------:R-:W-:Y:S01]  /*0ee0*/  LEA R68, P1, R75, R3.reuse, 0x1 ;  /* 0x000000034b447211 */ /* 0x080fe200078208ff */
[----:B---3--:R1:W3:Y:S01]  /*0ef0*/  LDG.E.U16 R56, [R66.64] ;  /* 0x0000000442387981 */ /* 0x0082e2000c1e1500 */
[-C--:B------:R-:W-:Y:S02]  /*0f00*/  LEA.HI.X.SX32 R65, R77, R2.reuse, 0x1, P0 ;  /* 0x000000024d417211 */ /* 0x080fe400000f0eff */
[----:B------:R-:W-:Y:S02]  /*0f10*/  LEA R70, P0, R79, R3, 0x1 ;  /* 0x000000034f467211 */ /* 0x000fe400078008ff */
[-C--:B------:R-:W-:Y:S01]  /*0f20*/  LEA.HI.X.SX32 R69, R75, R2.reuse, 0x1, P1 ;  /* 0x000000024b457211 */ /* 0x080fe200008f0eff */
[----:B------:R0:W2:Y:S01]  /*0f30*/  LDG.E.U16 R58, [R64.64] ;  /* 0x00000004403a7981 */ /* 0x0000a2000c1e1500 */
[----:B------:R-:W-:-:S02]  /*0f40*/  LEA.HI.X.SX32 R71, R79, R2, 0x1, P0 ;  /* 0x000000024f477211 */ /* 0x000fc400000f0eff */
[----:B------:R-:W-:Y:S01]  /*0f50*/  LEA R79, R12, R93, 0x1 ;  /* 0x0000005d0c4f7211 */ /* 0x000fe200078e08ff */
[----:B------:R0:W2:Y:S01]  /*0f60*/  LDG.E.U16 R57, [R68.64] ;  /* 0x0000000444397981 */ /* 0x0000a2000c1e1500 */
[----:B------:R-:W-:-:S03]  /*0f70*/  LEA R72, P0, R81, R3, 0x1 ;  /* 0x0000000351487211 */ /* 0x000fc600078008ff */
[C---:B------:R-:W-:Y:S01]  /*0f80*/  IMAD R95, R12.reuse, 0x2, R79 ;  /* 0x000000020c5f7824 */ /* 0x040fe200078e024f */
[-C--:B------:R-:W-:Y:S01]  /*0f90*/  LEA.HI.X.SX32 R73, R81, R2.reuse, 0x1, P0 ;  /* 0x0000000251497211 */ /* 0x080fe200000f0eff */
[----:B------:R4:W2:Y:S01]  /*0fa0*/  LDG.E.U16 R59, [R70.64] ;  /* 0x00000004463b7981 */ /* 0x0008a2000c1e1500 */
[C---:B------:R-:W-:Y:S02]  /*0fb0*/  LEA R74, P1, R83.reuse, R3, 0x1 ;  /* 0x00000003534a7211 */ /* 0x040fe400078208ff */
[C---:B------:R-:W-:Y:S01]  /*0fc0*/  LEA R81, R12.reuse, R95, 0x1 ;  /* 0x0000005f0c517211 */ /* 0x040fe200078e08ff */
[----:B0-----:R0:W2:Y:S01]  /*0fd0*/  LDG.E.U16 R60, [R72.64] ;  /* 0x00000004483c7981 */ /* 0x0010a2000c1e1500 */
[-C--:B------:R-:W-:Y:S02]  /*0fe0*/  LEA.HI.X.SX32 R75, R83, R2.reuse, 0x1, P1 ;  /* 0x00000002534b7211 */ /* 0x080fe400008f0eff */
[-C--:B-1----:R-:W-:Y:S01]  /*0ff0*/  LEA R66, P0, R85, R3.reuse, 0x1 ;  /* 0x0000000355427211 */ /* 0x082fe200078008ff */
[----:B------:R-:W-:Y:S01]  /*1000*/  IMAD R83, R12, 0x2, R81 ;  /* 0x000000020c537824 */ /* 0x000fe200078e0251 */
[----:B------:R-:W-:Y:S01]  /*1010*/  LEA R76, P1, R91, R3, 0x1 ;  /* 0x000000035b4c7211 */ /* 0x000fe200078208ff */
[----:B------:R1:W2:Y:S01]  /*1020*/  LDG.E.U16 R61, [R74.64] ;  /* 0x000000044a3d7981 */ /* 0x0002a2000c1e1500 */
[----:B------:R-:W-:-:S02]  /*1030*/  LEA.HI.X.SX32 R67, R85, R2, 0x1, P0 ;  /* 0x0000000255437211 */ /* 0x000fc400000f0eff */
[C---:B------:R-:W-:Y:S02]  /*1040*/  LEA R85, R12.reuse, R83, 0x1 ;  /* 0x000000530c557211 */ /* 0x040fe400078e08ff */
[C---:B------:R-:W-:Y:S01]  /*1050*/  LEA R68, P0, R87.reuse, R3, 0x1 ;  /* 0x0000000357447211 */ /* 0x040fe200078008ff */
[----:B------:R0:W2:Y:S02]  /*1060*/  LDG.E.U16 R62, [R66.64] ;  /* 0x00000004423e7981 */ /* 0x0000a4000c1e1500 */
[----:B------:R-:W-:Y:S01]  /*1070*/  IMAD R97, R12, 0x2, R85 ;  /* 0x000000020c617824 */ /* 0x000fe200078e0255 */
[----:B------:R-:W-:-:S04]  /*1080*/  LEA.HI.X.SX32 R69, R87, R2, 0x1, P0 ;  /* 0x0000000257457211 */ /* 0x000fc800000f0eff */
[----:B------:R-:W-:Y:S01]  /*1090*/  LEA R87, R12, R97, 0x1 ;  /* 0x000000610c577211 */ /* 0x000fe200078e08ff */
[----:B------:R0:W2:Y:S01]  /*10a0*/  LDG.E.U16 R63, [R68.64] ;  /* 0x00000004443f7981 */ /* 0x0000a2000c1e1500 */
[----:B----4-:R-:W-:-:S03]  /*10b0*/  LEA R70, P0, R89, R3, 0x1 ;  /* 0x0000000359467211 */ /* 0x010fc600078008ff */
[----:B------:R-:W-:Y:S01]  /*10c0*/  IMAD R99, R12, 0x2, R87 ;  /* 0x000000020c637824 */ /* 0x000fe200078e0257 */
[----:B------:R-:W-:-:S04]  /*10d0*/  LEA.HI.X.SX32 R71, R89, R2, 0x1, P0 ;  /* 0x0000000259477211 */ /* 0x000fc800000f0eff */
[C---:B------:R-:W-:Y:S01]  /*10e0*/  LEA R89, R12.reuse, R99, 0x1 ;  /* 0x000000630c597211 */ /* 0x040fe200078e08ff */
[----:B------:R4:W2:Y:S01]  /*10f0*/  LDG.E.U16 R64, [R70.64] ;  /* 0x0000000446407981 */ /* 0x0008a2000c1e1500 */
[-C--:B------:R-:W-:Y:S02]  /*1100*/  LEA.HI.X.SX32 R77, R91, R2.reuse, 0x1, P1 ;  /* 0x000000025b4d7211 */ /* 0x080fe400008f0eff */
[C---:B0-----:R-:W-:Y:S01]  /*1110*/  LEA R72, P0, R93.reuse, R3, 0x1 ;  /* 0x000000035d487211 */ /* 0x041fe200078008ff */
[C---:B------:R-:W-:Y:S02]  /*1120*/  IMAD R91, R12.reuse, 0x2, R89 ;  /* 0x000000020c5b7824 */ /* 0x040fe400078e0259 */
[----:B------:R0:W2:Y:S01]  /*1130*/  LDG.E.U16 R65, [R76.64] ;  /* 0x000000044c417981 */ /* 0x0000a2000c1e1500 */
[----:B------:R-:W-:Y:S02]  /*1140*/  LEA.HI.X.SX32 R73, R93, R2, 0x1, P0 ;  /* 0x000000025d497211 */ /* 0x000fe400000f0eff */
[----:B------:R-:W-:-:S02]  /*1150*/  LEA R93, R12, R91, 0x1 ;  /* 0x0000005b0c5d7211 */ /* 0x000fc400078e08ff */
[CC--:B-1----:R-:W-:Y:S01]  /*1160*/  LEA R74, P0, R79.reuse, R3.reuse, 0x1 ;  /* 0x000000034f4a7211 */ /* 0x0c2fe200078008ff */
[----:B------:R1:W2:Y:S02]  /*1170*/  LDG.E.U16 R66, [R72.64] ;  /* 0x0000000448427981 */ /* 0x0002a4000c1e1500 */
[C---:B------:R-:W-:Y:S01]  /*1180*/  IMAD R101, R12.reuse, 0x2, R93 ;  /* 0x000000020c657824 */ /* 0x040fe200078e025d */
[-C--:B------:R-:W-:Y:S02]  /*1190*/  LEA.HI.X.SX32 R75, R79, R2.reuse, 0x1, P0 ;  /* 0x000000024f4b7211 */ /* 0x080fe400000f0eff */
[C---:B------:R-:W-:Y:S02]  /*11a0*/  LEA R78, P0, R95.reuse, R3, 0x1 ;  /* 0x000000035f4e7211 */ /* 0x040fe400078008ff */
[----:B------:R-:W-:Y:S01]  /*11b0*/  LEA R103, R12, R101, 0x1 ;  /* 0x000000650c677211 */ /* 0x000fe200078e08ff */
[----:B------:R1:W2:Y:S01]  /*11c0*/  LDG.E.U16 R67, [R74.64] ;  /* 0x000000044a437981 */ /* 0x0002a2000c1e1500 */
[----:B------:R-:W-:-:S03]  /*11d0*/  LEA.HI.X.SX32 R79, R95, R2, 0x1, P0 ;  /* 0x000000025f4f7211 */ /* 0x000fc600000f0eff */
[C---:B------:R-:W-:Y:S01]  /*11e0*/  IMAD R95, R12.reuse, 0x2, R103 ;  /* 0x000000020c5f7824 */ /* 0x040fe200078e0267 */
[----:B0-----:R-:W-:Y:S01]  /*11f0*/  LEA R76, P0, R83, R3, 0x1 ;  /* 0x00000003534c7211 */ /* 0x001fe200078008ff */
[----:B------:R0:W2:Y:S03]  /*1200*/  LDG.E.U16 R68, [R78.64] ;  /* 0x000000044e447981 */ /* 0x0000a6000c1e1500 */
[----:B------:R-:W-:-:S05]  /*1210*/  LEA R105, R12, R95, 0x1 ;  /* 0x0000005f0c697211 */ /* 0x000fca00078e08ff */
[----:B------:R-:W-:-:S05]  /*1220*/  IMAD R107, R12, 0x2, R105 ;  /* 0x000000020c6b7824 */ /* 0x000fca00078e0269 */
[----:B------:R-:W-:-:S05]  /*1230*/  LEA R109, R12, R107, 0x1 ;  /* 0x0000006b0c6d7211 */ /* 0x000fca00078e08ff */
[----:B------:R-:W-:Y:S01]  /*1240*/  IMAD R111, R12, 0x2, R109 ;  /* 0x000000020c6f7824 */ /* 0x000fe200078e026d */
[----:B------:R-:W-:-:S04]  /*1250*/  LEA.HI.X.SX32 R77, R83, R2, 0x1, P0 ;  /* 0x00000002534d7211 */ /* 0x000fc800000f0eff */
[C---:B------:R-:W-:Y:S01]  /*1260*/  LEA R113, R12.reuse, R111, 0x1 ;  /* 0x0000006f0c717211 */ /* 0x040fe200078e08ff */
[----:B----4-:R4:W2:Y:S01]  /*1270*/  LDG.E.U16 R70, [R76.64] ;  /* 0x000000044c467981 */ /* 0x0108a2000c1e1500 */
[-C--:B------:R-:W-:Y:S02]  /*1280*/  LEA R80, P1, R81, R3.reuse, 0x1 ;  /* 0x0000000351507211 */ /* 0x080fe400078208ff */
[-C--:B------:R-:W-:Y:S01]  /*1290*/  LEA R82, P0, R85, R3.reuse, 0x1 ;  /* 0x0000000355527211 */ /* 0x080fe200078008ff */
[C---:B------:R-:W-:Y:S01]  /*12a0*/  IMAD R115, R12.reuse, 0x2, R113 ;  /* 0x000000020c737824 */ /* 0x040fe200078e0271 */
[-C--:B------:R-:W-:Y:S02]  /*12b0*/  LEA.HI.X.SX32 R81, R81, R2.reuse, 0x1, P1 ;  /* 0x0000000251517211 */ /* 0x080fe400008f0eff */
[----:B------:R-:W-:Y:S02]  /*12c0*/  LEA.HI.X.SX32 R83, R85, R2, 0x1, P0 ;  /* 0x0000000255537211 */ /* 0x000fe400000f0eff */
[----:B------:R-:W-:Y:S01]  /*12d0*/  LEA R84, P0, R97, R3, 0x1 ;  /* 0x0000000361547211 */ /* 0x000fe200078008ff */
[----:B------:R0:W2:Y:S01]  /*12e0*/  LDG.E.U16 R69, [R80.64] ;  /* 0x0000000450457981 */ /* 0x0000a2000c1e1500 */
[----:B------:R-:W-:-:S02]  /*12f0*/  LEA R117, R12, R115, 0x1 ;  /* 0x000000730c757211 */ /* 0x000fc400078e08ff */
[-C--:B------:R-:W-:Y:S01]  /*1300*/  LEA.HI.X.SX32 R85, R97, R2.reuse, 0x1, P0 ;  /* 0x0000000261557211 */ /* 0x080fe200000f0eff */
[----:B------:R4:W2:Y:S02]  /*1310*/  LDG.E.U16 R71, [R82.64] ;  /* 0x0000000452477981 */ /* 0x0008a4000c1e1500 */
[C---:B------:R-:W-:Y:S01]  /*1320*/  IMAD R119, R12.reuse, 0x2, R117 ;  /* 0x000000020c777824 */ /* 0x040fe200078e0275 */
[-C--:B------:R-:W-:Y:S01]  /*1330*/  LEA R86, P1, R87, R3.reuse, 0x1 ;  /* 0x0000000357567211 */ /* 0x080fe200078208ff */
[----:B-1----:R1:W2:Y:S01]  /*1340*/  LDG.E.U16 R72, [R84.64] ;  /* 0x0000000454487981 */ /* 0x0022a2000c1e1500 */
[C---:B0-----:R-:W-:Y:S02]  /*1350*/  LEA R80, P0, R99.reuse, R3, 0x1 ;  /* 0x0000000363507211 */ /* 0x041fe400078008ff */
[----:B------:R-:W-:Y:S02]  /*1360*/  LEA R121, R12, R119, 0x1 ;  /* 0x000000770c797211 */ /* 0x000fe400078e08ff */
[----:B------:R-:W-:-:S02]  /*1370*/  LEA.HI.X.SX32 R81, R99, R2, 0x1, P0 ;  /* 0x0000000263517211 */ /* 0x000fc400000f0eff */
[-C--:B----4-:R-:W-:Y:S01]  /*1380*/  LEA R76, P0, R89, R3.reuse, 0x1 ;  /* 0x00000003594c7211 */ /* 0x090fe200078008ff */
[----:B------:R-:W-:Y:S01]  /*1390*/  IMAD R123, R12, 0x2, R121 ;  /* 0x000000020c7b7824 */ /* 0x000fe200078e0279 */
[-C--:B------:R-:W-:Y:S01]  /*13a0*/  LEA.HI.X.SX32 R87, R87, R2.reuse, 0x1, P1 ;  /* 0x0000000257577211 */ /* 0x080fe200008f0eff */
[----:B------:R0:W4:Y:S01]  /*13b0*/  LDG.E.U16 R74, [R80.64] ;  /* 0x00000004504a7981 */ /* 0x000122000c1e1500 */
[-C--:B------:R-:W-:Y:S02]  /*13c0*/  LEA.HI.X.SX32 R77, R89, R2.reuse, 0x1, P0 ;  /* 0x00000002594d7211 */ /* 0x080fe400000f0eff */
[-C--:B------:R-:W-:Y:S01]  /*13d0*/  LEA R82, P0, R91, R3.reuse, 0x1 ;  /* 0x000000035b527211 */ /* 0x080fe200078008ff */
[----:B------:R0:W2:Y:S01]  /*13e0*/  LDG.E.U16 R73, [R86.64] ;  /* 0x0000000456497981 */ /* 0x0000a2000c1e1500 */
[----:B------:R-:W-:Y:S02]  /*13f0*/  LEA R90, P1, R93, R3, 0x1 ;  /* 0x000000035d5a7211 */ /* 0x000fe400078208ff */
[-C--:B------:R-:W-:Y:S01]  /*1400*/  LEA.HI.X.SX32 R83, R91, R2.reuse, 0x1, P0 ;  /* 0x000000025b537211 */ /* 0x080fe200000f0eff */
[----:B------:R0:W2:Y:S01]  /*1410*/  LDG.E.U16 R75, [R76.64] ;  /* 0x000000044c4b7981 */ /* 0x0000a2000c1e1500 */
[----:B------:R-:W-:-:S02]  /*1420*/  LEA.HI.X.SX32 R91, R93, R2, 0x1, P1 ;  /* 0x000000025d5b7211 */ /* 0x000fc400008f0eff */
[----:B------:R-:W-:Y:S01]  /*1430*/  LEA R93, R12, R123, 0x1 ;  /* 0x0000007b0c5d7211 */ /* 0x000fe200078e08ff */
[----:B------:R0:W2:Y:S01]  /*1440*/  LDG.E.U16 R78, [R82.64] ;  /* 0x00000004524e7981 */ /* 0x0000a2000c1e1500 */
[----:B-1----:R-:W-:-:S03]  /*1450*/  LEA R84, P0, R101, R3, 0x1 ;  /* 0x0000000365547211 */ /* 0x002fc600078008ff */
[C---:B------:R-:W-:Y:S01]  /*1460*/  IMAD R125, R12.reuse, 0x2, R93 ;  /* 0x000000020c7d7824 */ /* 0x040fe200078e025d */
[----:B------:R-:W-:Y:S01]  /*1470*/  LEA.HI.X.SX32 R85, R101, R2, 0x1, P0 ;  /* 0x0000000265557211 */ /* 0x000fe200000f0eff */
[----:B------:R1:W2:Y:S03]  /*1480*/  LDG.E.U16 R79, [R90.64] ;  /* 0x000000045a4f7981 */ /* 0x0002a6000c1e1500 */
[C---:B------:R-:W-:Y:S01]  /*1490*/  LEA R101, R12.reuse, R125, 0x1 ;  /* 0x0000007d0c657211 */ /* 0x040fe200078e08ff */
[----:B------:R0:W2:Y:S04]  /*14a0*/  LDG.E.U16 R88, [R84.64] ;  /* 0x0000000454587981 */ /* 0x0000a8000c1e1500 */
[----:B------:R-:W-:-:S05]  /*14b0*/  IMAD R127, R12, 0x2, R101 ;  /* 0x000000020c7f7824 */ /* 0x000fca00078e0265 */
[----:B------:R-:W-:-:S05]  /*14c0*/  LEA R129, R12, R127, 0x1 ;  /* 0x0000007f0c817211 */ /* 0x000fca00078e08ff */
[----:B------:R-:W-:Y:S01]  /*14d0*/  IMAD R131, R12, 0x2, R129 ;  /* 0x000000020c837824 */ /* 0x000fe200078e0281 */
[----:B0-----:R-:W-:-:S04]  /*14e0*/  LEA R80, P0, R103, R3, 0x1 ;  /* 0x0000000367507211 */ /* 0x001fc800078008ff */
[C---:B------:R-:W-:Y:S02]  /*14f0*/  LEA R133, R12.reuse, R131, 0x1 ;  /* 0x000000830c857211 */ /* 0x040fe400078e08ff */
[-C--:B------:R-:W-:Y:S02]  /*1500*/  LEA.HI.X.SX32 R81, R103, R2.reuse, 0x1, P0 ;  /* 0x0000000267517211 */ /* 0x080fe400000f0eff */
[-C--:B------:R-:W-:Y:S01]  /*1510*/  LEA R76, P0, R95, R3.reuse, 0x1 ;  /* 0x000000035f4c7211 */ /* 0x080fe200078008ff */
[----:B------:R-:W-:Y:S01]  /*1520*/  IMAD R135, R12, 0x2, R133 ;  /* 0x000000020c877824 */ /* 0x000fe200078e0285 */
[-C--:B------:R-:W-:Y:S01]  /*1530*/  LEA R82, P1, R105, R3.reuse, 0x1 ;  /* 0x0000000369527211 */ /* 0x080fe200078208ff */
[----:B------:R0:W2:Y:S01]  /*1540*/  LDG.E.U16 R89, [R80.64] ;  /* 0x0000000450597981 */ /* 0x0000a2000c1e1500 */
[----:B------:R-:W-:Y:S02]  /*1550*/  LEA.HI.X.SX32 R77, R95, R2, 0x1, P0 ;  /* 0x000000025f4d7211 */ /* 0x000fe400000f0eff */
[----:B------:R-:W-:-:S02]  /*1560*/  LEA R86, P0, R107, R3, 0x1 ;  /* 0x000000036b567211 */ /* 0x000fc400078008ff */
[C---:B------:R-:W-:Y:S01]  /*1570*/  LEA R137, R12.reuse, R135, 0x1 ;  /* 0x000000870c897211 */ /* 0x040fe200078e08ff */
[----:B------:R0:W3:Y:S01]  /*1580*/  LDG.E.U16 R94, [R76.64] ;  /* 0x000000044c5e7981 */ /* 0x0000e2000c1e1500 */
[-C--:B------:R-:W-:Y:S02]  /*1590*/  LEA.HI.X.SX32 R83, R105, R2.reuse, 0x1, P1 ;  /* 0x0000000269537211 */ /* 0x080fe400008f0eff */
[-C--:B------:R-:W-:Y:S01]  /*15a0*/  LEA.HI.X.SX32 R87, R107, R2.reuse, 0x1, P0 ;  /* 0x000000026b577211 */ /* 0x080fe200000f0eff */
[----:B------:R-:W-:Y:S01]  /*15b0*/  IMAD R105, R12, 0x2, R137 ;  /* 0x000000020c697824 */ /* 0x000fe200078e0289 */
[CC--:B------:R-:W-:Y:S01]  /*15c0*/  LEA R84, P0, R109.reuse, R3.reuse, 0x1 ;  /* 0x000000036d547211 */ /* 0x0c0fe200078008ff */
[----:B------:R1:W3:Y:S03]  /*15d0*/  LDG.E.U16 R95, [R82.64] ;  /* 0x00000004525f7981 */ /* 0x0002e6000c1e1500 */
[----:B------:R-:W-:Y:S01]  /*15e0*/  LEA.HI.X.SX32 R85, R109, R2, 0x1, P0 ;  /* 0x000000026d557211 */ /* 0x000fe200000f0eff */
[----:B------:R5:W3:Y:S01]  /*15f0*/  LDG.E.U16 R96, [R86.64] ;  /* 0x0000000456607981 */ /* 0x000ae2000c1e1500 */
[----:B0-----:R-:W-:-:S02]  /*1600*/  LEA R80, P0, R111, R3, 0x1 ;  /* 0x000000036f507211 */ /* 0x001fc400078008ff */
[C---:B------:R-:W-:Y:S01]  /*1610*/  LEA R139, R12.reuse, R105, 0x1 ;  /* 0x000000690c8b7211 */ /* 0x040fe200078e08ff */
[----:B------:R0:W3:Y:S01]  /*1620*/  LDG.E.U16 R97, [R84.64] ;  /* 0x0000000454617981 */ /* 0x0000e2000c1e1500 */
[-C--:B------:R-:W-:Y:S02]  /*1630*/  LEA.HI.X.SX32 R81, R111, R2.reuse, 0x1, P0 ;  /* 0x000000026f517211 */ /* 0x080fe400000f0eff */
[-C--:B------:R-:W-:Y:S01]  /*1640*/  LEA R76, P0, R115, R3.reuse, 0x1 ;  /* 0x00000003734c7211 */ /* 0x080fe200078008ff */
[C---:B------:R-:W-:Y:S01]  /*1650*/  IMAD R141, R12.reuse, 0x2, R139 ;  /* 0x000000020c8d7824 */ /* 0x040fe200078e028b */
[----:B-1----:R-:W-:Y:S01]  /*1660*/  LEA R90, P1, R113, R3, 0x1 ;  /* 0x00000003715a7211 */ /* 0x002fe200078208ff */
[----:B------:R1:W3:Y:S01]  /*1670*/  LDG.E.U16 R98, [R80.64] ;  /* 0x0000000450627981 */ /* 0x0002e2000c1e1500 */
[----:B------:R-:W-:Y:S02]  /*1680*/  LEA.HI.X.SX32 R77, R115, R2, 0x1, P0 ;  /* 0x00000002734d7211 */ /* 0x000fe400000f0eff */
[----:B------:R-:W-:-:S02]  /*1690*/  LEA R115, R12, R141, 0x1 ;  /* 0x0000008d0c737211 */ /* 0x000fc400078e08ff */
[C---:B------:R-:W-:Y:S01]  /*16a0*/  LEA R82, P0, R117.reuse, R3, 0x1 ;  /* 0x0000000375527211 */ /* 0x040fe200078008ff */
[----:B------:R1:W3:Y:S02]  /*16b0*/  LDG.E.U16 R102, [R76.64] ;  /* 0x000000044c667981 */ /* 0x0002e4000c1e1500 */
[----:B------:R-:W-:Y:S01]  /*16c0*/  IMAD R109, R12, 0x2, R115 ;  /* 0x000000020c6d7824 */ /* 0x000fe200078e0273 */
[----:B------:R-:W-:-:S04]  /*16d0*/  LEA.HI.X.SX32 R83, R117, R2, 0x1, P0 ;  /* 0x0000000275537211 */ /* 0x000fc800000f0eff */
[----:B------:R-:W-:Y:S01]  /*16e0*/  LEA R117, R12, R109, 0x1 ;  /* 0x0000006d0c757211 */ /* 0x000fe200078e08ff */
[----:B------:R1:W3:Y:S01]  /*16f0*/  LDG.E.U16 R103, [R82.64] ;  /* 0x0000000452677981 */ /* 0x0002e2000c1e1500 */
[----:B0-----:R-:W-:-:S03]  /*1700*/  LEA R84, P0, R119, R3, 0x1 ;  /* 0x0000000377547211 */ /* 0x001fc600078008ff */
[C---:B------:R-:W-:Y:S01]  /*1710*/  IMAD R143, R12.reuse, 0x2, R117 ;  /* 0x000000020c8f7824 */ /* 0x040fe200078e0275 */
[-C--:B------:R-:W-:Y:S02]  /*1720*/  LEA.HI.X.SX32 R91, R113, R2.reuse, 0x1, P1 ;  /* 0x00000002715b7211 */ /* 0x080fe400008f0eff */
[-C--:B------:R-:W-:Y:S02]  /*1730*/  LEA.HI.X.SX32 R85, R119, R2.reuse, 0x1, P0 ;  /* 0x0000000277557211 */ /* 0x080fe400000f0eff */
[C---:B-----5:R-:W-:Y:S01]  /*1740*/  LEA R86, P1, R121.reuse, R3, 0x1 ;  /* 0x0000000379567211 */ /* 0x060fe200078208ff */
[----:B------:R0:W5:Y:S01]  /*1750*/  LDG.E.U16 R99, [R90.64] ;  /* 0x000000045a637981 */ /* 0x000162000c1e1500 */
[C---:B------:R-:W-:Y:S02]  /*1760*/  LEA R119, R12.reuse, R143, 0x1 ;  /* 0x0000008f0c777211 */ /* 0x040fe400078e08ff */
[----:B------:R-:W-:Y:S01]  /*1770*/  LEA.HI.X.SX32 R87, R121, R2, 0x1, P1 ;  /* 0x0000000279577211 */ /* 0x000fe200008f0eff */
[----:B------:R0:W3:Y:S01]  /*1780*/  LDG.E.U16 R104, [R84.64] ;  /* 0x0000000454687981 */ /* 0x0000e2000c1e1500 */
[----:B-1----:R-:W-:Y:S01]  /*1790*/  LEA R80, P0, R123, R3, 0x1 ;  /* 0x000000037b507211 */ /* 0x002fe200078008ff */
[----:B------:R-:W-:-:S02]  /*17a0*/  IMAD R121, R12, 0x2, R119 ;  /* 0x000000020c797824 */ /* 0x000fc400078e0277 */
[----:B------:R1:W3:Y:S01]  /*17b0*/  LDG.E.U16 R106, [R86.64] ;  /* 0x00000004566a7981 */ /* 0x0002e2000c1e1500 */
[-C--:B------:R-:W-:Y:S02]  /*17c0*/  LEA.HI.X.SX32 R81, R123, R2.reuse, 0x1, P0 ;  /* 0x000000027b517211 */ /* 0x080fe400000f0eff */
[C---:B------:R-:W-:Y:S02]  /*17d0*/  LEA R123, R12.reuse, R121, 0x1 ;  /* 0x000000790c7b7211 */ /* 0x040fe400078e08ff */
[CC--:B------:R-:W-:Y:S01]  /*17e0*/  LEA R76, P0, R93.reuse, R3.reuse, 0x1 ;  /* 0x000000035d4c7211 */ /* 0x0c0fe200078008ff */
[----:B------:R0:W3:Y:S02]  /*17f0*/  LDG.E.U16 R107, [R80.64] ;  /* 0x00000004506b7981 */ /* 0x0000e4000c1e1500 */
[----:B------:R-:W-:Y:S01]  /*1800*/  IMAD R145, R12, 0x2, R123 ;  /* 0x000000020c917824 */ /* 0x000fe200078e027b */
[----:B------:R-:W-:Y:S02]  /*1810*/  LEA.HI.X.SX32 R77, R93, R2, 0x1, P0 ;  /* 0x000000025d4d7211 */ /* 0x000fe400000f0eff */
[----:B------:R-:W-:-:S02]  /*1820*/  LEA R82, P0, R125, R3, 0x1 ;  /* 0x000000037d527211 */ /* 0x000fc400078008ff */
[----:B------:R-:W-:Y:S01]  /*1830*/  LEA R147, R12, R145, 0x1 ;  /* 0x000000910c937211 */ /* 0x000fe200078e08ff */
[----:B------:R1:W3:Y:S01]  /*1840*/  LDG.E.U16 R108, [R76.64] ;  /* 0x000000044c6c7981 */ /* 0x0002e2000c1e1500 */
[----:B------:R-:W-:-:S03]  /*1850*/  LEA.HI.X.SX32 R83, R125, R2, 0x1, P0 ;  /* 0x000000027d537211 */ /* 0x000fc600000f0eff */
[C---:B------:R-:W-:Y:S01]  /*1860*/  IMAD R125, R12.reuse, 0x2, R147 ;  /* 0x000000020c7d7824 */ /* 0x040fe200078e0293 */
[C---:B0-----:R-:W-:Y:S01]  /*1870*/  LEA R84, P1, R101.reuse, R3, 0x1 ;  /* 0x0000000365547211 */ /* 0x041fe200078208ff */
[----:B------:R0:W3:Y:S03]  /*1880*/  LDG.E.U16 R110, [R82.64] ;  /* 0x00000004526e7981 */ /* 0x0000e6000c1e1500 */
[C---:B------:R-:W-:Y:S02]  /*1890*/  LEA R93, R12.reuse, R125, 0x1 ;  /* 0x0000007d0c5d7211 */ /* 0x040fe400078e08ff */
[-C--:B------:R-:W-:Y:S02]  /*18a0*/  LEA.HI.X.SX32 R85, R101, R2.reuse, 0x1, P1 ;  /* 0x0000000265557211 */ /* 0x080fe400008f0eff */
[-C--:B-1----:R-:W-:Y:S01]  /*18b0*/  LEA R86, P0, R127, R3.reuse, 0x1 ;  /* 0x000000037f567211 */ /* 0x082fe200078008ff */
[----:B------:R-:W-:Y:S01]  /*18c0*/  IMAD R101, R12, 0x2, R93 ;  /* 0x000000020c657824 */ /* 0x000fe200078e025d */
[----:B------:R-:W-:Y:S01]  /*18d0*/  LEA R76, P1, R131, R3, 0x1 ;  /* 0x00000003834c7211 */ /* 0x000fe200078208ff */
[----:B------:R1:W4:Y:S01]  /*18e0*/  LDG.E.U16 R111, [R84.64] ;  /* 0x00000004546f7981 */ /* 0x000322000c1e1500 */
[----:B------:R-:W-:-:S02]  /*18f0*/  LEA.HI.X.SX32 R87, R127, R2, 0x1, P0 ;  /* 0x000000027f577211 */ /* 0x000fc400000f0eff */
[C---:B------:R-:W-:Y:S02]  /*1900*/  LEA R90, P0, R129.reuse, R3, 0x1 ;  /* 0x00000003815a7211 */ /* 0x040fe400078008ff */
[----:B------:R-:W-:Y:S01]  /*1910*/  LEA R127, R12, R101, 0x1 ;  /* 0x000000650c7f7211 */ /* 0x000fe200078e08ff */
[----:B------:R0:W4:Y:S01]  /*1920*/  LDG.E.U16 R112, [R86.64] ;  /* 0x0000000456707981 */ /* 0x000122000c1e1500 */
[----:B------:R-:W-:-:S03]  /*1930*/  LEA.HI.X.SX32 R91, R129, R2, 0x1, P0 ;  /* 0x00000002815b7211 */ /* 0x000fc600000f0eff */
[C---:B------:R-:W-:Y:S01]  /*1940*/  IMAD R129, R12.reuse, 0x2, R127 ;  /* 0x000000020c817824 */ /* 0x040fe200078e027f */
[-C--:B------:R-:W-:Y:S01]  /*1950*/  LEA.HI.X.SX32 R77, R131, R2.reuse, 0x1, P1 ;  /* 0x00000002834d7211 */ /* 0x080fe200008f0eff */
[----:B------:R0:W4:Y:S01]  /*1960*/  LDG.E.U16 R113, [R90.64] ;  /* 0x000000045a717981 */ /* 0x000122000c1e1500 */
[C---:B------:R-:W-:Y:S02]  /*1970*/  LEA R80, P0, R133.reuse, R3, 0x1 ;  /* 0x0000000385507211 */ /* 0x040fe400078008ff */
[----:B------:R-:W-:Y:S01]  /*1980*/  LEA R131, R12, R129, 0x1 ;  /* 0x000000810c837211 */ /* 0x000fe200078e08ff */
[----:B------:R0:W4:Y:S01]  /*1990*/  LDG.E.U16 R114, [R76.64] ;  /* 0x000000044c727981 */ /* 0x000122000c1e1500 */
[----:B------:R-:W-:-:S03]  /*19a0*/  LEA.HI.X.SX32 R81, R133, R2, 0x1, P0 ;  /* 0x0000000285517211 */ /* 0x000fc600000f0eff */
[C---:B------:R-:W-:Y:S01]  /*19b0*/  IMAD R133, R12.reuse, 0x2, R131 ;  /* 0x000000020c857824 */ /* 0x040fe200078e0283 */
[C---:B-1----:R-:W-:Y:S01]  /*19c0*/  LEA R84, P0, R135.reuse, R3, 0x1 ;  /* 0x0000000387547211 */ /* 0x042fe200078008ff */
[----:B------:R1:W4:Y:S03]  /*19d0*/  LDG.E.U16 R116, [R80.64] ;  /* 0x0000000450747981 */ /* 0x000326000c1e1500 */
[C---:B------:R-:W-:Y:S02]  /*19e0*/  LEA R149, R12.reuse, R133, 0x1 ;  /* 0x000000850c957211 */ /* 0x040fe400078e08ff */
[-C--:B------:R-:W-:Y:S02]  /*19f0*/  LEA.HI.X.SX32 R85, R135, R2.reuse, 0x1, P0 ;  /* 0x0000000287557211 */ /* 0x080fe400000f0eff */
[-C--:B0-----:R-:W-:Y:S01]  /*1a00*/  LEA R82, P1, R137, R3.reuse, 0x1 ;  /* 0x0000000389527211 */ /* 0x081fe200078208ff */
[----:B------:R-:W-:Y:S01]  /*1a10*/  IMAD R135, R12, 0x2, R149 ;  /* 0x000000020c877824 */ /* 0x000fe200078e0295 */
[----:B------:R-:W-:Y:S01]  /*1a20*/  LEA R86, P0, R139, R3, 0x1 ;  /* 0x000000038b567211 */ /* 0x000fe200078008ff */
[----:B------:R0:W4:Y:S01]  /*1a30*/  LDG.E.U16 R118, [R84.64] ;  /* 0x0000000454767981 */ /* 0x000122000c1e1500 */
[----:B------:R-:W-:-:S02]  /*1a40*/  LEA.HI.X.SX32 R83, R137, R2, 0x1, P1 ;  /* 0x0000000289537211 */ /* 0x000fc400008f0eff */
[C---:B------:R-:W-:Y:S02]  /*1a50*/  LEA R137, R12.reuse, R135, 0x1 ;  /* 0x000000870c897211 */ /* 0x040fe400078e08ff */
[----:B------:R-:W-:Y:S01]  /*1a60*/  LEA.HI.X.SX32 R87, R139, R2, 0x1, P0 ;  /* 0x000000028b577211 */ /* 0x000fe200000f0eff */
[----:B------:R0:W4:Y:S02]  /*1a70*/  LDG.E.U16 R120, [R82.64] ;  /* 0x0000000452787981 */ /* 0x000124000c1e1500 */
[C---:B------:R-:W-:Y:S01]  /*1a80*/  IMAD R139, R12.reuse, 0x2, R137 ;  /* 0x000000020c8b7824 */ /* 0x040fe200078e0289 */
[----:B------:R-:W-:Y:S01]  /*1a90*/  LEA R76, P0, R117, R3, 0x1 ;  /* 0x00000003754c7211 */ /* 0x000fe200078008ff */
[----:B------:R0:W4:Y:S03]  /*1aa0*/  LDG.E.U16 R122, [R86.64] ;  /* 0x00000004567a7981 */ /* 0x000126000c1e1500 */
[----:B------:R-:W-:-:S02]  /*1ab0*/  LEA R151, R12, R139, 0x1 ;  /* 0x0000008b0c977211 */ /* 0x000fc400078e08ff */
[-C--:B------:R-:W-:Y:S02]  /*1ac0*/  LEA.HI.X.SX32 R77, R117, R2.reuse, 0x1, P0 ;  /* 0x00000002754d7211 */ /* 0x080fe400000f0eff */
[-C--:B-1----:R-:W-:Y:S01]  /*1ad0*/  LEA R80, P1, R123, R3.reuse, 0x1 ;  /* 0x000000037b507211 */ /* 0x082fe200078208ff */
[C---:B------:R-:W-:Y:S01]  /*1ae0*/  IMAD R117, R12.reuse, 0x2, R151 ;  /* 0x000000020c757824 */ /* 0x040fe200078e0297 */
[----:B0-----:R-:W-:Y:S01]  /*1af0*/  LEA R84, P0, R93, R3, 0x1 ;  /* 0x000000035d547211 */ /* 0x001fe200078008ff */
[----:B------:R0:W4:Y:S01]  /*1b00*/  LDG.E.U16 R124, [R76.64] ;  /* 0x000000044c7c7981 */ /* 0x000122000c1e1500 */
[-C--:B------:R-:W-:Y:S02]  /*1b10*/  LEA.HI.X.SX32 R81, R123, R2.reuse, 0x1, P1 ;  /* 0x000000027b517211 */ /* 0x080fe400008f0eff */
[C---:B------:R-:W-:Y:S02]  /*1b20*/  LEA R123, R12.reuse, R117, 0x1 ;  /* 0x000000750c7b7211 */ /* 0x040fe400078e08ff */
[-C--:B------:R-:W-:Y:S01]  /*1b30*/  LEA.HI.X.SX32 R85, R93, R2.reuse, 0x1, P0 ;  /* 0x000000025d557211 */ /* 0x080fe200000f0eff */
[----:B------:R1:W4:Y:S01]  /*1b40*/  LDG.E.U16 R128, [R80.64] ;  /* 0x0000000450807981 */ /* 0x000322000c1e1500 */
[-C--:B------:R-:W-:Y:S01]  /*1b50*/  LEA R90, P0, R131, R3.reuse, 0x1 ;  /* 0x00000003835a7211 */ /* 0x080fe200078008ff */
[----:B------:R-:W-:Y:S01]  /*1b60*/  IMAD R153, R12, 0x2, R123 ;  /* 0x000000020c997824 */ /* 0x000fe200078e027b */
[----:B------:R-:W-:Y:S01]  /*1b70*/  LEA R82, P1, R137, R3, 0x1 ;  /* 0x0000000389527211 */ /* 0x000fe200078208ff */
[----:B------:R1:W4:Y:S01]  /*1b80*/  LDG.E.U16 R132, [R84.64] ;  /* 0x0000000454847981 */ /* 0x000322000c1e1500 */
[----:B------:R-:W-:-:S02]  /*1b90*/  LEA.HI.X.SX32 R91, R131, R2, 0x1, P0 ;  /* 0x00000002835b7211 */ /* 0x000fc400000f0eff */
[C---:B0-----:R-:W-:Y:S02]  /*1ba0*/  LEA R76, P0, R123.reuse, R3, 0x1 ;  /* 0x000000037b4c7211 */ /* 0x041fe400078008ff */
[C---:B------:R-:W-:Y:S01]  /*1bb0*/  LEA R155, R12.reuse, R153, 0x1 ;  /* 0x000000990c9b7211 */ /* 0x040fe200078e08ff */
[----:B------:R0:W4:Y:S01]  /*1bc0*/  LDG.E.U16 R136, [R90.64] ;  /* 0x000000045a887981 */ /* 0x000122000c1e1500 */
[-C--:B------:R-:W-:Y:S02]  /*1bd0*/  LEA.HI.X.SX32 R77, R123, R2.reuse, 0x1, P0 ;  /* 0x000000027b4d7211 */ /* 0x080fe400000f0eff */
[----:B------:R-:W-:Y:S01]  /*1be0*/  LEA R86, P0, R141, R3, 0x1 ;  /* 0x000000038d567211 */ /* 0x000fe200078008ff */
[----:B------:R-:W-:Y:S01]  /*1bf0*/  IMAD R131, R12, 0x2, R155 ;  /* 0x000000020c837824 */ /* 0x000fe200078e029b */
[-C--:B------:R-:W-:Y:S01]  /*1c00*/  LEA.HI.X.SX32 R83, R137, R2.reuse, 0x1, P1 ;  /* 0x0000000289537211 */ /* 0x080fe200008f0eff */
[----:B------:R0:W4:Y:S01]  /*1c10*/  LDG.E.U16 R144, [R76.64] ;  /* 0x000000044c907981 */ /* 0x000122000c1e1500 */
[----:B------:R-:W-:-:S02]  /*1c20*/  LEA.HI.X.SX32 R87, R141, R2, 0x1, P0 ;  /* 0x000000028d577211 */ /* 0x000fc400000f0eff */
[C---:B------:R-:W-:Y:S01]  /*1c30*/  LEA R92, P0, R143.reuse, R3, 0x1 ;  /* 0x000000038f5c7211 */ /* 0x040fe200078008ff */
[----:B------:R0:W4:Y:S01]  /*1c40*/  LDG.E.U16 R140, [R82.64] ;  /* 0x00000004528c7981 */ /* 0x000122000c1e1500 */
[----:B------:R-:W-:Y:S02]  /*1c50*/  LEA R137, R12, R131, 0x1 ;  /* 0x000000830c897211 */ /* 0x000fe400078e08ff */
[-C--:B------:R-:W-:Y:S01]  /*1c60*/  LEA.HI.X.SX32 R93, R143, R2.reuse, 0x1, P0 ;  /* 0x000000028f5d7211 */ /* 0x080fe200000f0eff */
[----:B------:R0:W4:Y:S01]  /*1c70*/  LDG.E.U16 R123, [R86.64] ;  /* 0x00000004567b7981 */ /* 0x000122000c1e1500 */
[-C--:B-1----:R-:W-:Y:S02]  /*1c80*/  LEA R80, P1, R137, R3.reuse, 0x1 ;  /* 0x0000000389507211 */ /* 0x082fe400078208ff */
[----:B0-----:R-:W-:Y:S01]  /*1c90*/  LEA R90, P0, R101, R3, 0x1 ;  /* 0x00000003655a7211 */ /* 0x001fe200078008ff */
[----:B------:R0:W4:Y:S01]  /*1ca0*/  LDG.E.U16 R126, [R92.64] ;  /* 0x000000045c7e7981 */ /* 0x000122000c1e1500 */
[----:B------:R-:W-:-:S02]  /*1cb0*/  LEA.HI.X.SX32 R81, R137, R2, 0x1, P1 ;  /* 0x0000000289517211 */ /* 0x000fc400008f0eff */
[-C--:B------:R-:W-:Y:S02]  /*1cc0*/  LEA.HI.X.SX32 R91, R101, R2.reuse, 0x1, P0 ;  /* 0x00000002655b7211 */ /* 0x080fe400000f0eff */
[CC--:B------:R-:W-:Y:S01]  /*1cd0*/  LEA R76, P0, R133.reuse, R3.reuse, 0x1 ;  /* 0x00000003854c7211 */ /* 0x0c0fe200078008ff */
[----:B------:R1:W4:Y:S03]  /*1ce0*/  LDG.E.U16 R146, [R80.64] ;  /* 0x0000000450927981 */ /* 0x000326000c1e1500 */
[----:B------:R-:W-:Y:S02]  /*1cf0*/  LEA.HI.X.SX32 R77, R133, R2, 0x1, P0 ;  /* 0x00000002854d7211 */ /* 0x000fe400000f0eff */
[-C--:B------:R-:W-:Y:S01]  /*1d00*/  LEA R84, P1, R145, R3.reuse, 0x1 ;  /* 0x0000000391547211 */ /* 0x080fe200078208ff */
[----:B------:R0:W4:Y:S01]  /*1d10*/  LDG.E.U16 R133, [R90.64] ;  /* 0x000000045a857981 */ /* 0x000122000c1e1500 */
[----:B-1----:R-:W-:Y:S01]  /*1d20*/  LEA R80, P0, R153, R3, 0x1 ;  /* 0x0000000399507211 */ /* 0x002fe200078008ff */
[----:B------:R-:W-:-:S02]  /*1d30*/  IMAD R137, R12, 0x2, R137 ;  /* 0x000000020c897824 */ /* 0x000fc400078e0289 */
[----:B------:R1:W4:Y:S01]  /*1d40*/  LDG.E.U16 R138, [R76.64] ;  /* 0x000000044c8a7981 */ /* 0x000322000c1e1500 */
[-C--:B------:R-:W-:Y:S02]  /*1d50*/  LEA.HI.X.SX32 R81, R153, R2.reuse, 0x1, P0 ;  /* 0x0000000299517211 */ /* 0x080fe400000f0eff */
[-C--:B0-----:R-:W-:Y:S02]  /*1d60*/  LEA R92, P0, R115, R3.reuse, 0x1 ;  /* 0x00000003735c7211 */ /* 0x081fe400078008ff */
[-C--:B------:R-:W-:Y:S01]  /*1d70*/  LEA.HI.X.SX32 R85, R145, R2.reuse, 0x1, P1 ;  /* 0x0000000291557211 */ /* 0x080fe200008f0eff */
[----:B------:R0:W4:Y:S01]  /*1d80*/  LDG.E.U16 R143, [R80.64] ;  /* 0x00000004508f7981 */ /* 0x000122000c1e1500 */
[-C--:B------:R-:W-:Y:S02]  /*1d90*/  LEA R82, P1, R139, R3.reuse, 0x1 ;  /* 0x000000038b527211 */ /* 0x080fe400078208ff */
[----:B------:R-:W-:Y:S01]  /*1da0*/  LEA.HI.X.SX32 R93, R115, R2, 0x1, P0 ;  /* 0x00000002735d7211 */ /* 0x000fe200000f0eff */
[----:B------:R0:W4:Y:S01]  /*1db0*/  LDG.E.U16 R130, [R84.64] ;  /* 0x0000000454827981 */ /* 0x000122000c1e1500 */
[----:B------:R-:W-:-:S02]  /*1dc0*/  LEA R90, P0, R147, R3, 0x1 ;  /* 0x00000003935a7211 */ /* 0x000fc400078008ff */
[-C--:B------:R-:W-:Y:S01]  /*1dd0*/  LEA.HI.X.SX32 R83, R139, R2.reuse, 0x1, P1 ;  /* 0x000000028b537211 */ /* 0x080fe200008f0eff */
[----:B------:R0:W4:Y:S01]  /*1de0*/  LDG.E.U16 R115, [R92.64] ;  /* 0x000000045c737981 */ /* 0x000122000c1e1500 */
[-C--:B------:R-:W-:Y:S02]  /*1df0*/  LEA R86, P1, R137, R3.reuse, 0x1 ;  /* 0x0000000389567211 */ /* 0x080fe400078208ff */
[-C--:B------:R-:W-:Y:S01]  /*1e00*/  LEA.HI.X.SX32 R91, R147, R2.reuse, 0x1, P0 ;  /* 0x00000002935b7211 */ /* 0x080fe200000f0eff */
[----:B------:R0:W4:Y:S01]  /*1e10*/  LDG.E.U16 R141, [R82.64] ;  /* 0x00000004528d7981 */ /* 0x000122000c1e1500 */
[-C--:B-1----:R-:W-:Y:S02]  /*1e20*/  LEA R76, P0, R149, R3.reuse, 0x1 ;  /* 0x00000003954c7211 */ /* 0x082fe400078008ff */
[----:B------:R-:W-:Y:S02]  /*1e30*/  LEA.HI.X.SX32 R87, R137, R2, 0x1, P1 ;  /* 0x0000000289577211 */ /* 0x000fe400008f0eff */
[----:B0-----:R-:W-:-:S02]  /*1e40*/  LEA R84, P1, R119, R3, 0x1 ;  /* 0x0000000377547211 */ /* 0x001fc400078208ff */
[-C--:B------:R-:W-:Y:S01]  /*1e50*/  LEA.HI.X.SX32 R77, R149, R2.reuse, 0x1, P0 ;  /* 0x00000002954d7211 */ /* 0x080fe200000f0eff */
[----:B------:R0:W4:Y:S01]  /*1e60*/  LDG.E.U16 R145, [R86.64] ;  /* 0x0000000456917981 */ /* 0x000122000c1e1500 */
[C---:B------:R-:W-:Y:S02]  /*1e70*/  LEA R137, R12.reuse, R137, 0x1 ;  /* 0x000000890c897211 */ /* 0x040fe400078e08ff */
[-C--:B------:R-:W-:Y:S01]  /*1e80*/  LEA R82, P0, R151, R3.reuse, 0x1 ;  /* 0x0000000397527211 */ /* 0x080fe200078008ff */
[----:B------:R1:W4:Y:S01]  /*1e90*/  LDG.E.U16 R139, [R76.64] ;  /* 0x000000044c8b7981 */ /* 0x000322000c1e1500 */
[-C--:B------:R-:W-:Y:S02]  /*1ea0*/  LEA.HI.X.SX32 R85, R119, R2.reuse, 0x1, P1 ;  /* 0x0000000277557211 */ /* 0x080fe400008f0eff */
[-C--:B------:R-:W-:Y:S02]  /*1eb0*/  LEA R100, P1, R127, R3.reuse, 0x1 ;  /* 0x000000037f647211 */ /* 0x080fe400078208ff */
[-C--:B------:R-:W-:Y:S01]  /*1ec0*/  LEA.HI.X.SX32 R83, R151, R2.reuse, 0x1, P0 ;  /* 0x0000000297537211 */ /* 0x080fe200000f0eff */
[----:B------:R1:W4:Y:S01]  /*1ed0*/  LDG.E.U16 R119, [R84.64] ;  /* 0x0000000454777981 */ /* 0x000322000c1e1500 */
[-C--:B0-----:R-:W-:Y:S01]  /*1ee0*/  LEA R86, P0, R137, R3.reuse, 0x1 ;  /* 0x0000000389567211 */ /* 0x081fe200078008ff */
[----:B------:R-:W-:Y:S01]  /*1ef0*/  IMAD R12, R12, 0x2, R137 ;  /* 0x000000020c0c7824 */ /* 0x000fe200078e0289 */
[----:B------:R-:W-:Y:S01]  /*1f00*/  LEA.HI.X.SX32 R101, R127, R2, 0x1, P1 ;  /* 0x000000027f657211 */ /* 0x000fe200008f0eff */
[----:B------:R0:W4:Y:S01]  /*1f10*/  LDG.E.U16 R142, [R82.64] ;  /* 0x00000004528e7981 */ /* 0x000122000c1e1500 */
[----:B------:R-:W-:-:S02]  /*1f20*/  LEA R80, P1, R155, R3, 0x1 ;  /* 0x000000039b507211 */ /* 0x000fc400078208ff */
[-C--:B------:R-:W-:Y:S01]  /*1f30*/  LEA.HI.X.SX32 R87, R137, R2.reuse, 0x1, P0 ;  /* 0x0000000289577211 */ /* 0x080fe200000f0eff */
[----:B------:R0:W4:Y:S01]  /*1f40*/  LDG.E.U16 R127, [R90.64] ;  /* 0x000000045a7f7981 */ /* 0x000122000c1e1500 */
[----:B-1----:R-:W-:Y:S02]  /*1f50*/  LEA R84, P0, R105, R3, 0x1 ;  /* 0x0000000369547211 */ /* 0x002fe400078008ff */
[-C--:B------:R-:W-:Y:S01]  /*1f60*/  LEA.HI.X.SX32 R81, R155, R2.reuse, 0x1, P1 ;  /* 0x000000029b517211 */ /* 0x080fe200008f0eff */
[----:B------:R1:W4:Y:S01]  /*1f70*/  LDG.E.U16 R134, [R100.64] ;  /* 0x0000000464867981 */ /* 0x000322000c1e1500 */
[----:B------:R-:W-:-:S03]  /*1f80*/  LEA.HI.X.SX32 R85, R105, R2, 0x1, P0 ;  /* 0x0000000269557211 */ /* 0x000fc600000f0eff */
[----:B------:R1:W4:Y:S01]  /*1f90*/  LDG.E.U16 R137, [R80.64] ;  /* 0x0000000450897981 */ /* 0x000322000c1e1500 */
[----:B0-----:R-:W-:-:S03]  /*1fa0*/  LEA R90, P1, R12, R3, 0x1 ;  /* 0x000000030c5a7211 */ /* 0x001fc600078208ff */
[----:B------:R-:W4:Y:S01]  /*1fb0*/  LDG.E.U16 R84, [R84.64] ;  /* 0x0000000454547981 */ /* 0x000f22000c1e1500 */
[CC--:B-1----:R-:W-:Y:S02]  /*1fc0*/  LEA R100, P0, R109.reuse, R3.reuse, 0x1 ;  /* 0x000000036d647211 */ /* 0x0c2fe400078008ff */
[-C--:B------:R-:W-:Y:S02]  /*1fd0*/  LEA.HI.X.SX32 R91, R12, R2.reuse, 0x1, P1 ;  /* 0x000000020c5b7211 */ /* 0x080fe400008f0eff */
[----:B------:R0:W4:Y:S01]  /*1fe0*/  LDG.E.U16 R12, [R86.64] ;  /* 0x00000004560c7981 */ /* 0x000122000c1e1500 */
[----:B------:R-:W-:Y:S02]  /*1ff0*/  LEA.HI.X.SX32 R101, R109, R2, 0x1, P0 ;  /* 0x000000026d657211 */ /* 0x000fe400000f0eff */
[-C--:B------:R-:W-:Y:S01]  /*2000*/  LEA R92, P1, R121, R3.reuse, 0x1 ;  /* 0x00000003795c7211 */ /* 0x080fe200078208ff */
[----:B------:R1:W4:Y:S01]  /*2010*/  LDG.E.U16 R105, [R90.64] ;  /* 0x000000045a697981 */ /* 0x000322000c1e1500 */
[----:B------:R-:W-:-:S02]  /*2020*/  LEA R76, P0, R125, R3, 0x1 ;  /* 0x000000037d4c7211 */ /* 0x000fc400078008ff */
[-C--:B------:R-:W-:Y:S01]  /*2030*/  LEA.HI.X.SX32 R93, R121, R2.reuse, 0x1, P1 ;  /* 0x00000002795d7211 */ /* 0x080fe200008f0eff */
[----:B------:R-:W4:Y:S01]  /*2040*/  LDG.E.U16 R100, [R100.64] ;  /* 0x0000000464647981 */ /* 0x000f22000c1e1500 */
[-C--:B------:R-:W-:Y:S02]  /*2050*/  LEA.HI.X.SX32 R77, R125, R2.reuse, 0x1, P0 ;  /* 0x000000027d4d7211 */ /* 0x080fe400000f0eff */
[-C--:B------:R-:W-:Y:S01]  /*2060*/  LEA R80, P0, R129, R3.reuse, 0x1 ;  /* 0x0000000381507211 */ /* 0x080fe200078008ff */
[----:B------:R-:W4:Y:S01]  /*2070*/  LDG.E.U16 R92, [R92.64] ;  /* 0x000000045c5c7981 */ /* 0x000f22000c1e1500 */
[----:B------:R-:W-:Y:S02]  /*2080*/  LEA R82, P1, R135, R3, 0x1 ;  /* 0x0000000387527211 */ /* 0x000fe400078208ff */
[-C--:B------:R-:W-:Y:S01]  /*2090*/  LEA.HI.X.SX32 R81, R129, R2.reuse, 0x1, P0 ;  /* 0x0000000281517211 */ /* 0x080fe200000f0eff */
[----:B------:R-:W4:Y:S01]  /*20a0*/  LDG.E.U16 R76, [R76.64] ;  /* 0x000000044c4c7981 */ /* 0x000f22000c1e1500 */
[----:B------:R-:W-:-:S02]  /*20b0*/  LEA.HI.X.SX32 R83, R135, R2, 0x1, P1 ;  /* 0x0000000287537211 */ /* 0x000fc400008f0eff */
[-C--:B0-----:R-:W-:Y:S01]  /*20c0*/  LEA R86, P0, R117, R3.reuse, 0x1 ;  /* 0x0000000375567211 */ /* 0x081fe200078008ff */
[----:B------:R-:W4:Y:S01]  /*20d0*/  LDG.E.U16 R80, [R80.64] ;  /* 0x0000000450507981 */ /* 0x000f22000c1e1500 */
[----:B-1----:R-:W-:Y:S02]  /*20e0*/  LEA R90, P1, R131, R3, 0x1 ;  /* 0x00000003835a7211 */ /* 0x002fe400078208ff */
[-C--:B------:R-:W-:Y:S01]  /*20f0*/  LEA.HI.X.SX32 R87, R117, R2.reuse, 0x1, P0 ;  /* 0x0000000275577211 */ /* 0x080fe200000f0eff */
[----:B------:R-:W4:Y:S01]  /*2100*/  LDG.E.U16 R82, [R82.64] ;  /* 0x0000000452527981 */ /* 0x000f22000c1e1500 */
[----:B------:R-:W-:-:S03]  /*2110*/  LEA.HI.X.SX32 R91, R131, R2, 0x1, P1 ;  /* 0x00000002835b7211 */ /* 0x000fc600008f0eff */
[----:B------:R-:W4:Y:S04]  /*2120*/  LDG.E.U16 R86, [R86.64] ;  /* 0x0000000456567981 */ /* 0x000f28000c1e1500 */
[----:B------:R-:W4:Y:S01]  /*2130*/  LDG.E.U16 R90, [R90.64] ;  /* 0x000000045a5a7981 */ /* 0x000f22000c1e1500 */
[----:B------:R-:W-:Y:S02]  /*2140*/  SHF.R.S32.HI R2, RZ, 0x7, R154 ;  /* 0x00000007ff027819 */ /* 0x000fe4000001149a */
[----:B------:R-:W-:Y:S02]  /*2150*/  SHF.L.U32 R3, R0, 0x1, RZ ;  /* 0x0000000100037819 */ /* 0x000fe400000006ff */
[----:B------:R-:W-:Y:S01]  /*2160*/  SGXT R0, R2, 0x1 ;  /* 0x000000010200781a */ /* 0x000fe20000000200 */
[----:B------:R-:W-:-:S03]  /*2170*/  IMAD.MOV.U32 R2, RZ, RZ, c[0x0][0x1d0] ;  /* 0x00007400ff027624 */ /* 0x000fc600078e00ff */
[----:B------:R-:W-:-:S04]  /*2180*/  LOP3.LUT R0, R3, 0x110, R0, 0x78, !PT ;  /* 0x0000011003007812 */ /* 0x000fc800078e7800 */
[----:B------:R-:W-:Y:S01]  /*2190*/  LOP3.LUT R3, R0, 0x20, RZ, 0x3c, !PT ;  /* 0x0000002000037812 */ /* 0x000fe200078e3cff */
[----:B--2---:R-:W-:Y:S01]  /*21a0*/  STS.U16 [R0], R4 ;  /* 0x0000000400007388 */ /* 0x004fe20000000400 */
[----:B------:R-:W-:Y:S02]  /*21b0*/  ISETP.GE.AND P0, PT, R2, 0x1, PT ;  /* 0x000000010200780c */ /* 0x000fe40003f06270 */
[C---:B------:R-:W-:Y:S01]  /*21c0*/  LOP3.LUT R2, R0.reuse, 0x40, RZ, 0x3c, !PT ;  /* 0x0000004000027812 */ /* 0x040fe200078e3cff */
[----:B------:R-:W-:Y:S04]  /*21d0*/  STS.U16 [R0+0x800], R8 ;  /* 0x0008000800007388 */ /* 0x000fe80000000400 */
        /* <DEDUP_REMOVED lines=17> */
[----:B---3--:R-:W-:Y:S04]  /*22f0*/  STS.U16 [R0+0x9800], R95 ;  /* 0x0098005f00007388 */ /* 0x008fe80000000400 */
[----:B-----5:R-:W-:Y:S04]  /*2300*/  STS.U16 [R0+0xa000], R99 ;  /* 0x00a0006300007388 */ /* 0x020fe80000000400 */
[----:B------:R-:W-:Y:S04]  /*2310*/  STS.U16 [R0+0xa800], R106 ;  /* 0x00a8006a00007388 */ /* 0x000fe80000000400 */
[----:B----4-:R-:W-:Y:S04]  /*2320*/  STS.U16 [R0+0xb000], R111 ;  /* 0x00b0006f00007388 */ /* 0x010fe80000000400 */
        /* <DEDUP_REMOVED lines=40> */
[----:B------:R0:W-:Y:S04]  /*25b0*/  STS.U16 [R3+0xfa00], R145 ;  /* 0x00fa009103007388 */ /* 0x0001e80000000400 */
[----:B------:R-:W-:Y:S01]  /*25c0*/  STS.U16 [R2+0x400], R6 ;  /* 0x0004000602007388 */ /* 0x000fe20000000400 */
[----:B0-----:R-:W-:-:S03]  /*25d0*/  LOP3.LUT R3, R0, 0x60, RZ, 0x3c, !PT ;  /* 0x0000006000037812 */ /* 0x001fc600078e3cff */
        /* <DEDUP_REMOVED lines=31> */
[----:B------:R-:W-:Y:S04]  /*27d0*/  STS.U16 [R3+0x600], R7 ;  /* 0x0006000703007388 */ /* 0x000fe80000000400 */
[----:B------:R-:W-:Y:S04]  /*27e0*/  STS.U16 [R3+0x4600], R40 ;  /* 0x0046002803007388 */ /* 0x000fe80000000400 */
[----:B------:R-:W-:Y:S01]  /*27f0*/  STS.U16 [R3+0x4e00], R44 ;  /* 0x004e002c03007388 */ /* 0x000fe20000000400 */
[----:B0-----:R-:W-:Y:S01]  /*2800*/  SHF.R.S32.HI R2, RZ, 0x4, R154 ;  /* 0x00000004ff027819 */ /* 0x001fe2000001149a */
[----:B------:R-:W-:Y:S01]  /*2810*/  IMAD.MOV.U32 R182, RZ, RZ, -0x800000 ;  /* 0xff800000ffb67424 */ /* 0x000fe200078e00ff */
[----:B------:R-:W-:Y:S01]  /*2820*/  MOV R230, 0x3f800000 ;  /* 0x3f80000000e67802 */ /* 0x000fe20000000f00 */
[----:B------:R-:W-:Y:S01]  /*2830*/  STS.U16 [R3+0xe00], R11 ;  /* 0x000e000b03007388 */ /* 0x000fe20000000400 */
[----:B------:R-:W-:Y:S01]  /*2840*/  MOV R181, 0xff800000 ;  /* 0xff80000000b57802 */ /* 0x000fe20000000f00 */
[----:B------:R-:W-:Y:S01]  /*2850*/  IMAD.MOV.U32 R180, RZ, RZ, -0x800000 ;  /* 0xff800000ffb47424 */ /* 0x000fe200078e00ff */
[----:B------:R-:W-:Y:S01]  /*2860*/  MOV R175, 0xff800000 ;  /* 0xff80000000af7802 */ /* 0x000fe20000000f00 */
[----:B------:R-:W-:Y:S01]  /*2870*/  STS.U16 [R3+0x1600], R16 ;  /* 0x0016001003007388 */ /* 0x000fe20000000400 */
[----:B------:R-:W-:Y:S01]  /*2880*/  IMAD.MOV.U32 R174, RZ, RZ, -0x800000 ;  /* 0xff800000ffae7424 */ /* 0x000fe200078e00ff */
[----:B------:R-:W-:Y:S01]  /*2890*/  MOV R173, 0xff800000 ;  /* 0xff80000000ad7802 */ /* 0x000fe20000000f00 */
[----:B------:R-:W-:Y:S01]  /*28a0*/  IMAD.MOV.U32 R172, RZ, RZ, -0x800000 ;  /* 0xff800000ffac7424 */ /* 0x000fe200078e00ff */
        /* <DEDUP_REMOVED lines=13> */
[----:B------:R-:W-:Y:S01]  /*2980*/  IMAD.MOV.U32 R229, RZ, RZ, 0x3f800000 ;  /* 0x3f800000ffe57424 */ /* 0x000fe200078e00ff */
[----:B------:R-:W-:Y:S01]  /*2990*/  MOV R228, 0x3f800000 ;  /* 0x3f80000000e47802 */ /* 0x000fe20000000f00 */
[----:B------:R-:W-:Y:S01]  /*29a0*/  IMAD.MOV.U32 R227, RZ, RZ, 0x3f800000 ;  /* 0x3f800000ffe37424 */ /* 0x000fe200078e00ff */
[----:B------:R-:W-:Y:S01]  /*29b0*/  STS.U16 [R3+0x3600], R32 ;  /* 0x0036002003007388 */ /* 0x000fe20000000400 */
[----:B------:R-:W-:Y:S01]  /*29c0*/  MOV R226, 0x3f800000 ;  /* 0x3f80000000e27802 */ /* 0x000fe20000000f00 */
[----:B------:R-:W-:Y:S01]  /*29d0*/  IMAD.MOV.U32 R225, RZ, RZ, 0x3f800000 ;  /* 0x3f800000ffe17424 */ /* 0x000fe200078e00ff */
        /* <DEDUP_REMOVED lines=14> */
[----:B------:R-:W-:Y:S01]  /*2ac0*/  CS2R R140, SRZ ;  /* 0x00000000008c7805 */ /* 0x000fe2000001ff00 */
[----:B------:R-:W-:Y:S01]  /*2ad0*/  CS2R R142, SRZ ;  /* 0x00000000008e7805 */ /* 0x000fe2000001ff00 */
[----:B------:R-:W-:Y:S01]  /*2ae0*/  CS2R R136, SRZ ;  /* 0x0000000000887805 */ /* 0x000fe2000001ff00 */
        /* <DEDUP_REMOVED lines=12> */
[----:B------:R0:W-:Y:S01]  /*2bb0*/  STS.U16 [R3+0x8600], R72 ;  /* 0x0086004803007388 */ /* 0x0001e20000000400 */
        /* <DEDUP_REMOVED lines=10> */
[----:B0-----:R-:W-:Y:S01]  /*2c60*/  CS2R R72, SRZ ;  /* 0x0000000000487805 */ /* 0x001fe2000001ff00 */
[----:B------:R0:W-:Y:S01]  /*2c70*/  STS.U16 [R3+0x9e00], R98 ;  /* 0x009e006203007388 */ /* 0x0001e20000000400 */
[----:B------:R-:W-:Y:S01]  /*2c80*/  CS2R R74, SRZ ;  /* 0x00000000004a7805 */ /* 0x000fe2000001ff00 */
[----:B-1----:R-:W-:Y:S01]  /*2c90*/  CS2R R78, SRZ ;  /* 0x00000000004e7805 */ /* 0x002fe2000001ff00 */
[----:B------:R-:W-:Y:S01]  /*2ca0*/  CS2R R68, SRZ ;  /* 0x0000000000447805 */ /* 0x000fe2000001ff00 */
[----:B------:R1:W-:Y:S01]  /*2cb0*/  STS.U16 [R3+0xa600], R104 ;  /* 0x00a6006803007388 */ /* 0x0003e20000000400 */
[----:B------:R-:W-:Y:S01]  /*2cc0*/  CS2R R70, SRZ ;  /* 0x0000000000467805 */ /* 0x000fe2000001ff00 */
[----:B--2---:R-:W-:Y:S01]  /*2cd0*/  CS2R R94, SRZ ;  /* 0x00000000005e7805 */ /* 0x004fe2000001ff00 */
[----:B------:R-:W-:Y:S01]  /*2ce0*/  CS2R R64, SRZ ;  /* 0x0000000000407805 */ /* 0x000fe2000001ff00 */
[----:B------:R2:W-:Y:S01]  /*2cf0*/  STS.U16 [R3+0xae00], R110 ;  /* 0x00ae006e03007388 */ /* 0x0005e20000000400 */
[----:B------:R-:W-:Y:S01]  /*2d00*/  CS2R R66, SRZ ;  /* 0x0000000000427805 */ /* 0x000fe2000001ff00 */
[----:B0-----:R-:W-:Y:S01]  /*2d10*/  CS2R R98, SRZ ;  /* 0x0000000000627805 */ /* 0x001fe2000001ff00 */
[----:B------:R-:W-:Y:S01]  /*2d20*/  CS2R R60, SRZ ;  /* 0x00000000003c7805 */ /* 0x000fe2000001ff00 */
        /* <DEDUP_REMOVED lines=36> */
[----:B------:R-:W-:Y:S01]  /*2f70*/  CS2R R22, SRZ ;  /* 0x0000000000167805 */ /* 0x000fe2000001ff00 */
[----:B------:R-:W-:Y:S01]  /*2f80*/  CS2R R24, SRZ ;  /* 0x0000000000187805 */ /* 0x000fe2000001ff00 */
[----:B-1----:R-:W-:Y:S01]  /*2f90*/  CS2R R86, SRZ ;  /* 0x0000000000567805 */ /* 0x002fe2000001ff00 */
[----:B------:R-:W-:Y:S01]  /*2fa0*/  CS2R R26, SRZ ;  /* 0x00000000001a7805 */ /* 0x000fe2000001ff00 */
[----:B------:R-:W-:Y:S01]  /*2fb0*/  CS2R R28, SRZ ;  /* 0x00000000001c7805 */ /* 0x000fe2000001ff00 */
[----:B------:R-:W-:Y:S01]  /*2fc0*/  CS2R R30, SRZ ;  /* 0x00000000001e7805 */ /* 0x000fe2000001ff00 */
[----:B--2---:R-:W-:Y:S01]  /*2fd0*/  CS2R R90, SRZ ;  /* 0x00000000005a7805 */ /* 0x004fe2000001ff00 */
[----:B------:R-:W-:-:S02]  /*2fe0*/  LOP3.LUT R150, R154, 0xff, RZ, 0xc0, !PT ;  /* 0x000000ff9a967812 */ /* 0x000fc400078ec0ff */
[C---:B------:R-:W-:Y:S02]  /*2ff0*/  LOP3.LUT R156, R154.reuse, 0xf, RZ, 0xc0, !PT ;  /* 0x0000000f9a9c7812 */ /* 0x040fe400078ec0ff */
[----:B------:R-:W-:Y:S02]  /*3000*/  SHF.L.U32 R148, R154, 0x5, RZ ;  /* 0x000000059a947819 */ /* 0x000fe400000006ff */
[----:B------:R-:W-:Y:S01]  /*3010*/  SGXT R152, R2, 0x1 ;  /* 0x000000010298781a */ /* 0x000fe20000000200 */
[----:B------:R-:W-:Y:S05]  /*3020*/  @!P0 BRA `(.L_x_0) ;  /* 0x0000550000008947 */ /* 0x000fea0003800000 */
[C---:B------:R-:W-:Y:S01]  /*3030*/  IMAD R2, R157.reuse, c[0x0][0x1b0], RZ ;  /* 0x00006c009d027a24 */ /* 0x040fe200078e02ff */
[----:B------:R-:W-:Y:S01]  /*3040*/  LOP3.LUT R5, R154, 0x7, RZ, 0xc0, !PT ;  /* 0x000000079a057812 */ /* 0x000fe200078ec0ff */
[----:B------:R-:W-:Y:S01]  /*3050*/  IMAD R8, R156, c[0x0][0x1b4], RZ ;  /* 0x00006d009c087a24 */ /* 0x000fe200078e02ff */
[----:B------:R-:W-:Y:S01]  /*3060*/  SHF.L.U32 R17, R154, 0x3, RZ ;  /* 0x000000039a117819 */ /* 0x000fe200000006ff */
[----:B------:R-:W-:Y:S01]  /*3070*/  IMAD.SHL.U32 R3, R2, 0x2, RZ ;  /* 0x0000000202037824 */ /* 0x000fe200078e00ff */
[----:B------:R-:W-:Y:S01]  /*3080*/  LOP3.LUT R9, R154, 0x10, RZ, 0xc0, !PT ;  /* 0x000000109a097812 */ /* 0x000fe200078ec0ff */
[----:B------:R-:W-:Y:S01]  /*3090*/  IMAD.MOV.U32 R21, RZ, RZ, c[0x0][0x1b8] ;  /* 0x00006e00ff157624 */ /* 0x000fe200078e00ff */
[----:B------:R-:W-:Y:S01]  /*30a0*/  SHF.L.U32 R4, R8, 0x1, RZ ;  /* 0x0000000108047819 */ /* 0x000fe200000006ff */
[C---:B------:R-:W-:Y:S01]  /*30b0*/  IMAD.SHL.U32 R210, R154.reuse, 0x2, RZ ;  /* 0x000000029ad27824 */ /* 0x040fe200078e00ff */
[----:B------:R-:W-:Y:S01]  /*30c0*/  LOP3.LUT P0, R14, R154, 0x3, RZ, 0xc0, !PT ;  /* 0x000000039a0e7812 */ /* 0x000fe2000780c0ff */
[----:B------:R-:W-:Y:S01]  /*30d0*/  IMAD R6, R150, c[0x0][0x1a8], RZ ;  /* 0x00006a0096067a24 */ /* 0x000fe200078e02ff */
[----:B------:R-:W-:Y:S01]  /*30e0*/  IADD3 R233, P3, P4, R4, c[0x0][0x170], R3 ;  /* 0x00005c0004e97a10 */ /* 0x000fe20007c7e003 */
[----:B------:R-:W-:Y:S01]  /*30f0*/  IMAD R0, R157, c[0x0][0x1a0], RZ ;  /* 0x000068009d007a24 */ /* 0x000fe200078e02ff */
[----:B------:R-:W-:Y:S01]  /*3100*/  SHF.R.U32.HI R3, RZ, 0x4, R154 ;  /* 0x00000004ff037819 */ /* 0x000fe2000001169a */
[----:B------:R-:W-:Y:S01]  /*3110*/  IMAD.HI R2, R2, 0x2, RZ ;  /* 0x0000000202027827 */ /* 0x000fe200078e02ff */
[----:B------:R-:W-:Y:S01]  /*3120*/  LOP3.LUT R4, R154, 0x20, RZ, 0xc0, !PT ;  /* 0x000000209a047812 */ /* 0x000fe200078ec0ff */
[----:B------:R-:W-:Y:S01]  /*3130*/  CS2R R140, SRZ ;  /* 0x00000000008c7805 */ /* 0x000fe2000001ff00 */
[----:B------:R-:W-:Y:S01]  /*3140*/  SGXT.U32 R3, R3, 0x4 ;  /* 0x000000040303781a */ /* 0x000fe20000000000 */
[----:B------:R-:W-:Y:S01]  /*3150*/  IMAD.SHL.U32 R144, R0, 0x2, RZ ;  /* 0x0000000200907824 */ /* 0x000fe200078e00ff */
[C---:B------:R-:W-:Y:S01]  /*3160*/  SHF.L.U32 R7, R5.reuse, 0x4, RZ ;  /* 0x0000000405077819 */ /* 0x040fe200000006ff */
[----:B------:R-:W-:Y:S01]  /*3170*/  IMAD R16, R5, 0x4, R4 ;  /* 0x0000000405107824 */ /* 0x000fe200078e0204 */
[----:B------:R-:W-:Y:S01]  /*3180*/  LOP3.LUT R11, R17, 0x60, RZ, 0xc0, !PT ;  /* 0x00000060110b7812 */ /* 0x000fe200078ec0ff */
[----:B------:R-:W-:Y:S01]  /*3190*/  IMAD R10, R3, c[0x0][0x1b8], RZ ;  /* 0x00006e00030a7a24 */ /* 0x000fe200078e02ff */
[----:B------:R-:W-:Y:S01]  /*31a0*/  SHF.L.U32 R9, R9, 0x7, RZ ;  /* 0x0000000709097819 */ /* 0x000fe200000006ff */
[----:B------:R-:W-:Y:S01]  /*31b0*/  IMAD R5, R5, 0x110, RZ ;  /* 0x0000011005057824 */ /* 0x000fe200078e02ff */
[----:B------:R-:W-:Y:S01]  /*31c0*/  LOP3.LUT R3, R7, 0x30, R210, 0x78, !PT ;  /* 0x0000003007037812 */ /* 0x000fe200078e78d2 */
[C---:B------:R-:W-:Y:S01]  /*31d0*/  IMAD R12, R21.reuse, 0x10, R10 ;  /* 0x00000010150c7824 */ /* 0x040fe200078e020a */
[----:B------:R-:W-:Y:S01]  /*31e0*/  LEA R11, R14, R11, 0x2 ;  /* 0x0000000b0e0b7211 */ /* 0x000fe200078e10ff */
[----:B------:R-:W-:Y:S01]  /*31f0*/  IMAD.HI R0, R0, 0x2, RZ ;  /* 0x0000000200007827 */ /* 0x000fe200078e02ff */
[----:B------:R-:W-:Y:S01]  /*3200*/  LEA R18, R14, R9, 0x5 ;  /* 0x000000090e127211 */ /* 0x000fe200078e28ff */
[----:B------:R-:W-:Y:S01]  /*3210*/  CS2R R142, SRZ ;  /* 0x00000000008e7805 */ /* 0x000fe2000001ff00 */
[----:B------:R-:W-:Y:S01]  /*3220*/  LEA R3, R16, R3, 0x7 ;  /* 0x0000000310037211 */ /* 0x000fe200078e38ff */
[----:B------:R-:W-:Y:S01]  /*3230*/  IMAD R13, R21, 0x10, R12 ;  /* 0x00000010150d7824 */ /* 0x000fe200078e020c */
[----:B------:R-:W-:Y:S01]  /*3240*/  SHF.R.U32.HI R4, RZ, 0x1, R4 ;  /* 0x00000001ff047819 */ /* 0x000fe20000011604 */
[----:B------:R-:W-:Y:S01]  /*3250*/  IMAD.SHL.U32 R231, R150, 0x2, RZ ;  /* 0x0000000296e77824 */ /* 0x000fe200078e00ff */
[----:B------:R-:W-:Y:S01]  /*3260*/  LOP3.LUT R16, R5, 0x10, R210, 0x78, !PT ;  /* 0x0000001005107812 */ /* 0x000fe200078e78d2 */
[C---:B------:R-:W-:Y:S01]  /*3270*/  IMAD R14, R21.reuse, 0x10, R13 ;  /* 0x00000010150e7824 */ /* 0x040fe200078e020d */
[----:B------:R-:W-:Y:S01]  /*3280*/  LOP3.LUT R4, R4, 0x90, R152, 0x78, !PT ;  /* 0x0000009004047812 */ /* 0x000fe200078e7898 */
[----:B------:R-:W-:Y:S01]  /*3290*/  IMAD.MOV.U32 R195, RZ, RZ, -0x800000 ;  /* 0xff800000ffc37424 */ /* 0x000fe200078e00ff */
[----:B------:R-:W-:Y:S01]  /*32a0*/  LOP3.LUT R5, R16, R9, RZ, 0xfc, !PT ;  /* 0x0000000910057212 */ /* 0x000fe200078efcff */
[C---:B------:R-:W-:Y:S01]  /*32b0*/  IMAD.HI R9, R6.reuse, 0x2, RZ ;  /* 0x0000000206097827 */ /* 0x040fe200078e02ff */
[C---:B------:R-:W-:Y:S01]  /*32c0*/  LEA R15, R21.reuse, R14, 0x4 ;  /* 0x0000000e150f7211 */ /* 0x040fe200078e20ff */
[----:B------:R-:W-:Y:S01]  /*32d0*/  CS2R R136, SRZ ;  /* 0x0000000000887805 */ /* 0x000fe2000001ff00 */
[----:B------:R-:W-:Y:S01]  /*32e0*/  SHF.L.U32 R145, R6, 0x1, RZ ;  /* 0x0000000106917819 */ /* 0x000fe200000006ff */
[----:B------:R-:W-:Y:S01]  /*32f0*/  IMAD.IADD R4, R4, 0x1, R11 ;  /* 0x0000000104047824 */ /* 0x000fe200078e020b */
[----:B------:R-:W-:Y:S01]  /*3300*/  SHF.R.S32.HI R7, RZ, 0x2, R154 ;  /* 0x00000002ff077819 */ /* 0x000fe2000001149a */
[----:B------:R-:W-:Y:S01]  /*3310*/  IMAD R6, R21, 0x10, R15 ;  /* 0x0000001015067824 */ /* 0x000fe200078e020f */
[----:B------:R-:W-:Y:S01]  /*3320*/  IADD3 R144, P1, P2, R145, c[0x0][0x168], R144 ;  /* 0x00005a0091907a10 */ /* 0x000fe20007a3e090 */
[----:B------:R-:W-:Y:S01]  /*3330*/  IMAD.HI R11, R8, 0x2, RZ ;  /* 0x00000002080b7827 */ /* 0x000fe200078e02ff */
[----:B------:R-:W-:Y:S01]  /*3340*/  SGXT R7, R7, 0x1 ;  /* 0x000000010707781a */ /* 0x000fe20000000200 */
[----:B------:R-:W-:Y:S01]  /*3350*/  CS2R R138, SRZ ;  /* 0x00000000008a7805 */ /* 0x000fe2000001ff00 */
[----:B------:R-:W-:Y:S01]  /*3360*/  LEA R8, R21, R6, 0x4 ;  /* 0x0000000615087211 */ /* 0x000fe200078e20ff */
[----:B------:R-:W-:Y:S01]  /*3370*/  IMAD.MOV.U32 R193, RZ, RZ, -0x800000 ;  /* 0xff800000ffc17424 */ /* 0x000fe200078e00ff */
[----:B------:R-:W-:Y:S01]  /*3380*/  IADD3.X R145, R9, c[0x0][0x16c], R0, P1, P2 ;  /* 0x00005b0009917a10 */ /* 0x000fe20000fe4400 */
[----:B------:R-:W-:Y:S01]  /*3390*/  IMAD.MOV.U32 R204, RZ, RZ, -0x800000 ;  /* 0xff800000ffcc7424 */ /* 0x000fe200078e00ff */
[----:B------:R-:W-:Y:S01]  /*33a0*/  IADD3.X R19, R11, c[0x0][0x174], R2, P3, P4 ;  /* 0x00005d000b137a10 */ /* 0x000fe20001fe8402 */
[C---:B------:R-:W-:Y:S01]  /*33b0*/  IMAD R0, R21.reuse, 0x10, R8 ;  /* 0x0000001015007824 */ /* 0x040fe200078e0208 */
[-C--:B------:R-:W-:Y:S01]  /*33c0*/  LEA R26, P1, R10, R233.reuse, 0x1 ;  /* 0x000000e90a1a7211 */ /* 0x080fe200078208ff */
[----:B------:R-:W-:Y:S01]  /*33d0*/  IMAD.MOV.U32 R190, RZ, RZ, -0x800000 ;  /* 0xff800000ffbe7424 */ /* 0x000fe200078e00ff */
[-C--:B------:R-:W-:Y:S01]  /*33e0*/  LEA R24, P2, R12, R233.reuse, 0x1 ;  /* 0x000000e90c187211 */ /* 0x080fe200078408ff */
[----:B------:R-:W-:Y:S01]  /*33f0*/  IMAD.MOV.U32 R206, RZ, RZ, -0x800000 ;  /* 0xff800000ffce7424 */ /* 0x000fe200078e00ff */
[----:B------:R-:W-:Y:S01]  /*3400*/  LEA R2, R21, R0, 0x4 ;  /* 0x0000000015027211 */ /* 0x000fe200078e20ff */
[----:B------:R-:W-:Y:S01]  /*3410*/  IMAD.MOV.U32 R207, RZ, RZ, -0x800000 ;  /* 0xff800000ffcf7424 */ /* 0x000fe200078e00ff */
[----:B------:R-:W-:Y:S01]  /*3420*/  LOP3.LUT R7, R7, 0x90, RZ, 0xc0, !PT ;  /* 0x0000009007077812 */ /* 0x000fe200078ec0ff */
[----:B------:R-:W-:Y:S01]  /*3430*/  IMAD.MOV.U32 R208, RZ, RZ, -0x800000 ;  /* 0xff800000ffd07424 */ /* 0x000fe200078e00ff */
[----:B------:R-:W-:Y:S01]  /*3440*/  LEA R22, P3, R13, R233, 0x1 ;  /* 0x000000e90d167211 */ /* 0x000fe200078608ff */
[----:B------:R-:W-:Y:S01]  /*3450*/  IMAD R9, R21, 0x10, R2 ;  /* 0x0000001015097824 */ /* 0x000fe200078e0202 */
[-C--:B------:R-:W-:Y:S01]  /*3460*/  LEA.HI.X.SX32 R27, R10, R19.reuse, 0x1, P1 ;  /* 0x000000130a1b7211 */ /* 0x080fe200008f0eff */
[----:B------:R-:W-:Y:S01]  /*3470*/  IMAD.MOV.U32 R211, RZ, RZ, -0x800000 ;  /* 0xff800000ffd37424 */ /* 0x000fe200078e00ff */
[----:B------:R-:W-:Y:S01]  /*3480*/  LOP3.LUT R250, R17, 0x700, RZ, 0xc0, !PT ;  /* 0x0000070011fa7812 */ /* 0x000fe200078ec0ff */
[----:B------:R-:W-:Y:S01]  /*3490*/  IMAD.MOV.U32 R214, RZ, RZ, RZ ;  /* 0x000000ffffd67224 */ /* 0x000fe200078e00ff */
[-C--:B------:R-:W-:Y:S01]  /*34a0*/  LEA.HI.X.SX32 R25, R12, R19.reuse, 0x1, P2 ;  /* 0x000000130c197211 */ /* 0x080fe200010f0eff */
[----:B------:R-:W-:Y:S01]  /*34b0*/  STL.64 [R1+0x30], R26 ;  /* 0x0000301a01007387 */ /* 0x000fe20000100a00 */
[----:B------:R-:W-:Y:S01]  /*34c0*/  LOP3.LUT R17, R7, 0x10, R210, 0x78, !PT ;  /* 0x0000001007117812 */ /* 0x000fe200078e78d2 */
[----:B------:R-:W-:Y:S01]  /*34d0*/  IMAD.MOV.U32 R228, RZ, RZ, 0x3f800000 ;  /* 0x3f800000ffe47424 */ /* 0x000fe200078e00ff */
[----:B------:R-:W-:Y:S01]  /*34e0*/  LEA.HI.X.SX32 R23, R13, R19, 0x1, P3 ;  /* 0x000000130d177211 */ /* 0x000fe200018f0eff */
[----:B------:R0:W-:Y:S01]  /*34f0*/  STL.64 [R1+0x28], R24 ;  /* 0x0000281801007387 */ /* 0x0001e20000100a00 */
[C---:B------:R-:W-:Y:S01]  /*3500*/  LEA R16, P3, R6.reuse, R233, 0x1 ;  /* 0x000000e906107211 */ /* 0x040fe200078608ff */
[----:B------:R-:W-:Y:S01]  /*3510*/  IMAD.MOV.U32 R226, RZ, RZ, 0x3f800000 ;  /* 0x3f800000ffe27424 */ /* 0x000fe200078e00ff */
[----:B------:R-:W-:Y:S01]  /*3520*/  LEA R10, R21, R9, 0x4 ;  /* 0x00000009150a7211 */ /* 0x000fe200078e20ff */
[----:B------:R1:W-:Y:S01]  /*3530*/  STL.64 [R1+0x20], R22 ;  /* 0x0000201601007387 */ /* 0x0003e20000100a00 */
[----:B------:R-:W-:Y:S01]  /*3540*/  IADD3 R250, R17, R18, R250 ;  /* 0x0000001211fa7210 */ /* 0x000fe20007ffe0fa */
[----:B------:R-:W-:Y:S01]  /*3550*/  IMAD.MOV.U32 R224, RZ, RZ, 0x3f800000 ;  /* 0x3f800000ffe07424 */ /* 0x000fe200078e00ff */
[----:B------:R-:W-:Y:S01]  /*3560*/  LEA.HI.X.SX32 R17, R6, R19, 0x1, P3 ;  /* 0x0000001306117211 */ /* 0x000fe200018f0eff */
[----:B------:R-:W-:Y:S01]  /*3570*/  IMAD R6, R21, 0x10, R10 ;  /* 0x0000001015067824 */ /* 0x000fe200078e020a */
[-C--:B------:R-:W-:Y:S01]  /*3580*/  LEA R246, P3, R2, R233.reuse, 0x1 ;  /* 0x000000e902f67211 */ /* 0x080fe200078608ff */
[----:B------:R-:W-:Y:S01]  /*3590*/  IMAD.MOV.U32 R222, RZ, RZ, 0x3f800000 ;  /* 0x3f800000ffde7424 */ /* 0x000fe200078e00ff */
[----:B------:R-:W-:Y:S01]  /*35a0*/  LOP3.LUT R7, R7, 0x160, R148, 0xf8, !PT ;  /* 0x0000016007077812 */ /* 0x000fe200078ef894 */
[----:B------:R-:W-:Y:S01]  /*35b0*/  IMAD.MOV.U32 R220, RZ, RZ, 0x3f800000 ;  /* 0x3f800000ffdc7424 */ /* 0x000fe200078e00ff */
[CC--:B0-----:R-:W-:Y:S01]  /*35c0*/  LEA R24, P1, R14.reuse, R233.reuse, 0x1 ;  /* 0x000000e90e187211 */ /* 0x0c1fe200078208ff */
[----:B------:R-:W-:Y:S01]  /*35d0*/  IMAD.MOV.U32 R218, RZ, RZ, 0x3f800000 ;  /* 0x3f800000ffda7424 */ /* 0x000fe200078e00ff */
[----:B------:R-:W-:Y:S01]  /*35e0*/  LEA R11, R21, R6, 0x4 ;  /* 0x00000006150b7211 */ /* 0x000fe200078e20ff */
[----:B------:R-:W-:Y:S01]  /*35f0*/  IMAD.MOV.U32 R216, RZ, RZ, 0x3f800000 ;  /* 0x3f800000ffd87424 */ /* 0x000fe200078e00ff */
[C---:B-1----:R-:W-:Y:S01]  /*3600*/  LEA R22, P2, R15.reuse, R233, 0x1 ;  /* 0x000000e90f167211 */ /* 0x042fe200078408ff */
[----:B------:R-:W-:Y:S01]  /*3610*/  CS2R R132, SRZ ;  /* 0x0000000000847805 */ /* 0x000fe2000001ff00 */
[-C--:B------:R-:W-:Y:S01]  /*3620*/  LEA.HI.X.SX32 R25, R14, R19.reuse, 0x1, P1 ;  /* 0x000000130e197211 */ /* 0x080fe200008f0eff */
[----:B------:R-:W-:Y:S01]  /*3630*/  CS2R R134, SRZ ;  /* 0x0000000000867805 */ /* 0x000fe2000001ff00 */
[----:B------:R-:W-:Y:S01]  /*3640*/  LEA.HI.X.SX32 R23, R15, R19, 0x1, P2 ;  /* 0x000000130f177211 */ /* 0x000fe200010f0eff */
[----:B------:R-:W-:Y:S01]  /*3650*/  CS2R R128, SRZ ;  /* 0x0000000000807805 */ /* 0x000fe2000001ff00 */
[----:B------:R-:W-:Y:S01]  /*3660*/  LEA R248, P2, R0, R233, 0x1 ;  /* 0x000000e900f87211 */ /* 0x000fe200078408ff */
[----:B------:R0:W-:Y:S01]  /*3670*/  STL.64 [R1+0x18], R24 ;  /* 0x0000181801007387 */ /* 0x0001e20000100a00 */
[-C--:B------:R-:W-:Y:S01]  /*3680*/  LEA.HI.X.SX32 R247, R2, R19.reuse, 0x1, P3 ;  /* 0x0000001302f77211 */ /* 0x080fe200018f0eff */
[----:B------:R-:W-:Y:S01]  /*3690*/  CS2R R130, SRZ ;  /* 0x0000000000827805 */ /* 0x000fe2000001ff00 */
[----:B------:R-:W-:Y:S01]  /*36a0*/  LEA.HI.X.SX32 R249, R0, R19, 0x1, P2 ;  /* 0x0000001300f97211 */ /* 0x000fe200010f0eff */
[C---:B------:R-:W-:Y:S01]  /*36b0*/  IMAD R0, R21.reuse, 0x10, R11 ;  /* 0x0000001015007824 */ /* 0x040fe200078e020b */
[-C--:B------:R-:W-:Y:S01]  /*36c0*/  LEA R240, P3, R6, R233.reuse, 0x1 ;  /* 0x000000e906f07211 */ /* 0x080fe200078608ff */
[----:B------:R1:W-:Y:S01]  /*36d0*/  STL.64 [R1+0x10], R22 ;  /* 0x0000101601007387 */ /* 0x0003e20000100a00 */
[----:B------:R-:W-:Y:S01]  /*36e0*/  LEA R242, P2, R10, R233, 0x1 ;  /* 0x000000e90af27211 */ /* 0x000fe200078408ff */
[----:B------:R-:W-:Y:S01]  /*36f0*/  CS2R R124, SRZ ;  /* 0x00000000007c7805 */ /* 0x000fe2000001ff00 */
[C---:B------:R-:W-:Y:S01]  /*3700*/  LEA R2, R21.reuse, R0, 0x4 ;  /* 0x0000000015027211 */ /* 0x040fe200078e20ff */
[----:B------:R-:W-:Y:S01]  /*3710*/  STL.64 [R1+0x8], R16 ;  /* 0x0000081001007387 */ /* 0x000fe20000100a00 */
[----:B------:R-:W-:Y:S01]  /*3720*/  LEA.HI.X.SX32 R241, R6, R19, 0x1, P3 ;  /* 0x0000001306f17211 */ /* 0x000fe200018f0eff */
[----:B------:R-:W-:Y:S01]  /*3730*/  CS2R R126, SRZ ;  /* 0x00000000007e7805 */ /* 0x000fe2000001ff00 */
[----:B0-----:R-:W-:Y:S01]  /*3740*/  MOV R25, c[0x0][0x1a4] ;  /* 0x0000690000197a02 */ /* 0x001fe20000000f00 */
[----:B------:R-:W-:Y:S01]  /*3750*/  IMAD R6, R21, 0x10, R2 ;  /* 0x0000001015067824 */ /* 0x000fe200078e0202 */
[-C--:B------:R-:W-:Y:S01]  /*3760*/  LEA R234, P3, R2, R233.reuse, 0x1 ;  /* 0x000000e902ea7211 */ /* 0x080fe200078608ff */
[----:B------:R-:W-:Y:S01]  /*3770*/  CS2R R120, SRZ ;  /* 0x0000000000787805 */ /* 0x000fe2000001ff00 */
[----:B------:R-:W-:Y:S01]  /*3780*/  LEA R12, P1, R8, R233, 0x1 ;  /* 0x000000e9080c7211 */ /* 0x000fe200078208ff */
[C---:B------:R-:W-:Y:S01]  /*3790*/  IMAD R163, R25.reuse, 0x12, RZ ;  /* 0x0000001219a37824 */ /* 0x040fe200078e02ff */
[-C--:B------:R-:W-:Y:S01]  /*37a0*/  LEA.HI.X.SX32 R235, R2, R19.reuse, 0x1, P3 ;  /* 0x0000001302eb7211 */ /* 0x080fe200018f0eff */
[C---:B------:R-:W-:Y:S01]  /*37b0*/  IMAD R165, R25.reuse, 0x14, RZ ;  /* 0x0000001419a57824 */ /* 0x040fe200078e02ff */
[----:B-1----:R-:W-:Y:S01]  /*37c0*/  SHF.R.S32.HI R23, RZ, 0x6, R154 ;  /* 0x00000006ff177819 */ /* 0x002fe2000001149a */
[----:B------:R-:W-:Y:S01]  /*37d0*/  IMAD R155, R25, 0x9, RZ ;  /* 0x00000009199b7824 */ /* 0x000fe200078e02ff */
[-C--:B------:R-:W-:Y:S01]  /*37e0*/  IADD3 R162, P3, R163, R144.reuse, RZ ;  /* 0x00000090a3a27210 */ /* 0x080fe20007f7e0ff */
[----:B------:R-:W-:Y:S01]  /*37f0*/  IMAD R157, R25, 0xa, RZ ;  /* 0x0000000a199d7824 */ /* 0x000fe200078e02ff */
[-C--:B------:R-:W-:Y:S01]  /*3800*/  IADD3 R164, P6, R165, R144.reuse, RZ ;  /* 0x00000090a5a47210 */ /* 0x080fe20007fde0ff */
[C---:B------:R-:W-:Y:S01]  /*3810*/  IMAD R161, R25.reuse, 0xc, RZ ;  /* 0x0000000c19a17824 */ /* 0x040fe200078e02ff */
[-C--:B------:R-:W-:Y:S01]  /*3820*/  LEA.HI.X.SX32 R243, R10, R19.reuse, 0x1, P2 ;  /* 0x000000130af37211 */ /* 0x080fe200010f0eff */
[C---:B------:R-:W-:Y:S01]  /*3830*/  IMAD R151, R25.reuse, 0x5, RZ ;  /* 0x0000000519977824 */ /* 0x040fe200078e02ff */
[----:B------:R-:W-:Y:S01]  /*3840*/  LEA.HI.X.SX32 R13, R8, R19, 0x1, P1 ;  /* 0x00000013080d7211 */ /* 0x000fe200008f0eff */
[C---:B------:R-:W-:Y:S01]  /*3850*/  IMAD R167, R25.reuse, 0x16, RZ ;  /* 0x0000001619a77824 */ /* 0x040fe200078e02ff */
[----:B------:R-:W-:Y:S01]  /*3860*/  LEA R236, P2, R0, R233, 0x1 ;  /* 0x000000e900ec7211 */ /* 0x000fe200078408ff */
[----:B------:R-:W-:Y:S01]  /*3870*/  IMAD R153, R25, 0x6, RZ ;  /* 0x0000000619997824 */ /* 0x000fe200078e02ff */
[----:B------:R-:W-:Y:S01]  /*3880*/  LEA.HI.X.SX32 R163, R155, R145, 0x1, P3 ;  /* 0x000000919ba37211 */ /* 0x000fe200018f0eff */
[----:B------:R-:W-:Y:S01]  /*3890*/  STL.64 [R1], R12 ;  /* 0x0000000c01007387 */ /* 0x000fe20000100a00 */
[----:B------:R-:W-:Y:S01]  /*38a0*/  LEA R244, P1, R9, R233, 0x1 ;  /* 0x000000e909f47211 */ /* 0x000fe200078208ff */
[----:B------:R-:W-:Y:S01]  /*38b0*/  IMAD R169, R25, 0x18, RZ ;  /* 0x0000001819a97824 */ /* 0x000fe200078e02ff */
[----:B------:R-:W-:Y:S01]  /*38c0*/  SGXT R23, R23, 0x1 ;  /* 0x000000011717781a */ /* 0x000fe20000000200 */
[----:B------:R-:W-:Y:S01]  /*38d0*/  STL.64 [R1+0x68], R162 ;  /* 0x000068a201007387 */ /* 0x000fe20000100a00 */
[----:B------:R-:W-:Y:S01]  /*38e0*/  LEA.HI.X.SX32 R165, R157, R145, 0x1, P6 ;  /* 0x000000919da57211 */ /* 0x000fe200030f0eff */
[C---:B------:R-:W-:Y:S01]  /*38f0*/  IMAD R171, R25.reuse, 0x1a, RZ ;  /* 0x0000001a19ab7824 */ /* 0x040fe200078e02ff */
[----:B------:R-:W-:Y:S01]  /*3900*/  LEA R232, P4, R6, R233, 0x1 ;  /* 0x000000e906e87211 */ /* 0x000fe200078808ff */
[----:B------:R-:W-:Y:S01]  /*3910*/  IMAD R159, R25, 0xb, RZ ;  /* 0x0000000b199f7824 */ /* 0x000fe200078e02ff */
[-C--:B------:R-:W-:Y:S01]  /*3920*/  LEA.HI.X.SX32 R237, R0, R19.reuse, 0x1, P2 ;  /* 0x0000001300ed7211 */ /* 0x080fe200010f0eff */
[----:B------:R0:W-:Y:S01]  /*3930*/  STL.64 [R1+0x60], R164 ;  /* 0x000060a401007387 */ /* 0x0001e20000100a00 */
[-C--:B------:R-:W-:Y:S01]  /*3940*/  IADD3 R178, P2, R157, R144.reuse, RZ ;  /* 0x000000909db27210 */ /* 0x080fe20007f5e0ff */
[----:B------:R-:W-:Y:S01]  /*3950*/  IMAD R43, R25, 0xe, RZ ;  /* 0x0000000e192b7824 */ /* 0x000fe200078e02ff */
[----:B------:R-:W-:Y:S01]  /*3960*/  LEA.HI.X.SX32 R245, R9, R19, 0x1, P1 ;  /* 0x0000001309f57211 */ /* 0x000fe200008f0eff */
[----:B------:R-:W-:Y:S01]  /*3970*/  IMAD R149, R25, 0x3, RZ ;  /* 0x0000000319957824 */ /* 0x000fe200078e02ff */
[----:B------:R-:W-:Y:S01]  /*3980*/  LOP3.LUT R27, R23, 0x90, RZ, 0xc0, !PT ;  /* 0x00000090171b7812 */ /* 0x000fe200078ec0ff */
[----:B------:R-:W-:Y:S01]  /*3990*/  IMAD R173, R25, 0x1c, RZ ;  /* 0x0000001c19ad7824 */ /* 0x000fe200078e02ff */
[----:B------:R-:W-:Y:S01]  /*39a0*/  LEA R238, P1, R11, R233, 0x1 ;  /* 0x000000e90bee7211 */ /* 0x000fe200078208ff */
[C---:B------:R-:W-:Y:S01]  /*39b0*/  IMAD R47, R25.reuse, 0xd, RZ ;  /* 0x0000000d192f7824 */ /* 0x040fe200078e02ff */
[----:B------:R-:W-:Y:S01]  /*39c0*/  LEA.HI.X.SX32 R233, R6, R19, 0x1, P4 ;  /* 0x0000001306e97211 */ /* 0x000fe200020f0eff */
[----:B------:R-:W-:Y:S01]  /*39d0*/  IMAD R45, R25, 0x7, RZ ;  /* 0x00000007192d7824 */ /* 0x000fe200078e02ff */
[-C--:B------:R-:W-:Y:S01]  /*39e0*/  IADD3 R176, P4, R167, R144.reuse, RZ ;  /* 0x00000090a7b07210 */ /* 0x080fe20007f9e0ff */
[----:B------:R-:W-:Y:S01]  /*39f0*/  IMAD R175, R25, 0x1e, RZ ;  /* 0x0000001e19af7824 */ /* 0x000fe200078e02ff */
[-C--:B0-----:R-:W-:Y:S01]  /*3a00*/  IADD3 R164, P6, R161, R144.reuse, RZ ;  /* 0x00000090a1a47210 */ /* 0x081fe20007fde0ff */
[----:B------:R-:W-:Y:S01]  /*3a10*/  IMAD.SHL.U32 R31, R25, 0x8, RZ ;  /* 0x00000008191f7824 */ /* 0x000fe200078e00ff */
[-C--:B------:R-:W-:Y:S01]  /*3a20*/  LEA.HI.X.SX32 R179, R151, R145.reuse, 0x1, P2 ;  /* 0x0000009197b37211 */ /* 0x080fe200010f0eff */
[----:B------:R-:W-:Y:S01]  /*3a30*/  IMAD R41, R25, 0xf, RZ ;  /* 0x0000000f19297824 */ /* 0x000fe200078e02ff */
[----:B------:R-:W-:Y:S01]  /*3a40*/  LOP3.LUT R146, R27, 0x17e, R210, 0x78, !PT ;  /* 0x0000017e1b927812 */ /* 0x000fe200078e78d2 */
[----:B------:R-:W-:Y:S01]  /*3a50*/  IMAD.SHL.U32 R27, R25, 0x2, RZ ;  /* 0x00000002191b7824 */ /* 0x000fe200078e00ff */
[-C--:B------:R-:W-:Y:S01]  /*3a60*/  IADD3 R166, P2, R153, R144.reuse, RZ ;  /* 0x0000009099a67210 */ /* 0x080fe20007f5e0ff */
[----:B------:R0:W-:Y:S01]  /*3a70*/  STL.64 [R1+0x88], R178 ;  /* 0x000088b201007387 */ /* 0x0001e20000100a00 */
[-C--:B------:R-:W-:Y:S01]  /*3a80*/  IADD3 R168, P5, R169, R144.reuse, RZ ;  /* 0x00000090a9a87210 */ /* 0x080fe20007fbe0ff */
[----:B------:R-:W-:Y:S01]  /*3a90*/  IMAD.MOV.U32 R2, RZ, RZ, RZ ;  /* 0x000000ffff027224 */ /* 0x000fe200078e00ff */
[-C--:B------:R-:W-:Y:S01]  /*3aa0*/  IADD3 R162, P3, R171, R144.reuse, RZ ;  /* 0x00000090aba27210 */ /* 0x080fe20007f7e0ff */
[----:B------:R-:W-:Y:S01]  /*3ab0*/  CS2R R122, SRZ ;  /* 0x00000000007a7805 */ /* 0x000fe2000001ff00 */
[-C--:B------:R-:W-:Y:S01]  /*3ac0*/  LEA.HI.X.SX32 R165, R153, R145.reuse, 0x1, P6 ;  /* 0x0000009199a57211 */ /* 0x080fe200030f0eff */
[----:B------:R-:W-:Y:S01]  /*3ad0*/  CS2R R116, SRZ ;  /* 0x0000000000747805 */ /* 0x000fe2000001ff00 */
[-C--:B------:R-:W-:Y:S01]  /*3ae0*/  LEA.HI.X.SX32 R177, R159, R145.reuse, 0x1, P4 ;  /* 0x000000919fb17211 */ /* 0x080fe200020f0eff */
[----:B------:R-:W-:Y:S01]  /*3af0*/  CS2R R118, SRZ ;  /* 0x0000000000767805 */ /* 0x000fe2000001ff00 */
[-C--:B------:R-:W-:Y:S01]  /*3b00*/  IADD3 R158, P6, R43, R144.reuse, RZ ;  /* 0x000000902b9e7210 */ /* 0x080fe20007fde0ff */
[----:B------:R-:W-:Y:S01]  /*3b10*/  CS2R R112, SRZ ;  /* 0x0000000000707805 */ /* 0x000fe2000001ff00 */
[-C--:B------:R-:W-:Y:S01]  /*3b20*/  IADD3 R156, P4, R173, R144.reuse, RZ ;  /* 0x00000090ad9c7210 */ /* 0x080fe20007f9e0ff */
[----:B------:R0:W-:Y:S01]  /*3b30*/  STL.64 [R1+0x58], R176 ;  /* 0x000058b001007387 */ /* 0x0001e20000100a00 */
[-C--:B------:R-:W-:Y:S01]  /*3b40*/  LEA.HI.X.SX32 R167, R149, R145.reuse, 0x1, P2 ;  /* 0x0000009195a77211 */ /* 0x080fe200010f0eff */
[----:B------:R-:W-:Y:S01]  /*3b50*/  CS2R R114, SRZ ;  /* 0x0000000000727805 */ /* 0x000fe2000001ff00 */
[-C--:B------:R-:W-:Y:S01]  /*3b60*/  LEA.HI.X.SX32 R169, R161, R145.reuse, 0x1, P5 ;  /* 0x00000091a1a97211 */ /* 0x080fe200028f0eff */
[----:B------:R-:W-:Y:S01]  /*3b70*/  CS2R R108, SRZ ;  /* 0x00000000006c7805 */ /* 0x000fe2000001ff00 */
[-C--:B------:R-:W-:Y:S01]  /*3b80*/  IADD3 R152, P5, R27, R144.reuse, RZ ;  /* 0x000000901b987210 */ /* 0x080fe20007fbe0ff */
[----:B------:R0:W-:Y:S01]  /*3b90*/  STL.64 [R1+0x98], R166 ;  /* 0x000098a601007387 */ /* 0x0001e20000100a00 */
[-C--:B------:R-:W-:Y:S01]  /*3ba0*/  LEA.HI.X.SX32 R163, R47, R145.reuse, 0x1, P3 ;  /* 0x000000912fa37211 */ /* 0x080fe200018f0eff */
[----:B------:R-:W-:Y:S01]  /*3bb0*/  CS2R R110, SRZ ;  /* 0x00000000006e7805 */ /* 0x000fe2000001ff00 */
[-C--:B------:R-:W-:Y:S01]  /*3bc0*/  LEA R148, P3, R25, R144.reuse, 0x2 ;  /* 0x0000009019947211 */ /* 0x080fe200078610ff */
[----:B------:R0:W-:Y:S01]  /*3bd0*/  STL.64 [R1+0x80], R164 ;  /* 0x000080a401007387 */ /* 0x0001e20000100a00 */
[-C--:B------:R-:W-:Y:S01]  /*3be0*/  LEA.HI.X.SX32 R159, R45, R145.reuse, 0x1, P6 ;  /* 0x000000912d9f7211 */ /* 0x080fe200030f0eff */
[----:B------:R-:W-:Y:S01]  /*3bf0*/  CS2R R104, SRZ ;  /* 0x0000000000687805 */ /* 0x000fe2000001ff00 */
[C---:B------:R-:W-:Y:S01]  /*3c00*/  SHF.L.U32 R29, R25.reuse, 0x2, RZ ;  /* 0x00000002191d7819 */ /* 0x040fe200000006ff */
[----:B------:R0:W-:Y:S01]  /*3c10*/  STL.64 [R1+0x50], R168 ;  /* 0x000050a801007387 */ /* 0x0001e20000100a00 */
[-C--:B------:R-:W-:Y:S01]  /*3c20*/  LEA R46, P6, R25, R144.reuse, 0x3 ;  /* 0x00000090192e7211 */ /* 0x080fe200078c18ff */
[----:B------:R-:W-:Y:S01]  /*3c30*/  CS2R R106, SRZ ;  /* 0x00000000006a7805 */ /* 0x000fe2000001ff00 */
[-C--:B------:R-:W-:Y:S01]  /*3c40*/  LEA.HI.X.SX32 R157, R43, R145.reuse, 0x1, P4 ;  /* 0x000000912b9d7211 */ /* 0x080fe200020f0eff */
[----:B------:R0:W-:Y:S01]  /*3c50*/  STL.64 [R1+0x48], R162 ;  /* 0x000048a201007387 */ /* 0x0001e20000100a00 */
[----:B------:R-:W-:Y:S01]  /*3c60*/  ISETP.LT.U32.AND P0, PT, R150, 0x40, !P0 ;  /* 0x000000409600780c */ /* 0x000fe20004701070 */
[----:B------:R-:W-:Y:S01]  /*3c70*/  CS2R R100, SRZ ;  /* 0x0000000000647805 */ /* 0x000fe2000001ff00 */
[-C--:B------:R-:W-:Y:S01]  /*3c80*/  LEA R44, P4, R25, R144.reuse, 0x4 ;  /* 0x00000090192c7211 */ /* 0x080fe200078820ff */
[----:B------:R0:W-:Y:S01]  /*3c90*/  STL.64 [R1+0x78], R158 ;  /* 0x0000789e01007387 */ /* 0x0001e20000100a00 */
[----:B------:R-:W-:Y:S01]  /*3ca0*/  IADD3 R150, P2, R175, R144, RZ ;  /* 0x00000090af967210 */ /* 0x000fe20007f5e0ff */
[----:B------:R-:W-:Y:S01]  /*3cb0*/  CS2R R102, SRZ ;  /* 0x0000000000667805 */ /* 0x000fe2000001ff00 */
[-C--:B------:R-:W-:Y:S01]  /*3cc0*/  LEA.HI.X.SX32 R153, R25, R145.reuse, 0x1, P5 ;  /* 0x0000009119997211 */ /* 0x080fe200028f0eff */
[----:B------:R0:W-:Y:S01]  /*3cd0*/  STL.64 [R1+0x40], R156 ;  /* 0x0000409c01007387 */ /* 0x0001e20000100a00 */
[-C--:B------:R-:W-:Y:S01]  /*3ce0*/  LEA.HI.X.SX32 R149, R27, R145.reuse, 0x1, P3 ;  /* 0x000000911b957211 */ /* 0x080fe200018f0eff */
[----:B------:R-:W-:Y:S01]  /*3cf0*/  CS2R R96, SRZ ;  /* 0x0000000000607805 */ /* 0x000fe2000001ff00 */
[-C--:B------:R-:W-:Y:S01]  /*3d00*/  LEA.HI.X.SX32 R47, R29, R145.reuse, 0x1, P6 ;  /* 0x000000911d2f7211 */ /* 0x080fe200030f0eff */
[----:B------:R0:W-:Y:S01]  /*3d10*/  STL.64 [R1+0xa8], R152 ;  /* 0x0000a89801007387 */ /* 0x0001e20000100a00 */
[-C--:B------:R-:W-:Y:S01]  /*3d20*/  LEA.HI.X.SX32 R45, R31, R145.reuse, 0x1, P4 ;  /* 0x000000911f2d7211 */ /* 0x080fe200020f0eff */
[----:B------:R-:W-:Y:S01]  /*3d30*/  CS2R R98, SRZ ;  /* 0x0000000000627805 */ /* 0x000fe2000001ff00 */
[----:B------:R-:W-:Y:S01]  /*3d40*/  LEA.HI.X.SX32 R151, R41, R145, 0x1, P2 ;  /* 0x0000009129977211 */ /* 0x000fe200010f0eff */
[----:B------:R0:W-:Y:S01]  /*3d50*/  STL.64 [R1+0xa0], R148 ;  /* 0x0000a09401007387 */ /* 0x0001e20000100a00 */
[--C-:B------:R-:W-:Y:S01]  /*3d60*/  SHF.R.U32.HI R0, RZ, 0x3, R154.reuse ;  /* 0x00000003ff007819 */ /* 0x100fe2000001169a */
[----:B------:R-:W-:Y:S01]  /*3d70*/  CS2R R92, SRZ ;  /* 0x00000000005c7805 */ /* 0x000fe2000001ff00 */
[----:B------:R-:W-:Y:S01]  /*3d80*/  LOP3.LUT R210, R210, 0x38, RZ, 0xc0, !PT ;  /* 0x00000038d2d27812 */ /* 0x000fe200078ec0ff */
[----:B------:R0:W-:Y:S01]  /*3d90*/  STL.64 [R1+0x90], R46 ;  /* 0x0000902e01007387 */ /* 0x0001e20000100a00 */
[----:B------:R-:W-:Y:S01]  /*3da0*/  LOP3.LUT R147, R0, 0x4, RZ, 0xc0, !PT ;  /* 0x0000000400937812 */ /* 0x000fe200078ec0ff */
[----:B------:R-:W-:Y:S01]  /*3db0*/  CS2R R94, SRZ ;  /* 0x00000000005e7805 */ /* 0x000fe2000001ff00 */
[C---:B------:R-:W-:Y:S01]  /*3dc0*/  LOP3.LUT R0, R231.reuse, 0x20, RZ, 0x3c, !PT ;  /* 0x00000020e7007812 */ /* 0x040fe200078e3cff */
[----:B------:R0:W-:Y:S01]  /*3dd0*/  STL.64 [R1+0x70], R44 ;  /* 0x0000702c01007387 */ /* 0x0001e20000100a00 */
[C---:B------:R-:W-:Y:S01]  /*3de0*/  LOP3.LUT R40, R231.reuse, 0x10, RZ, 0x3c, !PT ;  /* 0x00000010e7287812 */ /* 0x040fe200078e3cff */
[----:B------:R-:W-:Y:S01]  /*3df0*/  CS2R R88, SRZ ;  /* 0x0000000000587805 */ /* 0x000fe2000001ff00 */
[----:B------:R-:W-:Y:S01]  /*3e00*/  LOP3.LUT R0, R231, 0x50, RZ, 0x3c, !PT ;  /* 0x00000050e7007812 */ /* 0x000fe200078e3cff */
[----:B------:R0:W-:Y:S01]  /*3e10*/  STL.64 [R1+0x38], R150 ;  /* 0x0000389601007387 */ /* 0x0001e20000100a00 */
[----:B------:R-:W-:Y:S01]  /*3e20*/  LEA.HI.X.SX32 R239, R11, R19, 0x1, P1 ;  /* 0x000000130bef7211 */ /* 0x000fe200008f0eff */
[----:B------:R-:W-:Y:S01]  /*3e30*/  CS2R R90, SRZ ;  /* 0x00000000005a7805 */ /* 0x000fe2000001ff00 */
[C---:B------:R-:W-:Y:S01]  /*3e40*/  LOP3.LUT R41, R231.reuse, 0x30, RZ, 0x3c, !PT ;  /* 0x00000030e7297812 */ /* 0x040fe200078e3cff */
[----:B------:R-:W-:Y:S01]  /*3e50*/  CS2R R84, SRZ ;  /* 0x0000000000547805 */ /* 0x000fe2000001ff00 */
[----:B------:R-:W-:Y:S01]  /*3e60*/  LOP3.LUT R40, R231, 0x40, RZ, 0x3c, !PT ;  /* 0x00000040e7287812 */ /* 0x000fe200078e3cff */
[----:B------:R-:W-:Y:S01]  /*3e70*/  CS2R R86, SRZ ;  /* 0x0000000000567805 */ /* 0x000fe2000001ff00 */
[----:B------:R-:W-:Y:S01]  /*3e80*/  LOP3.LUT R0, R5, 0x20, RZ, 0x3c, !PT ;  /* 0x0000002005007812 */ /* 0x000fe200078e3cff */
[----:B------:R-:W-:Y:S01]  /*3e90*/  CS2R R80, SRZ ;  /* 0x0000000000507805 */ /* 0x000fe2000001ff00 */
[----:B------:R-:W-:Y:S01]  /*3ea0*/  LOP3.LUT P1, RZ, R154, 0x1, RZ, 0xc0, !PT ;  /* 0x000000019aff7812 */ /* 0x000fe2000782c0ff */
[----:B------:R-:W-:Y:S01]  /*3eb0*/  CS2R R82, SRZ ;  /* 0x0000000000527805 */ /* 0x000fe2000001ff00 */
[----:B------:R-:W-:Y:S01]  /*3ec0*/  MOV R230, 0x3f800000 ;  /* 0x3f80000000e67802 */ /* 0x000fe20000000f00 */
[----:B------:R-:W-:Y:S01]  /*3ed0*/  CS2R R76, SRZ ;  /* 0x00000000004c7805 */ /* 0x000fe2000001ff00 */
[----:B------:R-:W-:Y:S01]  /*3ee0*/  MOV R6, RZ ;  /* 0x000000ff00067202 */ /* 0x000fe20000000f00 */
[----:B------:R-:W-:Y:S01]  /*3ef0*/  CS2R R78, SRZ ;  /* 0x00000000004e7805 */ /* 0x000fe2000001ff00 */
[----:B------:R-:W-:Y:S01]  /*3f00*/  MOV R194, 0xff800000 ;  /* 0xff80000000c27802 */ /* 0x000fe20000000f00 */
        /* <DEDUP_REMOVED lines=41> */
[----:B------:R-:W-:Y:S01]  /*41a0*/  IADD3 R147, R210, R147, RZ ;  /* 0x00000093d2937210 */ /* 0x000fe20007ffe0ff */
[----:B------:R-:W-:Y:S01]  /*41b0*/  CS2R R24, SRZ ;  /* 0x0000000000187805 */ /* 0x000fe2000001ff00 */
[----:B------:R-:W-:Y:S01]  /*41c0*/  LOP3.LUT R7, R7, 0x10, R154, 0x78, !PT ;  /* 0x0000001007077812 */ /* 0x000fe200078e789a */
[----:B------:R-:W-:Y:S01]  /*41d0*/  CS2R R26, SRZ ;  /* 0x00000000001a7805 */ /* 0x000fe2000001ff00 */
[----:B------:R-:W-:Y:S01]  /*41e0*/  CS2R R28, SRZ ;  /* 0x00000000001c7805 */ /* 0x000fe2000001ff00 */
[----:B------:R-:W-:Y:S01]  /*41f0*/  CS2R R30, SRZ ;  /* 0x00000000001e7805 */ /* 0x000fe2000001ff00 */
[----:B------:R-:W-:-:S02]  /*4200*/  LOP3.LUT R41, R231, 0x60, RZ, 0x3c, !PT ;  /* 0x00000060e7297812 */ /* 0x000fc400078e3cff */
[----:B------:R-:W-:Y:S02]  /*4210*/  LOP3.LUT R40, R231, 0x70, RZ, 0x3c, !PT ;  /* 0x00000070e7287812 */ /* 0x000fe400078e3cff */
[C---:B------:R-:W-:Y:S02]  /*4220*/  LOP3.LUT R252, R5.reuse, 0x40, RZ, 0x3c, !PT ;  /* 0x0000004005fc7812 */ /* 0x040fe400078e3cff */
[----:B------:R-:W-:Y:S02]  /*4230*/  LOP3.LUT R251, R5, 0x60, RZ, 0x3c, !PT ;  /* 0x0000006005fb7812 */ /* 0x000fe400078e3cff */
[----:B0-----:R-:W-:Y:S02]  /*4240*/  LOP3.LUT R0, R3, 0x40, RZ, 0x3c, !PT ;  /* 0x0000004003007812 */ /* 0x001fe400078e3cff */
.L_x_1:
[----:B------:R-:W2:Y:S04]  /*4250*/  LDL.64 R150, [R1+0xa8] ;  /* 0x0000a80001967983 */ /* 0x000ea80000100a00 */
[----:B------:R-:W3:Y:S04]  /*4260*/  LDL.64 R42, [R1+0xa0] ;  /* 0x0000a000012a7983 */ /* 0x000ee80000100a00 */
[----:B------:R-:W4:Y:S04]  /*4270*/  LDL.64 R44, [R1+0x98] ;  /* 0x00009800012c7983 */ /* 0x000f280000100a00 */
[----:B------:R-:W5:Y:S04]  /*4280*/  LDL.64 R148, [R1+0x88] ;  /* 0x0000880001947983 */ /* 0x000f680000100a00 */
        /* <DEDUP_REMOVED lines=10> */
[----:B------:R-:W5:Y:S01]  /*4330*/  LDL.64 R160, [R1+0x38] ;  /* 0x0000380001a07983 */ /* 0x000f620000100a00 */
[----:B------:R-:W-:-:S05]  /*4340*/  IMAD.WIDE R40, R6, 0x2, R144 ;  /* 0x0000000206287825 */ /* 0x000fca00078e0290 */
[----:B------:R2:W5:Y:S02]  /*4350*/  LDG.E.U16 R0, [R40.64] ;  /* 0x0000000428007981 */ /* 0x000564000c1e1500 */
[----:B--2---:R-:W-:-:S04]  /*4360*/  IMAD.WIDE R40, R6, 0x2, R150 ;  /* 0x0000000206287825 */ /* 0x004fc800078e0296 */
[C---:B---3--:R-:W-:Y:S01]  /*4370*/  IMAD.WIDE R42, R6.reuse, 0x2, R42 ;  /* 0x00000002062a7825 */ /* 0x048fe200078e022a */
[----:B------:R0:W2:Y:S03]  /*4380*/  LDG.E.U16 R150, [R40.64] ;  /* 0x0000000428967981 */ /* 0x0000a6000c1e1500 */
[C---:B----4-:R-:W-:Y:S01]  /*4390*/  IMAD.WIDE R44, R6.reuse, 0x2, R44 ;  /* 0x00000002062c7825 */ /* 0x050fe200078e022c */
[----:B------:R1:W3:Y:S03]  /*43a0*/  LDG.E.U16 R151, [R42.64] ;  /* 0x000000042a977981 */ /* 0x0002e6000c1e1500 */
[C---:B-----5:R-:W-:Y:S01]  /*43b0*/  IMAD.WIDE R148, R6.reuse, 0x2, R148 ;  /* 0x0000000206947825 */ /* 0x060fe200078e0294 */
[----:B------:R4:W5:Y:S03]  /*43c0*/  LDG.E.U16 R152, [R44.64] ;  /* 0x000000042c987981 */ /* 0x000966000c1e1500 */
[C---:B0-----:R-:W-:Y:S01]  /*43d0*/  IMAD.WIDE R40, R6.reuse, 0x2, R174 ;  /* 0x0000000206287825 */ /* 0x041fe200078e02ae */
[----:B------:R0:W2:Y:S03]  /*43e0*/  LDG.E.U16 R154, [R148.64] ;  /* 0x00000004949a7981 */ /* 0x0000a6000c1e1500 */
[C---:B-1----:R-:W-:Y:S01]  /*43f0*/  IMAD.WIDE R42, R6.reuse, 0x2, R172 ;  /* 0x00000002062a7825 */ /* 0x042fe200078e02ac */
[----:B------:R1:W2:Y:S03]  /*4400*/  LDG.E.U16 R155, [R40.64] ;  /* 0x00000004289b7981 */ /* 0x0002a6000c1e1500 */
[----:B------:R-:W-:-:S04]  /*4410*/  IMAD.WIDE R46, R6, 0x2, R46 ;  /* 0x00000002062e7825 */ /* 0x000fc800078e022e */
[C---:B----4-:R-:W-:Y:S01]  /*4420*/  IMAD.WIDE R44, R6.reuse, 0x2, R170 ;  /* 0x00000002062c7825 */ /* 0x050fe200078e02aa */
[----:B------:R4:W3:Y:S03]  /*4430*/  LDG.E.U16 R153, [R46.64] ;  /* 0x000000042e997981 */ /* 0x0008e6000c1e1500 */
[C---:B0-----:R-:W-:Y:S02]  /*4440*/  IMAD.WIDE R148, R6.reuse, 0x2, R156 ;  /* 0x0000000206947825 */ /* 0x041fe400078e029c */
[----:B------:R0:W3:Y:S04]  /*4450*/  LDG.E.U16 R156, [R42.64] ;  /* 0x000000042a9c7981 */ /* 0x0000e8000c1e1500 */
[----:B------:R0:W5:Y:S01]  /*4460*/  LDG.E.U16 R157, [R44.64] ;  /* 0x000000042c9d7981 */ /* 0x000162000c1e1500 */
[----:B----4-:R-:W-:-:S03]  /*4470*/  IMAD.WIDE R46, R6, 0x2, R158 ;  /* 0x00000002062e7825 */ /* 0x010fc600078e029e */
[----:B------:R4:W5:Y:S01]  /*4480*/  LDG.E.U16 R159, [R148.64] ;  /* 0x00000004949f7981 */ /* 0x000962000c1e1500 */
[----:B-1----:R-:W-:-:S03]  /*4490*/  IMAD.WIDE R40, R6, 0x2, R168 ;  /* 0x0000000206287825 */ /* 0x002fc600078e02a8 */
[----:B------:R1:W5:Y:S01]  /*44a0*/  LDG.E.U16 R158, [R46.64] ;  /* 0x000000042e9e7981 */ /* 0x000362000c1e1500 */
[----:B0-----:R-:W-:-:S03]  /*44b0*/  IMAD.WIDE R42, R6, 0x2, R166 ;  /* 0x00000002062a7825 */ /* 0x001fc600078e02a6 */
[----:B------:R-:W5:Y:S01]  /*44c0*/  LDG.E.U16 R40, [R40.64] ;  /* 0x0000000428287981 */ /* 0x000f62000c1e1500 */
[----:B------:R-:W-:-:S03]  /*44d0*/  IMAD.WIDE R44, R6, 0x2, R164 ;  /* 0x00000002062c7825 */ /* 0x000fc600078e02a4 */
[----:B------:R-:W5:Y:S01]  /*44e0*/  LDG.E.U16 R42, [R42.64] ;  /* 0x000000042a2a7981 */ /* 0x000f62000c1e1500 */
[----:B-1----:R-:W-:-:S03]  /*44f0*/  IMAD.WIDE R46, R6, 0x2, R162 ;  /* 0x00000002062e7825 */ /* 0x002fc600078e02a2 */
[----:B------:R-:W5:Y:S01]  /*4500*/  LDG.E.U16 R44, [R44.64] ;  /* 0x000000042c2c7981 */ /* 0x000f62000c1e1500 */
[----:B----4-:R-:W-:-:S03]  /*4510*/  IMAD.WIDE R148, R6, 0x2, R160 ;  /* 0x0000000206947825 */ /* 0x010fc600078e02a0 */
[----:B------:R-:W4:Y:S04]  /*4520*/  LDG.E.U16 R46, [R46.64] ;  /* 0x000000042e2e7981 */ /* 0x000f28000c1e1500 */
[----:B------:R-:W4:Y:S04]  /*4530*/  LDG.E.U16 R148, [R148.64] ;  /* 0x0000000494947981 */ /* 0x000f28000c1e1500 */
[----:B------:R-:W-:Y:S01]  /*4540*/  BAR.SYNC.DEFER_BLOCKING 0x0 ;  /* 0x0000000000007b1d */ /* 0x000fe20000010000 */
[C---:B------:R-:W-:Y:S02]  /*4550*/  LOP3.LUT R161, R231.reuse, 0x10, RZ, 0x3c, !PT ;  /* 0x00000010e7a17812 */ /* 0x040fe400078e3cff */
[----:B------:R-:W-:-:S02]  /*4560*/  LOP3.LUT R160, R231, 0x20, RZ, 0x3c, !PT ;  /* 0x00000020e7a07812 */ /* 0x000fc400078e3cff */
[----:B------:R-:W-:Y:S01]  /*4570*/  LOP3.LUT R162, R231, 0x50, RZ, 0x3c, !PT ;  /* 0x00000050e7a27812 */ /* 0x000fe200078e3cff */
[----:B------:R0:W-:Y:S02]  /*4580*/  STS.U16 [R231+0x10000], R0 ;  /* 0x01000000e7007388 */ /* 0x0001e40000000400 */
[----:B0-----:R-:W-:Y:S02]  /*4590*/  LOP3.LUT R0, R5, 0x20, RZ, 0x3c, !PT ;  /* 0x0000002005007812 */ /* 0x001fe400078e3cff */
[----:B------:R-:W-:Y:S01]  /*45a0*/  LOP3.LUT R188, R3, 0x40, RZ, 0x3c, !PT ;  /* 0x0000004003bc7812 */ /* 0x000fe200078e3cff */
[----:B--2---:R-:W-:Y:S04]  /*45b0*/  STS.U16 [R231+0x11000], R155 ;  /* 0x0110009be7007388 */ /* 0x004fe80000000400 */
[----:B------:R-:W-:Y:S04]  /*45c0*/  STS.U16 [R161+0x10200], R150 ;  /* 0x01020096a1007388 */ /* 0x000fe80000000400 */
[----:B---3--:R0:W-:Y:S04]  /*45d0*/  STS.U16 [R161+0x11200], R156 ;  /* 0x0112009ca1007388 */ /* 0x0081e80000000400 */
[----:B------:R-:W-:Y:S04]  /*45e0*/  STS.U16 [R160+0x10400], R151 ;  /* 0x01040097a0007388 */ /* 0x000fe80000000400 */
[----:B-----5:R1:W-:Y:S01]  /*45f0*/  STS.U16 [R160+0x11400], R157 ;  /* 0x0114009da0007388 */ /* 0x0203e20000000400 */
[----:B0-----:R-:W-:-:S05]  /*4600*/  LOP3.LUT R161, R231, 0x30, RZ, 0x3c, !PT ;  /* 0x00000030e7a17812 */ /* 0x001fca00078e3cff */
[----:B------:R-:W-:Y:S01]  /*4610*/  STS.U16 [R161+0x10600], R152 ;  /* 0x01060098a1007388 */ /* 0x000fe20000000400 */
[----:B-1----:R-:W-:-:S03]  /*4620*/  LOP3.LUT R160, R231, 0x40, RZ, 0x3c, !PT ;  /* 0x00000040e7a07812 */ /* 0x002fc600078e3cff */
[----:B------:R0:W-:Y:S04]  /*4630*/  STS.U16 [R161+0x11600], R158 ;  /* 0x0116009ea1007388 */ /* 0x0001e80000000400 */
[----:B------:R-:W-:Y:S04]  /*4640*/  STS.U16 [R160+0x10800], R153 ;  /* 0x01080099a0007388 */ /* 0x000fe80000000400 */
[----:B------:R1:W-:Y:S01]  /*4650*/  STS.U16 [R160+0x11800], R159 ;  /* 0x0118009fa0007388 */ /* 0x0003e20000000400 */
[----:B0-----:R-:W-:-:S03]  /*4660*/  LOP3.LUT R161, R231, 0x60, RZ, 0x3c, !PT ;  /* 0x00000060e7a17812 */ /* 0x001fc600078e3cff */
[----:B------:R-:W-:Y:S04]  /*4670*/  STS.U16 [R162+0x10a00], R154 ;  /* 0x010a009aa2007388 */ /* 0x000fe80000000400 */
[----:B------:R-:W-:Y:S01]  /*4680*/  STS.U16 [R162+0x11a00], R40 ;  /* 0x011a0028a2007388 */ /* 0x000fe20000000400 */
[----:B-1----:R-:W-:-:S03]  /*4690*/  LOP3.LUT R160, R231, 0x70, RZ, 0x3c, !PT ;  /* 0x00000070e7a07812 */ /* 0x002fc600078e3cff */
[----:B------:R-:W-:Y:S04]  /*46a0*/  STS.U16 [R161+0x10c00], R42 ;  /* 0x010c002aa1007388 */ /* 0x000fe80000000400 */
[----:B------:R-:W-:Y:S04]  /*46b0*/  STS.U16 [R161+0x11c00], R44 ;  /* 0x011c002ca1007388 */ /* 0x000fe80000000400 */
[----:B----4-:R-:W-:Y:S04]  /*46c0*/  STS.U16 [R160+0x10e00], R46 ;  /* 0x010e002ea0007388 */ /* 0x010fe80000000400 */
[----:B------:R-:W-:Y:S04]  /*46d0*/  STS.U16 [R160+0x11e00], R148 ;  /* 0x011e0094a0007388 */ /* 0x000fe80000000400 */
[----:B------:R-:W-:Y:S06]  /*46e0*/  BAR.SYNC.DEFER_BLOCKING 0x0 ;  /* 0x0000000000007b1d */ /* 0x000fec0000010000 */
[----:B------:R-:W-:Y:S04]  /*46f0*/  LDSM.16.MT88.4 R152, [R5] ;  /* 0x000000000598783b */ /* 0x000fe80000004200 */
[----:B------:R-:W0:Y:S04]  /*4700*/  LDSM.16.M88.4 R172, [R3+0x10000] ;  /* 0x0100000003ac783b */ /* 0x000e280000000200 */
[----:B------:R-:W1:Y:S04]  /*4710*/  LDSM.16.MT88.4 R148, [R5+0x80] ;  /* 0x000080000594783b */ /* 0x000e680000004200 */
[----:B------:R-:W-:Y:S04]  /*4720*/  LDSM.16.MT88.4 R40, [R5+0x1000] ;  /* 0x001000000528783b */ /* 0x000fe80000004200 */
[----:B------:R-:W2:Y:S04]  /*4730*/  LDSM.16.MT88.4 R44, [R0] ;  /* 0x00000000002c783b */ /* 0x000ea80000004200 */
[----:B------:R-:W3:Y:S04]  /*4740*/  LDSM.16.MT88.4 R160, [R5+0x1080] ;  /* 0x0010800005a0783b */ /* 0x000ee80000004200 */
[----:B------:R-:W4:Y:S04]  /*4750*/  LDSM.16.MT88.4 R176, [R0+0x1000] ;  /* 0x0010000000b0783b */ /* 0x000f280000004200 */
[----:B------:R-:W5:Y:S04]  /*4760*/  LDSM.16.MT88.4 R156, [R0+0x80] ;  /* 0x00008000009c783b */ /* 0x000f680000004200 */
[----:B------:R-:W3:Y:S04]  /*4770*/  LDSM.16.MT88.4 R168, [R252] ;  /* 0x00000000fca8783b */ /* 0x000ee80000004200 */
[----:B------:R-:W3:Y:S04]  /*4780*/  LDSM.16.MT88.4 R180, [R251] ;  /* 0x00000000fbb4783b */ /* 0x000ee80000004200 */
[----:B------:R-:W-:Y:S01]  /*4790*/  LDSM.16.MT88.4 R200, [R0+0x1080] ;  /* 0x0010800000c8783b */ /* 0x000fe20000004200 */
[-C--:B0-----:R-:W-:Y:S03]  /*47a0*/  HMMA.16816.F32.BF16 R152, R152, R172.reuse, RZ ;  /* 0x000000ac9898723c */ /* 0x081fe600000418ff */
[----:B------:R-:W-:Y:S04]  /*47b0*/  LDSM.16.MT88.4 R196, [R252+0x1000] ;  /* 0x00100000fcc4783b */ /* 0x000fe80000004200 */
[----:B------:R-:W-:Y:S01]  /*47c0*/  LDSM.16.MT88.4 R184, [R252+0x1080] ;  /* 0x00108000fcb8783b */ /* 0x000fe20000004200 */
[-C--:B-1----:R-:W-:Y:S03]  /*47d0*/  HMMA.16816.F32.BF16 R148, R148, R172.reuse, RZ ;  /* 0x000000ac9494723c */ /* 0x082fe600000418ff */
[----:B------:R-:W-:Y:S05]  /*47e0*/  LDSM.16.MT88.4 R164, [R251+0x1000] ;  /* 0x00100000fba4783b */ /* 0x000fea0000004200 */
[----:B--2---:R-:W-:Y:S08]  /*47f0*/  HMMA.16816.F32.BF16 R44, R44, R172, RZ ;  /* 0x000000ac2c2c723c */ /* 0x004ff000000418ff */
[-C--:B------:R-:W-:Y:S01]  /*4800*/  HMMA.16816.F32.BF16 R40, R40, R174.reuse, R152 ;  /* 0x000000ae2828723c */ /* 0x080fe20000041898 */
[----:B------:R-:W0:Y:S07]  /*4810*/  LDSM.16.MT88.4 R152, [R252+0x80] ;  /* 0x00008000fc98783b */ /* 0x000e2e0000004200 */
[-C--:B---3--:R-:W-:Y:S01]  /*4820*/  HMMA.16816.F32.BF16 R160, R160, R174.reuse, R148 ;  /* 0x000000aea0a0723c */ /* 0x088fe20000041894 */
[----:B------:R-:W1:Y:S07]  /*4830*/  LDSM.16.MT88.4 R148, [R251+0x80] ;  /* 0x00008000fb94783b */ /* 0x000e6e0000004200 */
[----:B----4-:R-:W-:Y:S01]  /*4840*/  HMMA.16816.F32.BF16 R176, R176, R174, R44 ;  /* 0x000000aeb0b0723c */ /* 0x010fe2000004182c */
[----:B------:R-:W2:Y:S07]  /*4850*/  LDSM.16.MT88.4 R44, [R251+0x1080] ;  /* 0x00108000fb2c783b */ /* 0x000eae0000004200 */
[-C--:B-----5:R-:W-:Y:S08]  /*4860*/  HMMA.16816.F32.BF16 R156, R156, R172.reuse, RZ ;  /* 0x000000ac9c9c723c */ /* 0x0a0ff000000418ff */
[-C--:B------:R-:W-:Y:S08]  /*4870*/  HMMA.16816.F32.BF16 R168, R168, R172.reuse, RZ ;  /* 0x000000aca8a8723c */ /* 0x080ff000000418ff */
[-C--:B------:R-:W-:Y:S08]  /*4880*/  HMMA.16816.F32.BF16 R180, R180, R172.reuse, RZ ;  /* 0x000000acb4b4723c */ /* 0x080ff000000418ff */
[-C--:B0-----:R-:W-:Y:S08]  /*4890*/  HMMA.16816.F32.BF16 R152, R152, R172.reuse, RZ ;  /* 0x000000ac9898723c */ /* 0x081ff000000418ff */
[----:B-1----:R-:W-:Y:S08]  /*48a0*/  HMMA.16816.F32.BF16 R148, R148, R172, RZ ;  /* 0x000000ac9494723c */ /* 0x002ff000000418ff */
[-C--:B------:R-:W-:Y:S01]  /*48b0*/  HMMA.16816.F32.BF16 R156, R200, R174.reuse, R156 ;  /* 0x000000aec89c723c */ /* 0x080fe2000004189c */
[----:B------:R-:W-:Y:S07]  /*48c0*/  LDSM.16.MT88.4 R200, [R5+0x2000] ;  /* 0x0020000005c8783b */ /* 0x000fee0000004200 */
[-C--:B------:R-:W-:Y:S01]  /*48d0*/  HMMA.16816.F32.BF16 R168, R196, R174.reuse, R168 ;  /* 0x000000aec4a8723c */ /* 0x080fe200000418a8 */
[----:B------:R-:W-:Y:S07]  /*48e0*/  LDSM.16.MT88.4 R196, [R5+0x2080] ;  /* 0x0020800005c4783b */ /* 0x000fee0000004200 */
[-C--:B------:R-:W-:Y:S01]  /*48f0*/  HMMA.16816.F32.BF16 R152, R184, R174.reuse, R152 ;  /* 0x000000aeb898723c */ /* 0x080fe20000041898 */
[----:B------:R-:W-:Y:S07]  /*4900*/  LDSM.16.MT88.4 R184, [R0+0x2000] ;  /* 0x0020000000b8783b */ /* 0x000fee0000004200 */
[-C--:B------:R-:W-:Y:S01]  /*4910*/  HMMA.16816.F32.BF16 R164, R164, R174.reuse, R180 ;  /* 0x000000aea4a4723c */ /* 0x080fe200000418b4 */
[----:B------:R-:W0:Y:S07]  /*4920*/  LDSM.16.M88.4 R180, [R188+0x10000] ;  /* 0x01000000bcb4783b */ /* 0x000e2e0000000200 */
[----:B--2---:R-:W-:Y:S01]  /*4930*/  HMMA.16816.F32.BF16 R172, R44, R174, R148 ;  /* 0x000000ae2cac723c */ /* 0x004fe20000041894 */
[----:B------:R-:W1:Y:S04]  /*4940*/  LDSM.16.MT88.4 R44, [R252+0x2000] ;  /* 0x00200000fc2c783b */ /* 0x000e680000004200 */
[----:B------:R-:W2:Y:S03]  /*4950*/  LDSM.16.MT88.4 R148, [R0+0x2080] ;  /* 0x002080000094783b */ /* 0x000ea60000004200 */
[-C--:B0-----:R-:W-:Y:S01]  /*4960*/  HMMA.16816.F32.BF16 R40, R200, R180.reuse, R40 ;  /* 0x000000b4c828723c */ /* 0x081fe20000041828 */
[----:B------:R-:W0:Y:S07]  /*4970*/  LDSM.16.MT88.4 R200, [R252+0x2080] ;  /* 0x00208000fcc8783b */ /* 0x000e2e0000004200 */
[-C--:B------:R-:W-:Y:S01]  /*4980*/  HMMA.16816.F32.BF16 R160, R196, R180.reuse, R160 ;  /* 0x000000b4c4a0723c */ /* 0x080fe200000418a0 */
[----:B------:R-:W3:Y:S07]  /*4990*/  LDSM.16.MT88.4 R196, [R251+0x2000] ;  /* 0x00200000fbc4783b */ /* 0x000eee0000004200 */
[-C--:B-1----:R-:W-:Y:S01]  /*49a0*/  HMMA.16816.F32.BF16 R168, R44, R180.reuse, R168 ;  /* 0x000000b42ca8723c */ /* 0x082fe200000418a8 */
[----:B------:R-:W1:Y:S07]  /*49b0*/  LDSM.16.MT88.4 R44, [R5+0x3080] ;  /* 0x00308000052c783b */ /* 0x000e6e0000004200 */
[-C--:B------:R-:W-:Y:S01]  /*49c0*/  HMMA.16816.F32.BF16 R176, R184, R180.reuse, R176 ;  /* 0x000000b4b8b0723c */ /* 0x080fe200000418b0 */
[----:B------:R-:W4:Y:S07]  /*49d0*/  LDSM.16.MT88.4 R184, [R251+0x2080] ;  /* 0x00208000fbb8783b */ /* 0x000f2e0000004200 */
[-C--:B--2---:R-:W-:Y:S01]  /*49e0*/  HMMA.16816.F32.BF16 R156, R148, R180.reuse, R156 ;  /* 0x000000b4949c723c */ /* 0x084fe2000004189c */
[----:B------:R-:W2:Y:S07]  /*49f0*/  LDSM.16.MT88.4 R148, [R5+0x3000] ;  /* 0x003000000594783b */ /* 0x000eae0000004200 */
[-C--:B0-----:R-:W-:Y:S01]  /*4a00*/  HMMA.16816.F32.BF16 R152, R200, R180.reuse, R152 ;  /* 0x000000b4c898723c */ /* 0x081fe20000041898 */
[----:B------:R-:W0:Y:S07]  /*4a10*/  LDSM.16.MT88.4 R200, [R0+0x3000] ;  /* 0x0030000000c8783b */ /* 0x000e2e0000004200 */
[----:B---3--:R-:W-:Y:S01]  /*4a20*/  HMMA.16816.F32.BF16 R164, R196, R180, R164 ;  /* 0x000000b4c4a4723c */ /* 0x008fe200000418a4 */
[----:B------:R-:W3:Y:S07]  /*4a30*/  LDSM.16.MT88.4 R196, [R0+0x3080] ;  /* 0x0030800000c4783b */ /* 0x000eee0000004200 */
[----:B-1----:R-:W-:Y:S01]  /*4a40*/  HMMA.16816.F32.BF16 R160, R44, R182, R160 ;  /* 0x000000b62ca0723c */ /* 0x002fe200000418a0 */
[----:B------:R-:W1:Y:S07]  /*4a50*/  LDSM.16.MT88.4 R44, [R251+0x3000] ;  /* 0x00300000fb2c783b */ /* 0x000e6e0000004200 */
[----:B----4-:R-:W-:Y:S01]  /*4a60*/  HMMA.16816.F32.BF16 R172, R184, R180, R172 ;  /* 0x000000b4b8ac723c */ /* 0x010fe200000418ac */
[----:B------:R-:W4:Y:S07]  /*4a70*/  LDSM.16.MT88.4 R184, [R252+0x3000] ;  /* 0x00300000fcb8783b */ /* 0x000f2e0000004200 */
[-C--:B--2---:R-:W-:Y:S01]  /*4a80*/  HMMA.16816.F32.BF16 R40, R148, R182.reuse, R40 ;  /* 0x000000b69428723c */ /* 0x084fe20000041828 */
[----:B------:R-:W2:Y:S07]  /*4a90*/  LDSM.16.MT88.4 R148, [R252+0x3080] ;  /* 0x00308000fc94783b */ /* 0x000eae0000004200 */
[-C--:B0-----:R-:W-:Y:S01]  /*4aa0*/  HMMA.16816.F32.BF16 R176, R200, R182.reuse, R176 ;  /* 0x000000b6c8b0723c */ /* 0x081fe200000418b0 */
[----:B------:R-:W0:Y:S07]  /*4ab0*/  LDSM.16.MT88.4 R200, [R251+0x3080] ;  /* 0x00308000fbc8783b */ /* 0x000e2e0000004200 */
[-C--:B---3--:R-:W-:Y:S01]  /*4ac0*/  HMMA.16816.F32.BF16 R156, R196, R182.reuse, R156 ;  /* 0x000000b6c49c723c */ /* 0x088fe2000004189c */
[----:B------:R-:W-:Y:S07]  /*4ad0*/  LDSM.16.MT88.4 R196, [R5+0x4000] ;  /* 0x0040000005c4783b */ /* 0x000fee0000004200 */
[-C--:B-1----:R-:W-:Y:S01]  /*4ae0*/  HMMA.16816.F32.BF16 R164, R44, R182.reuse, R164 ;  /* 0x000000b62ca4723c */ /* 0x082fe200000418a4 */
[----:B------:R-:W1:Y:S07]  /*4af0*/  LDSM.16.M88.4 R44, [R3+0x10080] ;  /* 0x01008000032c783b */ /* 0x000e6e0000000200 */
[-C--:B----4-:R-:W-:Y:S01]  /*4b00*/  HMMA.16816.F32.BF16 R168, R184, R182.reuse, R168 ;  /* 0x000000b6b8a8723c */ /* 0x090fe200000418a8 */
[----:B------:R-:W3:Y:S07]  /*4b10*/  LDSM.16.MT88.4 R184, [R5+0x4080] ;  /* 0x0040800005b8783b */ /* 0x000eee0000004200 */
[-C--:B--2---:R-:W-:Y:S01]  /*4b20*/  HMMA.16816.F32.BF16 R152, R148, R182.reuse, R152 ;  /* 0x000000b69498723c */ /* 0x084fe20000041898 */
[----:B------:R-:W2:Y:S07]  /*4b30*/  LDSM.16.MT88.4 R148, [R0+0x4000] ;  /* 0x004000000094783b */ /* 0x000eae0000004200 */
[----:B0-----:R-:W-:Y:S01]  /*4b40*/  HMMA.16816.F32.BF16 R180, R200, R182, R172 ;  /* 0x000000b6c8b4723c */ /* 0x001fe200000418ac */
[----:B------:R-:W0:Y:S04]  /*4b50*/  LDSM.16.MT88.4 R200, [R0+0x4080] ;  /* 0x0040800000c8783b */ /* 0x000e280000004200 */
[----:B------:R-:W4:Y:S03]  /*4b60*/  LDSM.16.MT88.4 R172, [R251+0x4000] ;  /* 0x00400000fbac783b */ /* 0x000f260000004200 */
[-C--:B-1----:R-:W-:Y:S01]  /*4b70*/  HMMA.16816.F32.BF16 R40, R196, R44.reuse, R40 ;  /* 0x0000002cc428723c */ /* 0x082fe20000041828 */
[----:B------:R-:W1:Y:S07]  /*4b80*/  LDSM.16.MT88.4 R196, [R252+0x4000] ;  /* 0x00400000fcc4783b */ /* 0x000e6e0000004200 */
[-C--:B---3--:R-:W-:Y:S01]  /*4b90*/  HMMA.16816.F32.BF16 R160, R184, R44.reuse, R160 ;  /* 0x0000002cb8a0723c */ /* 0x088fe200000418a0 */
[----:B------:R-:W3:Y:S07]  /*4ba0*/  LDSM.16.MT88.4 R184, [R252+0x4080] ;  /* 0x00408000fcb8783b */ /* 0x000eee0000004200 */
[-C--:B--2---:R-:W-:Y:S01]  /*4bb0*/  HMMA.16816.F32.BF16 R176, R148, R44.reuse, R176 ;  /* 0x0000002c94b0723c */ /* 0x084fe200000418b0 */
[----:B------:R-:W2:Y:S07]  /*4bc0*/  LDSM.16.MT88.4 R148, [R251+0x4080] ;  /* 0x00408000fb94783b */ /* 0x000eae0000004200 */
[-C--:B0-----:R-:W-:Y:S01]  /*4bd0*/  HMMA.16816.F32.BF16 R156, R200, R44.reuse, R156 ;  /* 0x0000002cc89c723c */ /* 0x081fe2000004189c */
[----:B------:R-:W0:Y:S07]  /*4be0*/  LDSM.16.MT88.4 R200, [R5+0x5000] ;  /* 0x0050000005c8783b */ /* 0x000e2e0000004200 */
[-C--:B----4-:R-:W-:Y:S01]  /*4bf0*/  HMMA.16816.F32.BF16 R164, R172, R44.reuse, R164 ;  /* 0x0000002caca4723c */ /* 0x090fe200000418a4 */
[----:B------:R-:W4:Y:S07]  /*4c00*/  LDSM.16.MT88.4 R172, [R0+0x5080] ;  /* 0x0050800000ac783b */ /* 0x000f2e0000004200 */
[-C--:B-1----:R-:W-:Y:S01]  /*4c10*/  HMMA.16816.F32.BF16 R168, R196, R44.reuse, R168 ;  /* 0x0000002cc4a8723c */ /* 0x082fe200000418a8 */
[----:B------:R-:W1:Y:S07]  /*4c20*/  LDSM.16.MT88.4 R196, [R5+0x5080] ;  /* 0x0050800005c4783b */ /* 0x000e6e0000004200 */
[-C--:B---3--:R-:W-:Y:S01]  /*4c30*/  HMMA.16816.F32.BF16 R152, R184, R44.reuse, R152 ;  /* 0x0000002cb898723c */ /* 0x088fe20000041898 */
[----:B------:R-:W3:Y:S07]  /*4c40*/  LDSM.16.MT88.4 R184, [R0+0x5000] ;  /* 0x0050000000b8783b */ /* 0x000eee0000004200 */
[----:B--2---:R-:W-:Y:S01]  /*4c50*/  HMMA.16816.F32.BF16 R180, R148, R44, R180 ;  /* 0x0000002c94b4723c */ /* 0x004fe200000418b4 */
[----:B------:R-:W2:Y:S07]  /*4c60*/  LDSM.16.MT88.4 R148, [R252+0x5000] ;  /* 0x00500000fc94783b */ /* 0x000eae0000004200 */
[-C--:B0-----:R-:W-:Y:S01]  /*4c70*/  HMMA.16816.F32.BF16 R40, R200, R46.reuse, R40 ;  /* 0x0000002ec828723c */ /* 0x081fe20000041828 */
[----:B------:R-:W0:Y:S07]  /*4c80*/  LDSM.16.MT88.4 R200, [R252+0x5080] ;  /* 0x00508000fcc8783b */ /* 0x000e2e0000004200 */
[-C--:B----4-:R-:W-:Y:S01]  /*4c90*/  HMMA.16816.F32.BF16 R156, R172, R46.reuse, R156 ;  /* 0x0000002eac9c723c */ /* 0x090fe2000004189c */
[----:B------:R-:W-:Y:S07]  /*4ca0*/  LDSM.16.M88.4 R172, [R188+0x10080] ;  /* 0x01008000bcac783b */ /* 0x000fee0000000200 */
        /* <DEDUP_REMOVED lines=8> */
[-C--:B-1----:R-:W-:Y:S01]  /*4d30*/  HMMA.16816.F32.BF16 R164, R196, R46.reuse, R164 ;  /* 0x0000002ec4a4723c */ /* 0x082fe200000418a4 */
[----:B------:R-:W1:Y:S07]  /*4d40*/  LDSM.16.MT88.4 R196, [R0+0x6000] ;  /* 0x0060000000c4783b */ /* 0x000e6e0000004200 */
[----:B---3--:R-:W-:Y:S01]  /*4d50*/  HMMA.16816.F32.BF16 R44, R184, R46, R180 ;  /* 0x0000002eb82c723c */ /* 0x008fe200000418b4 */
[----:B------:R-:W3:Y:S04]  /*4d60*/  LDSM.16.MT88.4 R184, [R0+0x6080] ;  /* 0x0060800000b8783b */ /* 0x000ee80000004200 */
[----:B------:R-:W4:Y:S03]  /*4d70*/  LDSM.16.MT88.4 R180, [R252+0x6000] ;  /* 0x00600000fcb4783b */ /* 0x000f260000004200 */
[-C--:B--2---:R-:W-:Y:S01]  /*4d80*/  HMMA.16816.F32.BF16 R40, R148, R172.reuse, R40 ;  /* 0x000000ac9428723c */ /* 0x084fe20000041828 */
[----:B------:R-:W2:Y:S07]  /*4d90*/  LDSM.16.MT88.4 R148, [R252+0x6080] ;  /* 0x00608000fc94783b */ /* 0x000eae0000004200 */
[-C--:B0-----:R-:W-:Y:S01]  /*4da0*/  HMMA.16816.F32.BF16 R160, R200, R172.reuse, R160 ;  /* 0x000000acc8a0723c */ /* 0x081fe200000418a0 */
[----:B------:R-:W0:Y:S07]  /*4db0*/  LDSM.16.MT88.4 R200, [R251+0x6000] ;  /* 0x00600000fbc8783b */ /* 0x000e2e0000004200 */
[-C--:B-1----:R-:W-:Y:S01]  /*4dc0*/  HMMA.16816.F32.BF16 R176, R196, R172.reuse, R176 ;  /* 0x000000acc4b0723c */ /* 0x082fe200000418b0 */
[----:B------:R-:W1:Y:S07]  /*4dd0*/  LDSM.16.MT88.4 R196, [R251+0x6080] ;  /* 0x00608000fbc4783b */ /* 0x000e6e0000004200 */
[-C--:B---3--:R-:W-:Y:S01]  /*4de0*/  HMMA.16816.F32.BF16 R156, R184, R172.reuse, R156 ;  /* 0x000000acb89c723c */ /* 0x088fe2000004189c */
[----:B------:R-:W3:Y:S07]  /*4df0*/  LDSM.16.MT88.4 R184, [R5+0x7000] ;  /* 0x0070000005b8783b */ /* 0x000eee0000004200 */
[-C--:B----4-:R-:W-:Y:S01]  /*4e00*/  HMMA.16816.F32.BF16 R168, R180, R172.reuse, R168 ;  /* 0x000000acb4a8723c */ /* 0x090fe200000418a8 */
[----:B------:R-:W4:Y:S07]  /*4e10*/  LDSM.16.MT88.4 R180, [R5+0x7080] ;  /* 0x0070800005b4783b */ /* 0x000f2e0000004200 */
[-C--:B--2---:R-:W-:Y:S01]  /*4e20*/  HMMA.16816.F32.BF16 R152, R148, R172.reuse, R152 ;  /* 0x000000ac9498723c */ /* 0x084fe20000041898 */
[----:B------:R-:W2:Y:S07]  /*4e30*/  LDSM.16.MT88.4 R148, [R0+0x7000] ;  /* 0x007000000094783b */ /* 0x000eae0000004200 */
[-C--:B0-----:R-:W-:Y:S01]  /*4e40*/  HMMA.16816.F32.BF16 R164, R200, R172.reuse, R164 ;  /* 0x000000acc8a4723c */ /* 0x081fe200000418a4 */
[----:B------:R-:W0:Y:S07]  /*4e50*/  LDSM.16.MT88.4 R200, [R0+0x7080] ;  /* 0x0070800000c8783b */ /* 0x000e2e0000004200 */
[----:B-1----:R-:W-:Y:S01]  /*4e60*/  HMMA.16816.F32.BF16 R44, R196, R172, R44 ;  /* 0x000000acc42c723c */ /* 0x002fe2000004182c */
        /* <DEDUP_REMOVED lines=8> */
[----:B------:R-:W-:Y:S07]  /*4ef0*/  LDSM.16.MT88.4 R200, [R5+0x8000] ;  /* 0x0080000005c8783b */ /* 0x000fee0000004200 */
[-C--:B-1----:R-:W-:Y:S01]  /*4f00*/  HMMA.16816.F32.BF16 R168, R196, R174.reuse, R168 ;  /* 0x000000aec4a8723c */ /* 0x082fe200000418a8 */
[----:B------:R-:W-:Y:S07]  /*4f10*/  LDSM.16.MT88.4 R196, [R5+0x8080] ;  /* 0x0080800005c4783b */ /* 0x000fee0000004200 */
[-C--:B---3--:R-:W-:Y:S01]  /*4f20*/  HMMA.16816.F32.BF16 R152, R184, R174.reuse, R152 ;  /* 0x000000aeb898723c */ /* 0x088fe20000041898 */
[----:B------:R-:W-:Y:S07]  /*4f30*/  LDSM.16.MT88.4 R184, [R0+0x8000] ;  /* 0x0080000000b8783b */ /* 0x000fee0000004200 */
[-C--:B----4-:R-:W-:Y:S01]  /*4f40*/  HMMA.16816.F32.BF16 R164, R180, R174.reuse, R164 ;  /* 0x000000aeb4a4723c */ /* 0x090fe200000418a4 */
        /* <DEDUP_REMOVED lines=56> */
[----:B------:R-:W-:Y:S07]  /*52d0*/  LDSM.16.MT88.4 R172, [R5+0xc000] ;  /* 0x00c0000005ac783b */ /* 0x000fee0000004200 */
[-C--:B-1----:R-:W-:Y:S01]  /*52e0*/  HMMA.16816.F32.BF16 R160, R196, R46.reuse, R160 ;  /* 0x0000002ec4a0723c */ /* 0x082fe200000418a0 */
[----:B------:R-:W1:Y:S07]  /*52f0*/  LDSM.16.MT88.4 R196, [R251+0xb000] ;  /* 0x00b00000fbc4783b */ /* 0x000e6e0000004200 */
[-C--:B---3--:R-:W-:Y:S01]  /*5300*/  HMMA.16816.F32.BF16 R176, R184, R46.reuse, R176 ;  /* 0x0000002eb8b0723c */ /* 0x088fe200000418b0 */
[----:B------:R-:W3:Y:S07]  /*5310*/  LDSM.16.MT88.4 R184, [R251+0xb080] ;  /* 0x00b08000fbb8783b */ /* 0x000eee0000004200 */
[-C--:B--2---:R-:W-:Y:S01]  /*5320*/  HMMA.16816.F32.BF16 R168, R148, R46.reuse, R168 ;  /* 0x0000002e94a8723c */ /* 0x084fe200000418a8 */
[----:B------:R-:W2:Y:S07]  /*5330*/  LDSM.16.M88.4 R148, [R3+0x10180] ;  /* 0x010180000394783b */ /* 0x000eae0000000200 */
        /* <DEDUP_REMOVED lines=36> */
[----:B------:R-:W-:Y:S07]  /*5580*/  LDSM.16.MT88.4 R180, [R0+0xe080] ;  /* 0x00e0800000b4783b */ /* 0x000fee0000004200 */
[----:B--2---:R-:W-:Y:S01]  /*5590*/  HMMA.16816.F32.BF16 R148, R172, R150, R44 ;  /* 0x00000096ac94723c */ /* 0x004fe2000004182c */
[----:B------:R-:W0:Y:S04]  /*55a0*/  LDSM.16.M88.4 R44, [R188+0x10180] ;  /* 0x01018000bc2c783b */ /* 0x000e280000000200 */
[----:B------:R-:W1:Y:S03]  /*55b0*/  LDSM.16.MT88.4 R172, [R252+0xe000] ;  /* 0x00e00000fcac783b */ /* 0x000e660000004200 */
[-C--:B0-----:R-:W-:Y:S01]  /*55c0*/  HMMA.16816.F32.BF16 R156, R180, R44.reuse, R156 ;  /* 0x0000002cb49c723c */ /* 0x081fe2000004189c */
[----:B------:R-:W0:Y:S07]  /*55d0*/  LDSM.16.MT88.4 R180, [R5+0xf000] ;  /* 0x00f0000005b4783b */ /* 0x000e2e0000004200 */
[-C--:B------:R-:W-:Y:S01]  /*55e0*/  HMMA.16816.F32.BF16 R40, R200, R44.reuse, R40 ;  /* 0x0000002cc828723c */ /* 0x080fe20000041828 */
[----:B------:R-:W2:Y:S07]  /*55f0*/  LDSM.16.MT88.4 R200, [R252+0xe080] ;  /* 0x00e08000fcc8783b */ /* 0x000eae0000004200 */
[-C--:B-1----:R-:W-:Y:S01]  /*5600*/  HMMA.16816.F32.BF16 R168, R172, R44.reuse, R168 ;  /* 0x0000002caca8723c */ /* 0x082fe200000418a8 */
[----:B------:R-:W1:Y:S07]  /*5610*/  LDSM.16.MT88.4 R172, [R5+0xf080] ;  /* 0x00f0800005ac783b */ /* 0x000e6e0000004200 */
[-C--:B------:R-:W-:Y:S01]  /*5620*/  HMMA.16816.F32.BF16 R160, R196, R44.reuse, R160 ;  /* 0x0000002cc4a0723c */ /* 0x080fe200000418a0 */
[----:B------:R-:W3:Y:S07]  /*5630*/  LDSM.16.MT88.4 R196, [R251+0xe000] ;  /* 0x00e00000fbc4783b */ /* 0x000eee0000004200 */
[----:B------:R-:W-:Y:S01]  /*5640*/  HMMA.16816.F32.BF16 R176, R184, R44, R176 ;  /* 0x0000002cb8b0723c */ /* 0x000fe200000418b0 */
[----:B------:R-:W4:Y:S07]  /*5650*/  LDSM.16.MT88.4 R184, [R251+0xe080] ;  /* 0x00e08000fbb8783b */ /* 0x000f2e0000004200 */
[----:B0-----:R-:W-:Y:S01]  /*5660*/  HMMA.16816.F32.BF16 R40, R180, R46, R40 ;  /* 0x0000002eb428723c */ /* 0x001fe20000041828 */
[----:B------:R-:W0:Y:S07]  /*5670*/  LDSM.16.MT88.4 R180, [R252+0xf080] ;  /* 0x00f08000fcb4783b */ /* 0x000e2e0000004200 */
[----:B--2---:R-:W-:Y:S01]  /*5680*/  HMMA.16816.F32.BF16 R152, R200, R44, R152 ;  /* 0x0000002cc898723c */ /* 0x004fe20000041898 */
[----:B------:R-:W-:Y:S07]  /*5690*/  LDSM.16.MT88.4 R200, [R0+0xf000] ;  /* 0x00f0000000c8783b */ /* 0x000fee0000004200 */
[----:B-1----:R-:W-:Y:S01]  /*56a0*/  HMMA.16816.F32.BF16 R160, R172, R46, R160 ;  /* 0x0000002eaca0723c */ /* 0x002fe200000418a0 */
[----:B------:R-:W1:Y:S07]  /*56b0*/  LDSM.16.MT88.4 R172, [R251+0xf000] ;  /* 0x00f00000fbac783b */ /* 0x000e6e0000004200 */
[----:B---3--:R-:W-:Y:S01]  /*56c0*/  HMMA.16816.F32.BF16 R164, R196, R44, R164 ;  /* 0x0000002cc4a4723c */ /* 0x008fe200000418a4 */
[----:B------:R2:W-:Y:S02]  /*56d0*/  LDSM.16.MT88.4 R196, [R0+0xf080] ;  /* 0x00f0800000c4783b */ /* 0x0005e40000004200 */
[----:B--2---:R-:W-:-:S05]  /*56e0*/  FMUL R0, R41, c[0x0][0x188] ;  /* 0x0000620029007a20 */ /* 0x004fca0000400000 */
[----:B----4-:R-:W-:Y:S01]  /*56f0*/  HMMA.16816.F32.BF16 R148, R184, R44, R148 ;  /* 0x0000002cb894723c */ /* 0x010fe20000041894 */
[----:B------:R-:W2:Y:S07]  /*5700*/  LDSM.16.MT88.4 R184, [R252+0xf000] ;  /* 0x00f00000fcb8783b */ /* 0x000eae0000004200 */
[----:B0-----:R-:W-:Y:S01]  /*5710*/  HMMA.16816.F32.BF16 R152, R180, R46, R152 ;  /* 0x0000002eb498723c */ /* 0x001fe20000041898 */
[----:B------:R-:W-:-:S06]  /*5720*/  FMUL R44, R43, c[0x0][0x188] ;  /* 0x000062002b2c7a20 */ /* 0x000fcc0000400000 */
[----:B------:R-:W-:-:S05]  /*5730*/  FMUL R181, R40, c[0x0][0x188] ;  /* 0x0000620028b57a20 */ /* 0x000fca0000400000 */
[----:B------:R-:W-:Y:S01]  /*5740*/  FMNMX R181, R181, R0, !PT ;  /* 0x00000000b5b57209 */ /* 0x000fe20007800000 */
[----:B------:R-:W-:-:S05]  /*5750*/  FMUL R0, R42, c[0x0][0x188] ;  /* 0x000062002a007a20 */ /* 0x000fca0000400000 */
[----:B------:R-:W-:-:S05]  /*5760*/  FMNMX R0, R0, R44, !PT ;  /* 0x0000002c00007209 */ /* 0x000fca0007800000 */
[----:B------:R-:W0:Y:S01]  /*5770*/  SHFL.BFLY PT, R44, R0, 0x2, 0x1f ;  /* 0x0c401f00002c7f89 */ /* 0x000e2200000e0000 */
[-C--:B-1----:R-:W-:Y:S03]  /*5780*/  HMMA.16816.F32.BF16 R164, R172, R46.reuse, R164 ;  /* 0x0000002eaca4723c */ /* 0x082fe600000418a4 */
[----:B------:R-:W1:Y:S04]  /*5790*/  SHFL.BFLY PT, R45, R181, 0x2, 0x1f ;  /* 0x0c401f00b52d7f89 */ /* 0x000e6800000e0000 */
[----:B------:R-:W3:Y:S01]  /*57a0*/  LDSM.16.MT88.4 R172, [R251+0xf080] ;  /* 0x00f08000fbac783b */ /* 0x000ee20000004200 */
[-C--:B------:R-:W-:Y:S08]  /*57b0*/  HMMA.16816.F32.BF16 R176, R200, R46.reuse, R176 ;  /* 0x0000002ec8b0723c */ /* 0x080ff000000418b0 */
[----:B--2---:R-:W-:Y:S01]  /*57c0*/  HMMA.16816.F32.BF16 R168, R184, R46, R168 ;  /* 0x0000002eb8a8723c */ /* 0x004fe200000418a8 */
[----:B0-----:R-:W-:-:S02]  /*57d0*/  FMNMX R0, R0, R44, !PT ;  /* 0x0000002c00007209 */ /* 0x001fc40007800000 */
[----:B-1----:R-:W-:-:S03]  /*57e0*/  FMNMX R181, R181, R45, !PT ;  /* 0x0000002db5b57209 */ /* 0x002fc60007800000 */
[----:B------:R-:W0:Y:S04]  /*57f0*/  SHFL.BFLY PT, R180, R0, 0x1, 0x1f ;  /* 0x0c201f0000b47f89 */ /* 0x000e2800000e0000 */
[----:B------:R-:W1:Y:S01]  /*5800*/  SHFL.BFLY PT, R182, R181, 0x1, 0x1f ;  /* 0x0c201f00b5b67f89 */ /* 0x000e6200000e0000 */
[----:B------:R-:W-:Y:S05]  /*5810*/  HMMA.16816.F32.BF16 R156, R196, R46, R156 ;  /* 0x0000002ec49c723c */ /* 0x000fea000004189c */
[----:B------:R-:W-:-:S03]  /*5820*/  FMUL R188, R176, c[0x0][0x188] ;  /* 0x00006200b0bc7a20 */ /* 0x000fc60000400000 */
[----:B---3--:R-:W-:Y:S07]  /*5830*/  HMMA.16816.F32.BF16 R44, R172, R46, R148 ;  /* 0x0000002eac2c723c */ /* 0x008fee0000041894 */
[----:B------:R-:W-:Y:S01]  /*5840*/  FMUL R148, R177, c[0x0][0x188] ;  /* 0x00006200b1947a20 */ /* 0x000fe20000400000 */
[----:B0-----:R-:W-:Y:S01]  /*5850*/  FMNMX R180, R0, R180, !PT ;  /* 0x000000b400b47209 */ /* 0x001fe20007800000 */
[----:B------:R-:W-:Y:S01]  /*5860*/  BAR.SYNC.DEFER_BLOCKING 0x0 ;  /* 0x0000000000007b1d */ /* 0x000fe20000010000 */
[----:B------:R-:W-:-:S02]  /*5870*/  FMUL R174, R178, c[0x0][0x188] ;  /* 0x00006200b2ae7a20 */ /* 0x000fc40000400000 */
[----:B------:R-:W-:Y:S01]  /*5880*/  FMNMX R188, R188, R148, !PT ;  /* 0x00000094bcbc7209 */ /* 0x000fe20007800000 */
[----:B------:R-:W-:Y:S02]  /*5890*/  FMUL R148, R179, c[0x0][0x188] ;  /* 0x00006200b3947a20 */ /* 0x000fe40000400000 */
[----:B------:R-:W-:Y:S02]  /*58a0*/  FMUL R175, R168, c[0x0][0x188] ;  /* 0x00006200a8af7a20 */ /* 0x000fe40000400000 */
[----:B------:R-:W-:Y:S01]  /*58b0*/  FMUL R0, R169, c[0x0][0x188] ;  /* 0x00006200a9007a20 */ /* 0x000fe20000400000 */
[----:B------:R-:W-:Y:S01]  /*58c0*/  FMNMX R174, R174, R148, !PT ;  /* 0x00000094aeae7209 */ /* 0x000fe20007800000 */
[----:B------:R-:W-:Y:S01]  /*58d0*/  FMUL R148, R171, c[0x0][0x188] ;  /* 0x00006200ab947a20 */ /* 0x000fe20000400000 */
[----:B-1----:R-:W-:Y:S01]  /*58e0*/  FMNMX R182, R181, R182, !PT ;  /* 0x000000b6b5b67209 */ /* 0x002fe20007800000 */
[----:B------:R-:W-:Y:S01]  /*58f0*/  FMUL R181, R164, c[0x0][0x188] ;  /* 0x00006200a4b57a20 */ /* 0x000fe20000400000 */
[----:B------:R-:W-:Y:S01]  /*5900*/  FMNMX R175, R175, R0, !PT ;  /* 0x00000000afaf7209 */ /* 0x000fe20007800000 */
[----:B------:R-:W-:-:S02]  /*5910*/  FMUL R0, R165, c[0x0][0x188] ;  /* 0x00006200a5007a20 */ /* 0x000fc40000400000 */
[----:B------:R-:W-:Y:S01]  /*5920*/  FMUL R198, R160, c[0x0][0x188] ;  /* 0x00006200a0c67a20 */ /* 0x000fe20000400000 */
[----:B------:R0:W-:Y:S02]  /*5930*/  @P0 STS [R147+0x10040], R180 ;  /* 0x010040b493000388 */ /* 0x0001e40000000800 */
[----:B------:R-:W-:Y:S01]  /*5940*/  FMNMX R181, R181, R0, !PT ;  /* 0x00000000b5b57209 */ /* 0x000fe20007800000 */
[----:B------:R-:W-:Y:S01]  /*5950*/  FMUL R0, R161, c[0x0][0x188] ;  /* 0x00006200a1007a20 */ /* 0x000fe20000400000 */
[----:B------:R1:W-:Y:S01]  /*5960*/  @P0 STS [R147+0x10000], R182 ;  /* 0x010000b693000388 */ /* 0x0003e20000000800 */
[----:B0-----:R-:W-:Y:S02]  /*5970*/  FMUL R180, R170, c[0x0][0x188] ;  /* 0x00006200aab47a20 */ /* 0x001fe40000400000 */
[----:B-1----:R-:W-:-:S03]  /*5980*/  FMUL R182, R166, c[0x0][0x188] ;  /* 0x00006200a6b67a20 */ /* 0x002fc60000400000 */
[----:B------:R-:W-:Y:S01]  /*5990*/  FMNMX R180, R180, R148, !PT ;  /* 0x00000094b4b47209 */ /* 0x000fe20007800000 */
[----:B------:R-:W-:Y:S02]  /*59a0*/  FMUL R148, R167, c[0x0][0x188] ;  /* 0x00006200a7947a20 */ /* 0x000fe40000400000 */
[----:B------:R-:W-:Y:S02]  /*59b0*/  FMUL R199, R162, c[0x0][0x188] ;  /* 0x00006200a2c77a20 */ /* 0x000fe40000400000 */
[----:B------:R-:W-:Y:S01]  /*59c0*/  FMUL R149, R163, c[0x0][0x188] ;  /* 0x00006200a3957a20 */ /* 0x000fe20000400000 */
[----:B------:R-:W-:Y:S01]  /*59d0*/  FMNMX R182, R182, R148, !PT ;  /* 0x00000094b6b67209 */ /* 0x000fe20007800000 */
[----:B------:R-:W-:Y:S01]  /*59e0*/  FMUL R148, R157, c[0x0][0x188] ;  /* 0x000062009d947a20 */ /* 0x000fe20000400000 */
[----:B------:R-:W-:Y:S01]  /*59f0*/  FMNMX R198, R198, R0, !PT ;  /* 0x00000000c6c67209 */ /* 0x000fe20007800000 */
[----:B------:R-:W-:Y:S01]  /*5a00*/  FMUL R0, R156, c[0x0][0x188] ;  /* 0x000062009c007a20 */ /* 0x000fe20000400000 */
[----:B------:R-:W-:Y:S01]  /*5a10*/  FMNMX R199, R199, R149, !PT ;  /* 0x00000095c7c77209 */ /* 0x000fe20007800000 */
[----:B------:R-:W0:Y:S01]  /*5a20*/  SHFL.BFLY PT, R173, R188, 0x2, 0x1f ;  /* 0x0c401f00bcad7f89 */ /* 0x000e2200000e0000 */
[----:B------:R-:W-:-:S03]  /*5a30*/  FMUL R151, R159, c[0x0][0x188] ;  /* 0x000062009f977a20 */ /* 0x000fc60000400000 */
[----:B------:R-:W1:Y:S01]  /*5a40*/  SHFL.BFLY PT, R187, R174, 0x2, 0x1f ;  /* 0x0c401f00aebb7f89 */ /* 0x000e6200000e0000 */
[----:B------:R-:W-:-:S03]  /*5a50*/  FMNMX R0, R0, R148, !PT ;  /* 0x0000009400007209 */ /* 0x000fc60007800000 */
[----:B------:R-:W2:Y:S01]  /*5a60*/  SHFL.BFLY PT, R186, R175, 0x2, 0x1f ;  /* 0x0c401f00afba7f89 */ /* 0x000ea200000e0000 */
[----:B------:R-:W-:-:S03]  /*5a70*/  FMUL R148, R158, c[0x0][0x188] ;  /* 0x000062009e947a20 */ /* 0x000fc60000400000 */
[----:B------:R-:W3:Y:S01]  /*5a80*/  SHFL.BFLY PT, R185, R180, 0x2, 0x1f ;  /* 0x0c401f00b4b97f89 */ /* 0x000ee200000e0000 */
[----:B------:R-:W-:-:S03]  /*5a90*/  FMUL R149, R152, c[0x0][0x188] ;  /* 0x0000620098957a20 */ /* 0x000fc60000400000 */
[----:B------:R-:W4:Y:S01]  /*5aa0*/  SHFL.BFLY PT, R184, R181, 0x2, 0x1f ;  /* 0x0c401f00b5b87f89 */ /* 0x000f2200000e0000 */
[----:B------:R-:W-:-:S03]  /*5ab0*/  FMUL R150, R153, c[0x0][0x188] ;  /* 0x0000620099967a20 */ /* 0x000fc60000400000 */
[----:B------:R-:W5:Y:S04]  /*5ac0*/  SHFL.BFLY PT, R183, R182, 0x2, 0x1f ;  /* 0x0c401f00b6b77f89 */ /* 0x000f6800000e0000 */
[----:B------:R-:W1:Y:S04]  /*5ad0*/  SHFL.BFLY PT, R201, R198, 0x2, 0x1f ;  /* 0x0c401f00c6c97f89 */ /* 0x000e6800000e0000 */
[----:B------:R-:W3:Y:S01]  /*5ae0*/  SHFL.BFLY PT, R200, R199, 0x2, 0x1f ;  /* 0x0c401f00c7c87f89 */ /* 0x000ee200000e0000 */
[----:B------:R-:W-:Y:S01]  /*5af0*/  FMNMX R148, R148, R151, !PT ;  /* 0x0000009794947209 */ /* 0x000fe20007800000 */
[----:B------:R-:W-:Y:S01]  /*5b00*/  FMUL R151, R155, c[0x0][0x188] ;  /* 0x000062009b977a20 */ /* 0x000fe20000400000 */
[----:B------:R-:W-:Y:S01]  /*5b10*/  FMNMX R149, R149, R150, !PT ;  /* 0x0000009695957209 */ /* 0x000fe20007800000 */
[----:B------:R-:W-:-:S02]  /*5b20*/  FMUL R150, R154, c[0x0][0x188] ;  /* 0x000062009a967a20 */ /* 0x000fc40000400000 */
[----:B------:R-:W-:Y:S02]  /*5b30*/  FMUL R197, R45, c[0x0][0x188] ;  /* 0x000062002dc57a20 */ /* 0x000fe40000400000 */
[----:B------:R-:W-:Y:S01]  /*5b40*/  FMUL R172, R46, c[0x0][0x188] ;  /* 0x000062002eac7a20 */ /* 0x000fe20000400000 */
[----:B------:R-:W-:Y:S01]  /*5b50*/  FMNMX R150, R150, R151, !PT ;  /* 0x0000009796967209 */ /* 0x000fe20007800000 */
[----:B------:R-:W-:Y:S02]  /*5b60*/  FMUL R151, R44, c[0x0][0x188] ;  /* 0x000062002c977a20 */ /* 0x000fe40000400000 */
[----:B------:R-:W-:-:S03]  /*5b70*/  FMUL R196, R47, c[0x0][0x188] ;  /* 0x000062002fc47a20 */ /* 0x000fc60000400000 */
[----:B------:R-:W-:Y:S02]  /*5b80*/  FMNMX R151, R151, R197, !PT ;  /* 0x000000c597977209 */ /* 0x000fe40007800000 */
[----:B------:R-:W-:Y:S02]  /*5b90*/  FMNMX R172, R172, R196, !PT ;  /* 0x000000c4acac7209 */ /* 0x000fe40007800000 */
[----:B0-----:R-:W-:Y:S02]  /*5ba0*/  FMNMX R173, R188, R173, !PT ;  /* 0x000000adbcad7209 */ /* 0x001fe40007800000 */
[----:B-1----:R-:W-:Y:S01]  /*5bb0*/  FMNMX R174, R174, R187, !PT ;  /* 0x000000bbaeae7209 */ /* 0x002fe20007800000 */
[----:B------:R-:W-:Y:S01]  /*5bc0*/  SHFL.BFLY PT, R188, R172, 0x2, 0x1f ;  /* 0x0c401f00acbc7f89 */ /* 0x000fe200000e0000 */
[----:B--2---:R-:W-:Y:S02]  /*5bd0*/  FMNMX R175, R175, R186, !PT ;  /* 0x000000baafaf7209 */ /* 0x004fe40007800000 */
[----:B---3--:R-:W-:Y:S01]  /*5be0*/  FMNMX R180, R180, R185, !PT ;  /* 0x000000b9b4b47209 */ /* 0x008fe20007800000 */
[----:B------:R-:W-:Y:S01]  /*5bf0*/  SHFL.BFLY PT, R186, R150, 0x2, 0x1f ;  /* 0x0c401f0096ba7f89 */ /* 0x000fe200000e0000 */
[----:B----4-:R-:W-:-:S02]  /*5c00*/  FMNMX R181, R181, R184, !PT ;  /* 0x000000b8b5b57209 */ /* 0x010fc40007800000 */
[----:B-----5:R-:W-:Y:S01]  /*5c10*/  FMNMX R182, R182, R183, !PT ;  /* 0x000000b7b6b67209 */ /* 0x020fe20007800000 */
[----:B------:R-:W-:Y:S01]  /*5c20*/  SHFL.BFLY PT, R184, R148, 0x2, 0x1f ;  /* 0x0c401f0094b87f89 */ /* 0x000fe200000e0000 */
[----:B------:R-:W-:-:S03]  /*5c30*/  FMNMX R198, R198, R201, !PT ;  /* 0x000000c9c6c67209 */ /* 0x000fc60007800000 */
[----:B------:R-:W0:Y:S01]  /*5c40*/  SHFL.BFLY PT, R183, R0, 0x2, 0x1f ;  /* 0x0c401f0000b77f89 */ /* 0x000e2200000e0000 */
[----:B------:R-:W-:-:S03]  /*5c50*/  FMNMX R199, R199, R200, !PT ;  /* 0x000000c8c7c77209 */ /* 0x000fc60007800000 */
[----:B------:R-:W1:Y:S04]  /*5c60*/  SHFL.BFLY PT, R185, R149, 0x2, 0x1f ;  /* 0x0c401f0095b97f89 */ /* 0x000e6800000e0000 */
[----:B------:R-:W2:Y:S04]  /*5c70*/  SHFL.BFLY PT, R187, R151, 0x2, 0x1f ;  /* 0x0c401f0097bb7f89 */ /* 0x000ea800000e0000 */
[----:B------:R-:W3:Y:S04]  /*5c80*/  SHFL.BFLY PT, R196, R173, 0x1, 0x1f ;  /* 0x0c201f00adc47f89 */ /* 0x000ee800000e0000 */
[----:B------:R-:W4:Y:S04]  /*5c90*/  SHFL.BFLY PT, R197, R174, 0x1, 0x1f ;  /* 0x0c201f00aec57f89 */ /* 0x000f2800000e0000 */
[----:B------:R-:W5:Y:S04]  /*5ca0*/  SHFL.BFLY PT, R201, R175, 0x1, 0x1f ;  /* 0x0c201f00afc97f89 */ /* 0x000f6800000e0000 */
[----:B------:R-:W5:Y:S01]  /*5cb0*/  SHFL.BFLY PT, R200, R180, 0x1, 0x1f ;  /* 0x0c201f00b4c87f89 */ /* 0x000f6200000e0000 */
[----:B0-----:R-:W-:-:S02]  /*5cc0*/  FMNMX R183, R0, R183, !PT ;  /* 0x000000b700b77209 */ /* 0x001fc40007800000 */
[----:B------:R-:W-:Y:S02]  /*5cd0*/  FMNMX R184, R148, R184, !PT ;  /* 0x000000b894b87209 */ /* 0x000fe40007800000 */
[----:B-1----:R-:W-:Y:S02]  /*5ce0*/  FMNMX R185, R149, R185, !PT ;  /* 0x000000b995b97209 */ /* 0x002fe40007800000 */
[----:B------:R-:W-:Y:S02]  /*5cf0*/  FMNMX R186, R150, R186, !PT ;  /* 0x000000ba96ba7209 */ /* 0x000fe40007800000 */
[----:B--2---:R-:W-:Y:S02]  /*5d00*/  FMNMX R187, R151, R187, !PT ;  /* 0x000000bb97bb7209 */ /* 0x004fe40007800000 */
[----:B------:R-:W-:Y:S01]  /*5d10*/  FMNMX R188, R172, R188, !PT ;  /* 0x000000bcacbc7209 */ /* 0x000fe20007800000 */
[----:B------:R-:W0:Y:S01]  /*5d20*/  SHFL.BFLY PT, R151, R181, 0x1, 0x1f ;  /* 0x0c201f00b5977f89 */ /* 0x000e2200000e0000 */
[----:B---3--:R-:W-:-:S02]  /*5d30*/  FMNMX R196, R173, R196, !PT ;  /* 0x000000c4adc47209 */ /* 0x008fc40007800000 */
[----:B----4-:R-:W-:Y:S01]  /*5d40*/  FMNMX R197, R174, R197, !PT ;  /* 0x000000c5aec57209 */ /* 0x010fe20007800000 */
[----:B------:R-:W1:Y:S01]  /*5d50*/  SHFL.BFLY PT, R0, R182, 0x1, 0x1f ;  /* 0x0c201f00b6007f89 */ /* 0x000e6200000e0000 */
[----:B-----5:R-:W-:-:S03]  /*5d60*/  FMNMX R201, R175, R201, !PT ;  /* 0x000000c9afc97209 */ /* 0x020fc60007800000 */
[----:B------:R-:W2:Y:S01]  /*5d70*/  SHFL.BFLY PT, R150, R198, 0x1, 0x1f ;  /* 0x0c201f00c6967f89 */ /* 0x000ea200000e0000 */
[----:B------:R-:W-:-:S03]  /*5d80*/  FMNMX R200, R180, R200, !PT ;  /* 0x000000c8b4c87209 */ /* 0x000fc60007800000 */
[----:B------:R-:W3:Y:S04]  /*5d90*/  SHFL.BFLY PT, R149, R199, 0x1, 0x1f ;  /* 0x0c201f00c7957f89 */ /* 0x000ee800000e0000 */
[----:B------:R-:W4:Y:S04]  /*5da0*/  SHFL.BFLY PT, R148, R183, 0x1, 0x1f ;  /* 0x0c201f00b7947f89 */ /* 0x000f2800000e0000 */
[----:B------:R-:W5:Y:S04]  /*5db0*/  SHFL.BFLY PT, R172, R184, 0x1, 0x1f ;  /* 0x0c201f00b8ac7f89 */ /* 0x000f6800000e0000 */
[----:B------:R-:W5:Y:S04]  /*5dc0*/  SHFL.BFLY PT, R173, R185, 0x1, 0x1f ;  /* 0x0c201f00b9ad7f89 */ /* 0x000f6800000e0000 */
[----:B------:R-:W5:Y:S04]  /*5dd0*/  SHFL.BFLY PT, R174, R186, 0x1, 0x1f ;  /* 0x0c201f00baae7f89 */ /* 0x000f6800000e0000 */
[----:B------:R-:W5:Y:S04]  /*5de0*/  SHFL.BFLY PT, R175, R187, 0x1, 0x1f ;  /* 0x0c201f00bbaf7f89 */ /* 0x000f6800000e0000 */
[----:B------:R-:W5:Y:S01]  /*5df0*/  SHFL.BFLY PT, R180, R188, 0x1, 0x1f ;  /* 0x0c201f00bcb47f89 */ /* 0x000f6200000e0000 */
[----:B0-----:R-:W-:-:S02]  /*5e00*/  FMNMX R151, R181, R151, !PT ;  /* 0x00000097b5977209 */ /* 0x001fc40007800000 */
[----:B-1----:R-:W-:Y:S01]  /*5e10*/  FMNMX R0, R182, R0, !PT ;  /* 0x00000000b6007209 */ /* 0x002fe20007800000 */
[----:B------:R-:W0:Y:S01]  /*5e20*/  S2R R203, SR_TID.X ;  /* 0x0000000000cb7919 */ /* 0x000e220000002100 */
[----:B--2---:R-:W-:Y:S02]  /*5e30*/  FMNMX R150, R198, R150, !PT ;  /* 0x00000096c6967209 */ /* 0x004fe40007800000 */
[----:B---3--:R-:W-:Y:S02]  /*5e40*/  FMNMX R149, R199, R149, !PT ;  /* 0x00000095c7957209 */ /* 0x008fe40007800000 */
[----:B----4-:R-:W-:Y:S02]  /*5e50*/  FMNMX R148, R183, R148, !PT ;  /* 0x00000094b7947209 */ /* 0x010fe40007800000 */
[----:B-----5:R-:W-:Y:S02]  /*5e60*/  FMNMX R172, R184, R172, !PT ;  /* 0x000000acb8ac7209 */ /* 0x020fe40007800000 */
[----:B------:R-:W-:-:S02]  /*5e70*/  FMNMX R173, R185, R173, !PT ;  /* 0x000000adb9ad7209 */ /* 0x000fc40007800000 */
[----:B------:R-:W-:Y:S02]  /*5e80*/  FMNMX R174, R186, R174, !PT ;  /* 0x000000aebaae7209 */ /* 0x000fe40007800000 */
[----:B------:R-:W-:Y:S02]  /*5e90*/  FMNMX R175, R187, R175, !PT ;  /* 0x000000afbbaf7209 */ /* 0x000fe40007800000 */
[----:B------:R-:W-:Y:S01]  /*5ea0*/  FMNMX R180, R188, R180, !PT ;  /* 0x000000b4bcb47209 */ /* 0x000fe20007800000 */
[----:B------:R-:W-:Y:S04]  /*5eb0*/  @P0 STS [R147+0x10080], R196 ;  /* 0x010080c493000388 */ /* 0x000fe80000000800 */
        /* <DEDUP_REMOVED lines=13> */
[----:B------:R-:W-:Y:S01]  /*5f90*/  BAR.SYNC.DEFER_BLOCKING 0x0 ;  /* 0x0000000000007b1d */ /* 0x000fe20000010000 */
[----:B0-----:R-:W-:-:S05]  /*5fa0*/  LOP3.LUT R203, R203, 0xff, RZ, 0xc0, !PT ;  /* 0x000000ffcbcb7812 */ /* 0x001fca00078ec0ff */
[----:B------:R-:W0:Y:S04]  /*5fb0*/  LDS R0, [R203.X4+0x10000] ;  /* 0x01000000cb007984 */ /* 0x000e280000004800 */
[----:B0-----:R-:W0:Y:S02]  /*5fc0*/  SHFL.BFLY PT, R148, R0, 0x1, 0x1f ;  /* 0x0c201f0000947f89 */ /* 0x001e2400000e0000 */
[----:B0-----:R-:W-:-:S05]  /*5fd0*/  FMNMX R148, R0, R148, !PT ;  /* 0x0000009400947209 */ /* 0x001fca0007800000 */
[----:B------:R-:W-:Y:S04]  /*5fe0*/  @!P1 STS [R203.X4+0x10000], R148 ;  /* 0x01000094cb009388 */ /* 0x000fe80000004800 */
[----:B------:R-:W-:Y:S06]  /*5ff0*/  BAR.SYNC.DEFER_BLOCKING 0x0 ;  /* 0x0000000000007b1d */ /* 0x000fec0000010000 */
[----:B------:R-:W0:Y:S04]  /*6000*/  LDS R182, [R210+0x10000] ;  /* 0x01000000d2b67984 */ /* 0x000e280000000800 */
[----:B------:R-:W1:Y:S04]  /*6010*/  LDS R181, [R210+0x10040] ;  /* 0x01004000d2b57984 */ /* 0x000e680000000800 */
[----:B------:R-:W2:Y:S04]  /*6020*/  LDS R175, [R210+0x100c0] ;  /* 0x0100c000d2af7984 */ /* 0x000ea80000000800 */
[----:B------:R-:W3:Y:S04]  /*6030*/  LDS R180, [R210+0x10080] ;  /* 0x01008000d2b47984 */ /* 0x000ee80000000800 */
[----:B------:R-:W4:Y:S04]  /*6040*/  LDS R174, [R210+0x10100] ;  /* 0x01010000d2ae7984 */ /* 0x000f280000000800 */
[----:B------:R-:W5:Y:S04]  /*6050*/  LDS R173, [R210+0x10140] ;  /* 0x01014000d2ad7984 */ /* 0x000f680000000800 */
[----:B------:R-:W-:Y:S04]  /*6060*/  LDS R172, [R210+0x10180] ;  /* 0x01018000d2ac7984 */ /* 0x000fe80000000800 */
[----:B------:R-:W-:Y:S04]  /*6070*/  LDS R197, [R210+0x10340] ;  /* 0x01034000d2c57984 */ /* 0x000fe80000000800 */
[----:B------:R-:W-:Y:S01]  /*6080*/  LDS R196, [R210+0x10380] ;  /* 0x01038000d2c47984 */ /* 0x000fe20000000800 */
[----:B0-----:R-:W-:-:S02]  /*6090*/  FMNMX R182, R182, R195, !PT ;  /* 0x000000c3b6b67209 */ /* 0x001fc40007800000 */
[----:B-1----:R-:W-:-:S03]  /*60a0*/  FMNMX R181, R181, R194, !PT ;  /* 0x000000c2b5b57209 */ /* 0x002fc60007800000 */
[--C-:B------:R-:W-:Y:S02]  /*60b0*/  FFMA R151, R40, c[0x0][0x188], -R182.reuse ;  /* 0x0000620028977a23 */ /* 0x100fe400000008b6 */
[----:B------:R-:W-:Y:S02]  /*60c0*/  FFMA R150, R41, c[0x0][0x188], -R182 ;  /* 0x0000620029967a23 */ /* 0x000fe400000008b6 */
[--C-:B------:R-:W-:Y:S02]  /*60d0*/  FFMA R42, R42, c[0x0][0x188], -R181.reuse ;  /* 0x000062002a2a7a23 */ /* 0x100fe400000008b5 */
[----:B------:R-:W-:Y:S02]  /*60e0*/  FFMA R43, R43, c[0x0][0x188], -R181 ;  /* 0x000062002b2b7a23 */ /* 0x000fe400000008b5 */
[----:B------:R-:W-:Y:S02]  /*60f0*/  FMUL R151, R151, 1.4426950216293334961 ;  /* 0x3fb8aa3b97977820 */ /* 0x000fe40000400000 */
[----:B------:R-:W-:-:S02]  /*6100*/  FMUL R150, R150, 1.4426950216293334961 ;  /* 0x3fb8aa3b96967820 */ /* 0x000fc40000400000 */
[----:B------:R-:W-:Y:S02]  /*6110*/  FMUL R40, R42, 1.4426950216293334961 ;  /* 0x3fb8aa3b2a287820 */ /* 0x000fe40000400000 */
[----:B------:R-:W-:Y:S01]  /*6120*/  FMUL R41, R43, 1.4426950216293334961 ;  /* 0x3fb8aa3b2b297820 */ /* 0x000fe20000400000 */
[----:B------:R-:W-:Y:S08]  /*6130*/  MUFU.EX2 R151, R151 ;  /* 0x0000009700977308 */ /* 0x000ff00000000800 */
[----:B------:R-:W0:Y:S08]  /*6140*/  MUFU.EX2 R150, R150 ;  /* 0x0000009600967308 */ /* 0x000e300000000800 */
[----:B------:R-:W-:Y:S08]  /*6150*/  MUFU.EX2 R40, R40 ;  /* 0x0000002800287308 */ /* 0x000ff00000000800 */
[----:B------:R-:W1:Y:S01]  /*6160*/  MUFU.EX2 R41, R41 ;  /* 0x0000002900297308 */ /* 0x000e620000000800 */
[----:B0-----:R-:W-:-:S05]  /*6170*/  FADD R184, R151, R150 ;  /* 0x0000009697b87221 */ /* 0x001fca0000000000 */
[----:B------:R-:W0:Y:S01]  /*6180*/  SHFL.BFLY PT, R148, R184, 0x2, 0x1f ;  /* 0x0c401f00b8947f89 */ /* 0x000e2200000e0000 */
[----:B-1----:R-:W-:-:S05]  /*6190*/  FADD R183, R40, R41 ;  /* 0x0000002928b77221 */ /* 0x002fca0000000000 */
[----:B------:R-:W1:Y:S01]  /*61a0*/  SHFL.BFLY PT, R0, R183, 0x2, 0x1f ;  /* 0x0c401f00b7007f89 */ /* 0x000e6200000e0000 */
[----:B--2---:R-:W-:Y:S02]  /*61b0*/  FMNMX R175, R175, R192, !PT ;  /* 0x000000c0afaf7209 */ /* 0x004fe40007800000 */
[----:B---3--:R-:W-:-:S03]  /*61c0*/  FMNMX R180, R180, R193, !PT ;  /* 0x000000c1b4b47209 */ /* 0x008fc60007800000 */
[--C-:B------:R-:W-:Y:S02]  /*61d0*/  FFMA R179, R179, c[0x0][0x188], -R175.reuse ;  /* 0x00006200b3b37a23 */ /* 0x100fe400000008af */
[----:B------:R-:W-:Y:S01]  /*61e0*/  FFMA R178, R178, c[0x0][0x188], -R175 ;  /* 0x00006200b2b27a23 */ /* 0x000fe200000008af */
[----:B----4-:R-:W-:Y:S01]  /*61f0*/  FMNMX R174, R174, R204, !PT ;  /* 0x000000ccaeae7209 */ /* 0x010fe20007800000 */
[----:B------:R-:W-:Y:S02]  /*6200*/  FMUL R149, R179, 1.4426950216293334961 ;  /* 0x3fb8aa3bb3957820 */ /* 0x000fe40000400000 */
[--C-:B------:R-:W-:Y:S01]  /*6210*/  FFMA R176, R176, c[0x0][0x188], -R180.reuse ;  /* 0x00006200b0b07a23 */ /* 0x100fe200000008b4 */
[----:B-----5:R-:W-:Y:S01]  /*6220*/  FMNMX R173, R173, R189, !PT ;  /* 0x000000bdadad7209 */ /* 0x020fe20007800000 */
[----:B------:R-:W-:Y:S01]  /*6230*/  FFMA R177, R177, c[0x0][0x188], -R180 ;  /* 0x00006200b1b17a23 */ /* 0x000fe200000008b4 */
[----:B------:R-:W-:Y:S01]  /*6240*/  LDS R179, [R210+0x102c0] ;  /* 0x0102c000d2b37984 */ /* 0x000fe20000000800 */
[----:B------:R-:W-:Y:S01]  /*6250*/  FMUL R178, R178, 1.4426950216293334961 ;  /* 0x3fb8aa3bb2b27820 */ /* 0x000fe20000400000 */
[----:B------:R-:W-:Y:S01]  /*6260*/  MUFU.EX2 R149, R149 ;  /* 0x0000009500957308 */ /* 0x000fe20000000800 */
[----:B------:R-:W-:-:S02]  /*6270*/  FMUL R42, R176, 1.4426950216293334961 ;  /* 0x3fb8aa3bb02a7820 */ /* 0x000fc40000400000 */
[----:B------:R-:W-:Y:S02]  /*6280*/  FMUL R43, R177, 1.4426950216293334961 ;  /* 0x3fb8aa3bb12b7820 */ /* 0x000fe40000400000 */
[----:B0-----:R-:W-:Y:S01]  /*6290*/  FADD R184, R184, R148 ;  /* 0x00000094b8b87221 */ /* 0x001fe20000000000 */
[----:B------:R-:W-:Y:S01]  /*62a0*/  LDS R177, [R210+0x10300] ;  /* 0x01030000d2b17984 */ /* 0x000fe20000000800 */
[----:B------:R-:W-:Y:S01]  /*62b0*/  FFMA R168, R168, c[0x0][0x188], -R174 ;  /* 0x00006200a8a87a23 */ /* 0x000fe200000008ae */
[----:B------:R-:W0:Y:S01]  /*62c0*/  MUFU.EX2 R148, R178 ;  /* 0x000000b200947308 */ /* 0x000e220000000800 */
[----:B-1----:R-:W-:Y:S02]  /*62d0*/  FADD R183, R183, R0 ;  /* 0x00000000b7b77221 */ /* 0x002fe40000000000 */
[----:B------:R-:W-:Y:S02]  /*62e0*/  FMUL R188, R168, 1.4426950216293334961 ;  /* 0x3fb8aa3ba8bc7820 */ /* 0x000fe40000400000 */
[----:B------:R-:W1:Y:S03]  /*62f0*/  SHFL.BFLY PT, R168, R184, 0x1, 0x1f ;  /* 0x0c201f00b8a87f89 */ /* 0x000e6600000e0000 */
[----:B------:R-:W-:Y:S01]  /*6300*/  MUFU.EX2 R42, R42 ;  /* 0x0000002a002a7308 */ /* 0x000fe20000000800 */
[----:B------:R-:W2:Y:S07]  /*6310*/  SHFL.BFLY PT, R0, R183, 0x1, 0x1f ;  /* 0x0c201f00b7007f89 */ /* 0x000eae00000e0000 */
[----:B------:R-:W3:Y:S01]  /*6320*/  MUFU.EX2 R43, R43 ;  /* 0x0000002b002b7308 */ /* 0x000ee20000000800 */
[----:B0-----:R-:W-:-:S02]  /*6330*/  FADD R200, R148, R149 ;  /* 0x0000009594c87221 */ /* 0x001fc40000000000 */
[--C-:B------:R-:W-:Y:S02]  /*6340*/  FFMA R186, R170, c[0x0][0x188], -R173.reuse ;  /* 0x00006200aaba7a23 */ /* 0x100fe400000008ad */
[----:B------:R-:W-:Y:S01]  /*6350*/  FFMA R185, R171, c[0x0][0x188], -R173 ;  /* 0x00006200abb97a23 */ /* 0x000fe200000008ad */
[----:B------:R-:W0:Y:S01]  /*6360*/  SHFL.BFLY PT, R176, R200, 0x2, 0x1f ;  /* 0x0c401f00c8b07f89 */ /* 0x000e2200000e0000 */
[----:B------:R-:W-:Y:S02]  /*6370*/  FFMA R187, R169, c[0x0][0x188], -R174 ;  /* 0x00006200a9bb7a23 */ /* 0x000fe400000008ae */
[----:B------:R-:W-:Y:S01]  /*6380*/  FMUL R186, R186, 1.4426950216293334961 ;  /* 0x3fb8aa3bbaba7820 */ /* 0x000fe20000400000 */
[----:B------:R-:W-:Y:S01]  /*6390*/  MUFU.EX2 R188, R188 ;  /* 0x000000bc00bc7308 */ /* 0x000fe20000000800 */
[----:B------:R-:W-:Y:S01]  /*63a0*/  FMUL R185, R185, 1.4426950216293334961 ;  /* 0x3fb8aa3bb9b97820 */ /* 0x000fe20000400000 */
[----:B------:R-:W-:Y:S01]  /*63b0*/  LDS R171, [R210+0x101c0] ;  /* 0x0101c000d2ab7984 */ /* 0x000fe20000000800 */
[----:B---3--:R-:W-:-:S03]  /*63c0*/  FADD R203, R42, R43 ;  /* 0x0000002b2acb7221 */ /* 0x008fc60000000000 */
[----:B------:R-:W-:Y:S01]  /*63d0*/  LDS R170, [R210+0x10200] ;  /* 0x01020000d2aa7984 */ /* 0x000fe20000000800 */
[----:B------:R-:W-:-:S03]  /*63e0*/  FMUL R187, R187, 1.4426950216293334961 ;  /* 0x3fb8aa3bbbbb7820 */ /* 0x000fc60000400000 */
[----:B------:R-:W3:Y:S01]  /*63f0*/  SHFL.BFLY PT, R178, R203, 0x2, 0x1f ;  /* 0x0c401f00cbb27f89 */ /* 0x000ee200000e0000 */
[----:B------:R-:W-:Y:S01]  /*6400*/  MUFU.EX2 R186, R186 ;  /* 0x000000ba00ba7308 */ /* 0x000fe20000000800 */
[----:B-1----:R-:W-:Y:S02]  /*6410*/  FADD R184, R184, R168 ;  /* 0x000000a8b8b87221 */ /* 0x002fe40000000000 */
[----:B--2---:R-:W-:Y:S01]  /*6420*/  FADD R183, R183, R0 ;  /* 0x00000000b7b77221 */ /* 0x004fe20000000000 */
[----:B------:R-:W-:Y:S04]  /*6430*/  LDS R169, [R210+0x10240] ;  /* 0x01024000d2a97984 */ /* 0x000fe80000000800 */
[----:B------:R-:W1:Y:S01]  /*6440*/  MUFU.EX2 R185, R185 ;  /* 0x000000b900b97308 */ /* 0x000e620000000800 */
[----:B------:R-:W-:Y:S04]  /*6450*/  LDS R168, [R210+0x10280] ;  /* 0x01028000d2a87984 */ /* 0x000fe80000000800 */
[----:B------:R-:W-:Y:S03]  /*6460*/  LDS R0, [R210+0x103c0] ;  /* 0x0103c000d2007984 */ /* 0x000fe60000000800 */
[----:B------:R-:W2:Y:S01]  /*6470*/  MUFU.EX2 R187, R187 ;  /* 0x000000bb00bb7308 */ /* 0x000ea20000000800 */
[----:B------:R-:W-:Y:S01]  /*6480*/  BAR.SYNC.DEFER_BLOCKING 0x0 ;  /* 0x0000000000007b1d */ /* 0x000fe20000010000 */
[----:B0-----:R-:W-:-:S02]  /*6490*/  FADD R200, R200, R176 ;  /* 0x000000b0c8c87221 */ /* 0x001fc40000000000 */
[----:B-1----:R-:W-:Y:S02]  /*64a0*/  FADD R176, R186, R185 ;  /* 0x000000b9bab07221 */ /* 0x002fe40000000000 */
[----:B---3--:R-:W-:Y:S01]  /*64b0*/  FADD R203, R203, R178 ;  /* 0x000000b2cbcb7221 */ /* 0x008fe20000000000 */
[----:B------:R-:W-:Y:S01]  /*64c0*/  FMNMX R172, R172, R190, !PT ;  /* 0x000000beacac7209 */ /* 0x000fe20007800000 */
[----:B--2---:R-:W-:Y:S01]  /*64d0*/  FADD R198, R188, R187 ;  /* 0x000000bbbcc67221 */ /* 0x004fe20000000000 */
[----:B------:R-:W0:Y:S04]  /*64e0*/  SHFL.BFLY PT, R178, R176, 0x2, 0x1f ;  /* 0x0c401f00b0b27f89 */ /* 0x000e2800000e0000 */
[----:B------:R-:W1:Y:S01]  /*64f0*/  SHFL.BFLY PT, R199, R198, 0x2, 0x1f ;  /* 0x0c401f00c6c77f89 */ /* 0x000e6200000e0000 */
[----:B------:R-:W-:-:S03]  /*6500*/  FFMA R165, R165, c[0x0][0x188], -R172 ;  /* 0x00006200a5a57a23 */ /* 0x000fc600000008ac */
[----:B------:R2:W-:Y:S04]  /*6510*/  @P0 STS [R147+0x10000], R184 ;  /* 0x010000b893000388 */ /* 0x0005e80000000800 */
[----:B------:R-:W3:Y:S01]  /*6520*/  SHFL.BFLY PT, R202, R203, 0x1, 0x1f ;  /* 0x0c201f00cbca7f89 */ /* 0x000ee200000e0000 */
[----:B--2---:R-:W-:-:S03]  /*6530*/  FFMA R184, R164, c[0x0][0x188], -R172 ;  /* 0x00006200a4b87a23 */ /* 0x004fc600000008ac */
[----:B------:R-:W2:Y:S01]  /*6540*/  SHFL.BFLY PT, R201, R200, 0x1, 0x1f ;  /* 0x0c201f00c8c97f89 */ /* 0x000ea200000e0000 */
[----:B------:R-:W-:Y:S02]  /*6550*/  FMUL R165, R165, 1.4426950216293334961 ;  /* 0x3fb8aa3ba5a57820 */ /* 0x000fe40000400000 */
[----:B------:R-:W-:Y:S01]  /*6560*/  FMUL R184, R184, 1.4426950216293334961 ;  /* 0x3fb8aa3bb8b87820 */ /* 0x000fe20000400000 */
[----:B------:R4:W-:Y:S01]  /*6570*/  @P0 STS [R147+0x10040], R183 ;  /* 0x010040b793000388 */ /* 0x0009e20000000800 */
[----:B------:R-:W-:-:S04]  /*6580*/  FMNMX R171, R171, R191, !PT ;  /* 0x000000bfabab7209 */ /* 0x000fc80007800000 */
[----:B------:R-:W-:Y:S08]  /*6590*/  MUFU.EX2 R184, R184 ;  /* 0x000000b800b87308 */ /* 0x000ff00000000800 */
[----:B----4-:R3:W4:Y:S01]  /*65a0*/  MUFU.EX2 R183, R165 ;  /* 0x000000a500b77308 */ /* 0x0107220000000800 */
[----:B0-----:R-:W-:Y:S01]  /*65b0*/  FADD R164, R176, R178 ;  /* 0x000000b2b0a47221 */ /* 0x001fe20000000000 */
[----:B------:R-:W-:Y:S01]  /*65c0*/  FMNMX R170, R170, R206, !PT ;  /* 0x000000ceaaaa7209 */ /* 0x000fe20007800000 */
[----:B-1----:R-:W-:-:S02]  /*65d0*/  FADD R198, R198, R199 ;  /* 0x000000c7c6c67221 */ /* 0x002fc40000000000 */
[--C-:B------:R-:W-:Y:S02]  /*65e0*/  FFMA R176, R167, c[0x0][0x188], -R171.reuse ;  /* 0x00006200a7b07a23 */ /* 0x100fe400000008ab */
[----:B------:R-:W-:Y:S02]  /*65f0*/  FFMA R166, R166, c[0x0][0x188], -R171 ;  /* 0x00006200a6a67a23 */ /* 0x000fe400000008ab */
[----:B---3--:R-:W-:Y:S02]  /*6600*/  FADD R165, R203, R202 ;  /* 0x000000cacba57221 */ /* 0x008fe40000000000 */
[----:B------:R-:W-:Y:S01]  /*6610*/  FMUL R176, R176, 1.4426950216293334961 ;  /* 0x3fb8aa3bb0b07820 */ /* 0x000fe20000400000 */
[----:B------:R-:W0:Y:S01]  /*6620*/  SHFL.BFLY PT, R203, R198, 0x1, 0x1f ;  /* 0x0c201f00c6cb7f89 */ /* 0x000e2200000e0000 */
[----:B------:R-:W-:Y:S02]  /*6630*/  FMUL R166, R166, 1.4426950216293334961 ;  /* 0x3fb8aa3ba6a67820 */ /* 0x000fe40000400000 */
[--C-:B------:R-:W-:Y:S01]  /*6640*/  FFMA R160, R160, c[0x0][0x188], -R170.reuse ;  /* 0x00006200a0a07a23 */ /* 0x100fe200000008aa */
[----:B------:R-:W1:Y:S01]  /*6650*/  SHFL.BFLY PT, R202, R164, 0x1, 0x1f ;  /* 0x0c201f00a4ca7f89 */ /* 0x000e6200000e0000 */
[----:B------:R-:W-:-:S02]  /*6660*/  FFMA R161, R161, c[0x0][0x188], -R170 ;  /* 0x00006200a1a17a23 */ /* 0x000fc400000008aa */
[----:B----4-:R-:W-:Y:S01]  /*6670*/  FADD R199, R184, R183 ;  /* 0x000000b7b8c77221 */ /* 0x010fe20000000000 */
[----:B------:R-:W-:Y:S01]  /*6680*/  MUFU.EX2 R178, R166 ;  /* 0x000000a600b27308 */ /* 0x000fe20000000800 */
[----:B------:R-:W-:Y:S02]  /*6690*/  FMUL R160, R160, 1.4426950216293334961 ;  /* 0x3fb8aa3ba0a07820 */ /* 0x000fe40000400000 */
[----:B------:R-:W-:Y:S02]  /*66a0*/  FMUL R161, R161, 1.4426950216293334961 ;  /* 0x3fb8aa3ba1a17820 */ /* 0x000fe40000400000 */
[----:B--2---:R-:W-:-:S03]  /*66b0*/  FADD R200, R200, R201 ;  /* 0x000000c9c8c87221 */ /* 0x004fc60000000000 */
[----:B------:R-:W2:Y:S01]  /*66c0*/  MUFU.EX2 R176, R176 ;  /* 0x000000b000b07308 */ /* 0x000ea20000000800 */
[----:B------:R-:W3:Y:S07]  /*66d0*/  SHFL.BFLY PT, R201, R199, 0x2, 0x1f ;  /* 0x0c401f00c7c97f89 */ /* 0x000eee00000e0000 */
[----:B------:R0:W-:Y:S08]  /*66e0*/  MUFU.EX2 R167, R160 ;  /* 0x000000a000a77308 */ /* 0x0001f00000000800 */
[----:B------:R1:W4:Y:S01]  /*66f0*/  MUFU.EX2 R166, R161 ;  /* 0x000000a100a67308 */ /* 0x0003220000000800 */
[----:B------:R2:W-:Y:S01]  /*6700*/  @P0 STS [R147+0x100c0], R200 ;  /* 0x0100c0c893000388 */ /* 0x0005e20000000800 */
[----:B0-----:R-:W-:Y:S01]  /*6710*/  FADD R160, R198, R203 ;  /* 0x000000cbc6a07221 */ /* 0x001fe20000000000 */
[----:B------:R-:W-:Y:S01]  /*6720*/  FMNMX R169, R169, R205, !PT ;  /* 0x000000cda9a97209 */ /* 0x000fe20007800000 */
[----:B--2---:R-:W-:-:S02]  /*6730*/  FADD R200, R178, R176 ;  /* 0x000000b0b2c87221 */ /* 0x004fc40000000000 */
[----:B-1----:R-:W-:Y:S02]  /*6740*/  FADD R161, R164, R202 ;  /* 0x000000caa4a17221 */ /* 0x002fe40000000000 */
[----:B----4-:R-:W-:Y:S01]  /*6750*/  FADD R198, R167, R166 ;  /* 0x000000a6a7c67221 */ /* 0x010fe20000000000 */
[----:B------:R-:W0:Y:S01]  /*6760*/  SHFL.BFLY PT, R202, R200, 0x2, 0x1f ;  /* 0x0c401f00c8ca7f89 */ /* 0x000e2200000e0000 */
[----:B---3--:R-:W-:-:S03]  /*6770*/  FADD R199, R199, R201 ;  /* 0x000000c9c7c77221 */ /* 0x008fc60000000000 */
[----:B------:R1:W-:Y:S01]  /*6780*/  @P0 STS [R147+0x10080], R165 ;  /* 0x010080a593000388 */ /* 0x0003e20000000800 */
[--C-:B------:R-:W-:Y:S02]  /*6790*/  FFMA R163, R163, c[0x0][0x188], -R169.reuse ;  /* 0x00006200a3a37a23 */ /* 0x100fe400000008a9 */
[----:B-1----:R-:W-:Y:S02]  /*67a0*/  FFMA R165, R162, c[0x0][0x188], -R169 ;  /* 0x00006200a2a57a23 */ /* 0x002fe400000008a9 */
[----:B------:R-:W1:Y:S04]  /*67b0*/  SHFL.BFLY PT, R162, R198, 0x2, 0x1f ;  /* 0x0c401f00c6a27f89 */ /* 0x000e6800000e0000 */
[----:B------:R-:W2:Y:S01]  /*67c0*/  SHFL.BFLY PT, R201, R199, 0x1, 0x1f ;  /* 0x0c201f00c7c97f89 */ /* 0x000ea200000e0000 */
[----:B------:R-:W-:Y:S01]  /*67d0*/  FMUL R165, R165, 1.4426950216293334961 ;  /* 0x3fb8aa3ba5a57820 */ /* 0x000fe20000400000 */
[----:B------:R-:W-:Y:S01]  /*67e0*/  FMNMX R168, R168, R207, !PT ;  /* 0x000000cfa8a87209 */ /* 0x000fe20007800000 */
[----:B------:R-:W-:-:S04]  /*67f0*/  FMUL R163, R163, 1.4426950216293334961 ;  /* 0x3fb8aa3ba3a37820 */ /* 0x000fc80000400000 */
[----:B------:R-:W-:Y:S01]  /*6800*/  MUFU.EX2 R165, R165 ;  /* 0x000000a500a57308 */ /* 0x000fe20000000800 */
[----:B------:R-:W-:Y:S02]  /*6810*/  FFMA R156, R156, c[0x0][0x188], -R168 ;  /* 0x000062009c9c7a23 */ /* 0x000fe400000008a8 */
[----:B0-----:R-:W-:-:S05]  /*6820*/  FADD R202, R200, R202 ;  /* 0x000000cac8ca7221 */ /* 0x001fca0000000000 */
[----:B------:R0:W3:Y:S02]  /*6830*/  MUFU.EX2 R164, R163 ;  /* 0x000000a300a47308 */ /* 0x0000e40000000800 */
[----:B0-----:R-:W-:Y:S02]  /*6840*/  FMUL R163, R156, 1.4426950216293334961 ;  /* 0x3fb8aa3b9ca37820 */ /* 0x001fe40000400000 */
[----:B------:R-:W-:-:S04]  /*6850*/  FFMA R156, R157, c[0x0][0x188], -R168 ;  /* 0x000062009d9c7a23 */ /* 0x000fc800000008a8 */
[----:B------:R0:W-:Y:S01]  /*6860*/  MUFU.EX2 R157, R163 ;  /* 0x000000a3009d7308 */ /* 0x0001e20000000800 */
[----:B-1----:R-:W-:Y:S02]  /*6870*/  FADD R162, R198, R162 ;  /* 0x000000a2c6a27221 */ /* 0x002fe40000000000 */
[----:B------:R-:W-:Y:S01]  /*6880*/  FMUL R156, R156, 1.4426950216293334961 ;  /* 0x3fb8aa3b9c9c7820 */ /* 0x000fe20000400000 */
[----:B0-----:R-:W0:Y:S01]  /*6890*/  SHFL.BFLY PT, R163, R202, 0x1, 0x1f ;  /* 0x0c201f00caa37f89 */ /* 0x001e2200000e0000 */
[----:B--2---:R-:W-:-:S04]  /*68a0*/  FADD R201, R199, R201 ;  /* 0x000000c9c7c97221 */ /* 0x004fc80000000000 */
[----:B------:R-:W1:Y:S01]  /*68b0*/  MUFU.EX2 R156, R156 ;  /* 0x0000009c009c7308 */ /* 0x000e620000000800 */
[----:B------:R-:W2:Y:S01]  /*68c0*/  SHFL.BFLY PT, R198, R162, 0x1, 0x1f ;  /* 0x0c201f00a2c67f89 */ /* 0x000ea200000e0000 */
[----:B---3--:R-:W-:-:S03]  /*68d0*/  FADD R199, R165, R164 ;  /* 0x000000a4a5c77221 */ /* 0x008fc60000000000 */
[----:B------:R-:W-:Y:S04]  /*68e0*/  @P0 STS [R147+0x10140], R161 ;  /* 0x010140a193000388 */ /* 0x000fe80000000800 */
[----:B------:R-:W3:Y:S04]  /*68f0*/  SHFL.BFLY PT, R161, R199, 0x2, 0x1f ;  /* 0x0c401f00c7a17f89 */ /* 0x000ee800000e0000 */
[----:B------:R1:W-:Y:S01]  /*6900*/  @P0 STS [R147+0x10100], R160 ;  /* 0x010100a093000388 */ /* 0x0003e20000000800 */
[----:B0-----:R-:W-:Y:S02]  /*6910*/  FADD R202, R202, R163 ;  /* 0x000000a3caca7221 */ /* 0x001fe40000000000 */
[----:B-1----:R-:W-:Y:S01]  /*6920*/  FADD R160, R157, R156 ;  /* 0x0000009c9da07221 */ /* 0x002fe20000000000 */
[----:B------:R-:W-:Y:S01]  /*6930*/  FMNMX R163, R179, R209, !PT ;  /* 0x000000d1b3a37209 */ /* 0x000fe20007800000 */
[----:B--2---:R-:W-:Y:S01]  /*6940*/  FADD R198, R162, R198 ;  /* 0x000000c6a2c67221 */ /* 0x004fe20000000000 */
[----:B------:R-:W-:-:S02]  /*6950*/  FMNMX R162, R177, R208, !PT ;  /* 0x000000d0b1a27209 */ /* 0x000fc40007800000 */
[----:B------:R-:W0:Y:S01]  /*6960*/  SHFL.BFLY PT, R200, R160, 0x2, 0x1f ;  /* 0x0c401f00a0c87f89 */ /* 0x000e2200000e0000 */
[----:B------:R-:W-:Y:S02]  /*6970*/  FFMA R159, R159, c[0x0][0x188], -R163 ;  /* 0x000062009f9f7a23 */ /* 0x000fe400000008a3 */
[----:B------:R-:W-:Y:S02]  /*6980*/  FFMA R152, R152, c[0x0][0x188], -R162 ;  /* 0x0000620098987a23 */ /* 0x000fe400000008a2 */
[----:B------:R-:W-:Y:S02]  /*6990*/  FMUL R159, R159, 1.4426950216293334961 ;  /* 0x3fb8aa3b9f9f7820 */ /* 0x000fe40000400000 */
[----:B---3--:R-:W-:Y:S02]  /*69a0*/  FADD R199, R199, R161 ;  /* 0x000000a1c7c77221 */ /* 0x008fe40000000000 */
[----:B------:R1:W-:Y:S01]  /*69b0*/  MUFU.EX2 R177, R159 ;  /* 0x0000009f00b17308 */ /* 0x0003e20000000800 */
[----:B------:R-:W-:-:S02]  /*69c0*/  FFMA R158, R158, c[0x0][0x188], -R163 ;  /* 0x000062009e9e7a23 */ /* 0x000fc400000008a3 */
[----:B------:R-:W-:Y:S02]  /*69d0*/  FFMA R153, R153, c[0x0][0x188], -R162 ;  /* 0x0000620099997a23 */ /* 0x000fe400000008a2 */
[----:B-1----:R-:W-:Y:S02]  /*69e0*/  FMUL R159, R152, 1.4426950216293334961 ;  /* 0x3fb8aa3b989f7820 */ /* 0x002fe40000400000 */
[----:B------:R-:W1:Y:S01]  /*69f0*/  SHFL.BFLY PT, R152, R199, 0x1, 0x1f ;  /* 0x0c201f00c7987f89 */ /* 0x000e6200000e0000 */
[----:B------:R-:W-:Y:S01]  /*6a00*/  FMUL R158, R158, 1.4426950216293334961 ;  /* 0x3fb8aa3b9e9e7820 */ /* 0x000fe20000400000 */
[----:B------:R-:W-:Y:S01]  /*6a10*/  FMNMX R161, R197, R212, !PT ;  /* 0x000000d4c5a17209 */ /* 0x000fe20007800000 */
[----:B------:R-:W-:Y:S02]  /*6a20*/  FMUL R153, R153, 1.4426950216293334961 ;  /* 0x3fb8aa3b99997820 */ /* 0x000fe40000400000 */
[----:B------:R-:W-:Y:S01]  /*6a30*/  MUFU.EX2 R179, R158 ;  /* 0x0000009e00b37308 */ /* 0x000fe20000000800 */
[----:B0-----:R-:W-:-:S02]  /*6a40*/  FADD R200, R160, R200 ;  /* 0x000000c8a0c87221 */ /* 0x001fc40000000000 */
[----:B------:R-:W-:-:S05]  /*6a50*/  FFMA R154, R154, c[0x0][0x188], -R161 ;  /* 0x000062009a9a7a23 */ /* 0x000fca00000008a1 */
[----:B------:R0:W-:Y:S01]  /*6a60*/  MUFU.EX2 R158, R153 ;  /* 0x00000099009e7308 */ /* 0x0001e20000000800 */
[----:B------:R-:W-:Y:S01]  /*6a70*/  FMUL R154, R154, 1.4426950216293334961 ;  /* 0x3fb8aa3b9a9a7820 */ /* 0x000fe20000400000 */
[----:B------:R-:W2:Y:S01]  /*6a80*/  SHFL.BFLY PT, R197, R200, 0x1, 0x1f ;  /* 0x0c201f00c8c57f89 */ /* 0x000ea200000e0000 */
[----:B------:R-:W-:Y:S01]  /*6a90*/  FMNMX R160, R196, R211, !PT ;  /* 0x000000d3c4a07209 */ /* 0x000fe20007800000 */
[----:B0-----:R-:W-:-:S04]  /*6aa0*/  FFMA R153, R155, c[0x0][0x188], -R161 ;  /* 0x000062009b997a23 */ /* 0x001fc800000008a1 */
[----:B------:R-:W-:Y:S01]  /*6ab0*/  FMUL R153, R153, 1.4426950216293334961 ;  /* 0x3fb8aa3b99997820 */ /* 0x000fe20000400000 */
[----:B------:R-:W-:Y:S01]  /*6ac0*/  MUFU.EX2 R155, R154 ;  /* 0x0000009a009b7308 */ /* 0x000fe20000000800 */
[--C-:B------:R-:W-:Y:S02]  /*6ad0*/  FFMA R44, R44, c[0x0][0x188], -R160.reuse ;  /* 0x000062002c2c7a23 */ /* 0x100fe400000008a0 */
[----:B------:R-:W-:Y:S02]  /*6ae0*/  FFMA R45, R45, c[0x0][0x188], -R160 ;  /* 0x000062002d2d7a23 */ /* 0x000fe400000008a0 */
[----:B-1----:R-:W-:-:S03]  /*6af0*/  FADD R152, R199, R152 ;  /* 0x00000098c7987221 */ /* 0x002fc60000000000 */
[----:B------:R-:W0:Y:S01]  /*6b00*/  MUFU.EX2 R154, R153 ;  /* 0x00000099009a7308 */ /* 0x000e220000000800 */
[----:B------:R-:W-:Y:S02]  /*6b10*/  FMUL R44, R44, 1.4426950216293334961 ;  /* 0x3fb8aa3b2c2c7820 */ /* 0x000fe40000400000 */
[----:B------:R-:W-:Y:S01]  /*6b20*/  FMUL R45, R45, 1.4426950216293334961 ;  /* 0x3fb8aa3b2d2d7820 */ /* 0x000fe20000400000 */
[----:B------:R1:W-:Y:S04]  /*6b30*/  @P0 STS [R147+0x10240], R152 ;  /* 0x0102409893000388 */ /* 0x0003e80000000800 */
[----:B------:R-:W3:Y:S01]  /*6b40*/  MUFU.EX2 R159, R159 ;  /* 0x0000009f009f7308 */ /* 0x000ee20000000800 */
[----:B------:R0:W-:Y:S01]  /*6b50*/  @P0 STS [R147+0x10200], R198 ;  /* 0x010200c693000388 */ /* 0x0001e20000000800 */
[----:B------:R-:W-:-:S06]  /*6b60*/  FMNMX R0, R0, R213, !PT ;  /* 0x000000d500007209 */ /* 0x000fcc0007800000 */
[----:B------:R4:W-:Y:S08]  /*6b70*/  MUFU.EX2 R153, R44 ;  /* 0x0000002c00997308 */ /* 0x0009f00000000800 */
[----:B-1----:R1:W5:Y:S01]  /*6b80*/  MUFU.EX2 R152, R45 ;  /* 0x0000002d00987308 */ /* 0x0023620000000800 */
[----:B0-----:R-:W-:Y:S02]  /*6b90*/  FADD R198, R155, R154 ;  /* 0x0000009a9bc67221 */ /* 0x001fe40000000000 */
[----:B--2---:R-:W-:-:S02]  /*6ba0*/  FADD R197, R200, R197 ;  /* 0x000000c5c8c57221 */ /* 0x004fc40000000000 */
[--C-:B------:R-:W-:Y:S01]  /*6bb0*/  FFMA R46, R46, c[0x0][0x188], -R0.reuse ;  /* 0x000062002e2e7a23 */ /* 0x100fe20000000800 */
[----:B------:R-:W0:Y:S01]  /*6bc0*/  SHFL.BFLY PT, R196, R198, 0x2, 0x1f ;  /* 0x0c401f00c6c47f89 */ /* 0x000e2200000e0000 */
[----:B----4-:R-:W-:Y:S02]  /*6bd0*/  FFMA R44, R47, c[0x0][0x188], -R0 ;  /* 0x000062002f2c7a23 */ /* 0x010fe40000000800 */
[----:B------:R-:W-:Y:S02]  /*6be0*/  FADD R200, R179, R177 ;  /* 0x000000b1b3c87221 */ /* 0x000fe40000000000 */
[----:B---3--:R-:W-:Y:S01]  /*6bf0*/  FADD R199, R159, R158 ;  /* 0x0000009e9fc77221 */ /* 0x008fe20000000000 */
[----:B------:R5:W-:Y:S01]  /*6c00*/  @P0 STS [R147+0x10280], R197 ;  /* 0x010280c593000388 */ /* 0x000be20000000800 */
[----:B-1----:R-:W-:Y:S02]  /*6c10*/  FMUL R45, R46, 1.4426950216293334961 ;  /* 0x3fb8aa3b2e2d7820 */ /* 0x002fe40000400000 */
[----:B------:R-:W-:Y:S01]  /*6c20*/  FMUL R44, R44, 1.4426950216293334961 ;  /* 0x3fb8aa3b2c2c7820 */ /* 0x000fe20000400000 */
[----:B------:R-:W1:Y:S04]  /*6c30*/  SHFL.BFLY PT, R46, R200, 0x2, 0x1f ;  /* 0x0c401f00c82e7f89 */ /* 0x000e6800000e0000 */
[----:B------:R-:W2:Y:S01]  /*6c40*/  SHFL.BFLY PT, R47, R199, 0x2, 0x1f ;  /* 0x0c401f00c72f7f89 */ /* 0x000ea200000e0000 */
[----:B-----5:R-:W-:Y:S01]  /*6c50*/  FADD R197, R153, R152 ;  /* 0x0000009899c57221 */ /* 0x020fe20000000000 */
[----:B------:R-:W-:Y:S02]  /*6c60*/  MUFU.EX2 R45, R45 ;  /* 0x0000002d002d7308 */ /* 0x000fe40000000800 */
[----:B------:R-:W-:Y:S04]  /*6c70*/  @P0 STS [R147+0x10180], R201 ;  /* 0x010180c993000388 */ /* 0x000fe80000000800 */
[----:B------:R-:W3:Y:S02]  /*6c80*/  SHFL.BFLY PT, R201, R197, 0x2, 0x1f ;  /* 0x0c401f00c5c97f89 */ /* 0x000ee400000e0000 */
[----:B------:R-:W4:Y:S01]  /*6c90*/  MUFU.EX2 R44, R44 ;  /* 0x0000002c002c7308 */ /* 0x000f220000000800 */
[----:B0-----:R-:W-:-:S02]  /*6ca0*/  FADD R196, R198, R196 ;  /* 0x000000c4c6c47221 */ /* 0x001fc40000000000 */
[----:B-1----:R-:W-:Y:S02]  /*6cb0*/  FADD R46, R200, R46 ;  /* 0x0000002ec82e7221 */ /* 0x002fe40000000000 */
[----:B----4-:R-:W-:Y:S02]  /*6cc0*/  FADD R198, R45, R44 ;  /* 0x0000002c2dc67221 */ /* 0x010fe40000000000 */
[----:B--2---:R-:W-:-:S03]  /*6cd0*/  FADD R47, R199, R47 ;  /* 0x0000002fc72f7221 */ /* 0x004fc60000000000 */
[----:B------:R-:W0:Y:S01]  /*6ce0*/  SHFL.BFLY PT, R200, R198, 0x2, 0x1f ;  /* 0x0c401f00c6c87f89 */ /* 0x000e2200000e0000 */
[----:B---3--:R-:W-:-:S03]  /*6cf0*/  FADD R201, R197, R201 ;  /* 0x000000c9c5c97221 */ /* 0x008fc60000000000 */
[----:B------:R-:W1:Y:S04]  /*6d00*/  SHFL.BFLY PT, R199, R46, 0x1, 0x1f ;  /* 0x0c201f002ec77f89 */ /* 0x000e6800000e0000 */
[----:B------:R-:W2:Y:S01]  /*6d10*/  SHFL.BFLY PT, R197, R47, 0x1, 0x1f ;  /* 0x0c201f002fc57f89 */ /* 0x000ea200000e0000 */
[----:B0-----:R-:W-:-:S03]  /*6d20*/  FADD R200, R198, R200 ;  /* 0x000000c8c6c87221 */ /* 0x001fc60000000000 */
[----:B------:R-:W0:Y:S01]  /*6d30*/  SHFL.BFLY PT, R198, R196, 0x1, 0x1f ;  /* 0x0c201f00c4c67f89 */ /* 0x000e2200000e0000 */
[----:B-1----:R-:W-:-:S03]  /*6d40*/  FADD R199, R46, R199 ;  /* 0x000000c72ec77221 */ /* 0x002fc60000000000 */
[----:B------:R-:W1:Y:S01]  /*6d50*/  SHFL.BFLY PT, R46, R200, 0x1, 0x1f ;  /* 0x0c201f00c82e7f89 */ /* 0x000e6200000e0000 */
[----:B--2---:R-:W-:-:S03]  /*6d60*/  FADD R197, R47, R197 ;  /* 0x000000c52fc57221 */ /* 0x004fc60000000000 */
[----:B------:R-:W2:Y:S04]  /*6d70*/  SHFL.BFLY PT, R47, R201, 0x1, 0x1f ;  /* 0x0c201f00c92f7f89 */ /* 0x000ea800000e0000 */
[----:B------:R-:W3:Y:S04]  /*6d80*/  S2R R203, SR_TID.X ;  /* 0x0000000000cb7919 */ /* 0x000ee80000002100 */
[----:B------:R-:W-:Y:S01]  /*6d90*/  @P0 STS [R147+0x101c0], R202 ;  /* 0x0101c0ca93000388 */ /* 0x000fe20000000800 */
[----:B0-----:R-:W-:Y:S02]  /*6da0*/  FADD R198, R196, R198 ;  /* 0x000000c6c4c67221 */ /* 0x001fe40000000000 */
[----:B-1----:R-:W-:-:S02]  /*6db0*/  FADD R46, R200, R46 ;  /* 0x0000002ec82e7221 */ /* 0x002fc40000000000 */
[----:B--2---:R-:W-:Y:S01]  /*6dc0*/  FADD R47, R201, R47 ;  /* 0x0000002fc92f7221 */ /* 0x004fe20000000000 */
[----:B------:R-:W-:Y:S04]  /*6dd0*/  @P0 STS [R147+0x102c0], R199 ;  /* 0x0102c0c793000388 */ /* 0x000fe80000000800 */
[----:B------:R0:W-:Y:S04]  /*6de0*/  @P0 STS [R147+0x10300], R197 ;  /* 0x010300c593000388 */ /* 0x0001e80000000800 */
[----:B------:R1:W-:Y:S04]  /*6df0*/  @P0 STS [R147+0x10340], R198 ;  /* 0x010340c693000388 */ /* 0x0003e80000000800 */
[----:B------:R-:W-:Y:S04]  /*6e00*/  @P0 STS [R147+0x10380], R47 ;  /* 0x0103802f93000388 */ /* 0x000fe80000000800 */
[----:B------:R-:W-:Y:S01]  /*6e10*/  @P0 STS [R147+0x103c0], R46 ;  /* 0x0103c02e93000388 */ /* 0x000fe20000000800 */
[----:B---3--:R-:W-:-:S03]  /*6e20*/  LOP3.LUT R203, R203, 0xff, RZ, 0xc0, !PT ;  /* 0x000000ffcbcb7812 */ /* 0x008fc600078ec0ff */
[----:B------:R-:W-:Y:S01]  /*6e30*/  BAR.SYNC.DEFER_BLOCKING 0x0 ;  /* 0x0000000000007b1d */ /* 0x000fe20000010000 */
[----:B------:R-:W-:Y:S02]  /*6e40*/  FADD R196, -R182, R195 ;  /* 0x000000c3b6c47221 */ /* 0x000fe40000000100 */
[----:B0-----:R-:W-:Y:S02]  /*6e50*/  FADD R197, -R181, R194 ;  /* 0x000000c2b5c57221 */ /* 0x001fe40000000100 */
[----:B------:R-:W-:Y:S01]  /*6e60*/  FADD R191, -R171, R191 ;  /* 0x000000bfabbf7221 */ /* 0x000fe20000000100 */
[----:B-1----:R-:W2:Y:S04]  /*6e70*/  LDL.64 R198, [R1+0x8] ;  /* 0x0000080001c67983 */ /* 0x002ea80000100a00 */
[----:B------:R-:W3:Y:S04]  /*6e80*/  LDL.64 R200, [R1] ;  /* 0x0000000001c87983 */ /* 0x000ee80000100a00 */
[----:B------:R-:W0:Y:S04]  /*6e90*/  LDS R46, [R203.X4+0x10000] ;  /* 0x01000000cb2e7984 */ /* 0x000e280000004800 */
[----:B0-----:R-:W0:Y:S02]  /*6ea0*/  SHFL.BFLY PT, R47, R46, 0x1, 0x1f ;  /* 0x0c201f002e2f7f89 */ /* 0x001e2400000e0000 */
[----:B0-----:R-:W-:-:S05]  /*6eb0*/  FADD R47, R46, R47 ;  /* 0x0000002f2e2f7221 */ /* 0x001fca0000000000 */
[----:B------:R0:W-:Y:S04]  /*6ec0*/  @!P1 STS [R203.X4+0x10000], R47 ;  /* 0x0100002fcb009388 */ /* 0x0001e80000004800 */
[----:B------:R-:W-:Y:S01]  /*6ed0*/  BAR.SYNC.DEFER_BLOCKING 0x0 ;  /* 0x0000000000007b1d */ /* 0x000fe20000010000 */
[----:B------:R-:W-:Y:S02]  /*6ee0*/  FMUL R196, R196, 1.4426950216293334961 ;  /* 0x3fb8aa3bc4c47820 */ /* 0x000fe40000400000 */
[----:B------:R-:W-:Y:S02]  /*6ef0*/  FADD R194, -R180, R193 ;  /* 0x000000c1b4c27221 */ /* 0x000fe40000000100 */
[----:B------:R-:W-:Y:S01]  /*6f00*/  FMUL R197, R197, 1.4426950216293334961 ;  /* 0x3fb8aa3bc5c57820 */ /* 0x000fe20000400000 */
[----:B0-----:R-:W4:Y:S04]  /*6f10*/  LDL.64 R202, [R1+0x10] ;  /* 0x0000100001ca7983 */ /* 0x001f280000100a00 */
[----:B------:R-:W0:Y:S01]  /*6f20*/  LDS R46, [R210+0x10000] ;  /* 0x01000000d22e7984 */ /* 0x000e220000000800 */
[----:B------:R-:W1:Y:S03]  /*6f30*/  MUFU.EX2 R196, R196 ;  /* 0x000000c400c47308 */ /* 0x000e660000000800 */
[----:B------:R-:W5:Y:S04]  /*6f40*/  LDS R195, [R210+0x10040] ;  /* 0x01004000d2c37984 */ /* 0x000f680000000800 */
[----:B------:R-:W5:Y:S01]  /*6f50*/  LDS R47, [R210+0x10080] ;  /* 0x01008000d22f7984 */ /* 0x000f620000000800 */
[----:B------:R-:W-:Y:S01]  /*6f60*/  FMUL R194, R194, 1.4426950216293334961 ;  /* 0x3fb8aa3bc2c27820 */ /* 0x000fe20000400000 */
[----:B------:R-:W5:Y:S01]  /*6f70*/  MUFU.EX2 R193, R197 ;  /* 0x000000c500c17308 */ /* 0x000f620000000800 */
[----:B-1----:R-:W-:-:S02]  /*6f80*/  FMUL R140, R196, R140 ;  /* 0x0000008cc48c7220 */ /* 0x002fc40000400000 */
[C---:B------:R-:W-:Y:S02]  /*6f90*/  FMUL R141, R196.reuse, R141 ;  /* 0x0000008dc48d7220 */ /* 0x040fe40000400000 */
[C---:B------:R-:W-:Y:S02]  /*6fa0*/  FMUL R136, R196.reuse, R136 ;  /* 0x00000088c4887220 */ /* 0x040fe40000400000 */
[C---:B------:R-:W-:Y:S02]  /*6fb0*/  FMUL R137, R196.reuse, R137 ;  /* 0x00000089c4897220 */ /* 0x040fe40000400000 */
[C---:B------:R-:W-:Y:S02]  /*6fc0*/  FMUL R132, R196.reuse, R132 ;  /* 0x00000084c4847220 */ /* 0x040fe40000400000 */
[C---:B------:R-:W-:Y:S02]  /*6fd0*/  FMUL R133, R196.reuse, R133 ;  /* 0x00000085c4857220 */ /* 0x040fe40000400000 */
[----:B------:R-:W-:-:S02]  /*6fe0*/  FMUL R128, R196, R128 ;  /* 0x00000080c4807220 */ /* 0x000fc40000400000 */
[C---:B------:R-:W-:Y:S02]  /*6ff0*/  FMUL R129, R196.reuse, R129 ;  /* 0x00000081c4817220 */ /* 0x040fe40000400000 */
[----:B0-----:R-:W-:Y:S02]  /*7000*/  FFMA R230, R196, R230, R46 ;  /* 0x000000e6c4e67223 */ /* 0x001fe4000000002e */
[----:B------:R-:W0:Y:S01]  /*7010*/  LDS R46, [R210+0x100c0] ;  /* 0x0100c000d22e7984 */ /* 0x000e220000000800 */
[----:B------:R-:W-:Y:S02]  /*7020*/  FADD R196, -R175, R192 ;  /* 0x000000c0afc47221 */ /* 0x000fe40000000100 */
[----:B------:R1:W1:Y:S01]  /*7030*/  MUFU.EX2 R192, R194 ;  /* 0x000000c200c07308 */ /* 0x0002620000000800 */
[C---:B-----5:R-:W-:Y:S02]  /*7040*/  FFMA R229, R193.reuse, R229, R195 ;  /* 0x000000e5c1e57223 */ /* 0x060fe400000000c3 */
[----:B------:R-:W-:-:S02]  /*7050*/  FMUL R142, R193, R142 ;  /* 0x0000008ec18e7220 */ /* 0x000fc40000400000 */
[C---:B------:R-:W-:Y:S02]  /*7060*/  FMUL R143, R193.reuse, R143 ;  /* 0x0000008fc18f7220 */ /* 0x040fe40000400000 */
[----:B-1----:R-:W-:Y:S02]  /*7070*/  FMUL R194, R196, 1.4426950216293334961 ;  /* 0x3fb8aa3bc4c27820 */ /* 0x002fe40000400000 */
[C---:B------:R-:W-:Y:S01]  /*7080*/  FMUL R138, R193.reuse, R138 ;  /* 0x0000008ac18a7220 */ /* 0x040fe20000400000 */
[----:B------:R-:W5:Y:S01]  /*7090*/  LDL.64 R196, [R1+0x18] ;  /* 0x0000180001c47983 */ /* 0x000f620000100a00 */
[C---:B------:R-:W-:Y:S02]  /*70a0*/  FMUL R139, R193.reuse, R139 ;  /* 0x0000008bc18b7220 */ /* 0x040fe40000400000 */
[C---:B------:R-:W-:Y:S02]  /*70b0*/  FMUL R134, R193.reuse, R134 ;  /* 0x00000086c1867220 */ /* 0x040fe40000400000 */
[----:B------:R-:W-:-:S02]  /*70c0*/  FMUL R135, R193, R135 ;  /* 0x00000087c1877220 */ /* 0x000fc40000400000 */
[C---:B------:R-:W-:Y:S02]  /*70d0*/  FMUL R130, R193.reuse, R130 ;  /* 0x00000082c1827220 */ /* 0x040fe40000400000 */
[----:B------:R-:W-:Y:S02]  /*70e0*/  FMUL R131, R193, R131 ;  /* 0x00000083c1837220 */ /* 0x000fe40000400000 */
[----:B------:R-:W0:Y:S01]  /*70f0*/  MUFU.EX2 R193, R194 ;  /* 0x000000c200c17308 */ /* 0x000e220000000800 */
[C---:B------:R-:W-:Y:S02]  /*7100*/  FFMA R228, R192.reuse, R228, R47 ;  /* 0x000000e4c0e47223 */ /* 0x040fe4000000002f */
[----:B------:R-:W1:Y:S01]  /*7110*/  LDS R47, [R210+0x10100] ;  /* 0x01010000d22f7984 */ /* 0x000e620000000800 */
[C---:B------:R-:W-:Y:S02]  /*7120*/  FMUL R124, R192.reuse, R124 ;  /* 0x0000007cc07c7220 */ /* 0x040fe40000400000 */
[----:B------:R-:W-:-:S02]  /*7130*/  FMUL R125, R192, R125 ;  /* 0x0000007dc07d7220 */ /* 0x000fc40000400000 */
[C---:B------:R-:W-:Y:S02]  /*7140*/  FMUL R120, R192.reuse, R120 ;  /* 0x00000078c0787220 */ /* 0x040fe40000400000 */
[C---:B------:R-:W-:Y:S02]  /*7150*/  FMUL R121, R192.reuse, R121 ;  /* 0x00000079c0797220 */ /* 0x040fe40000400000 */
[C---:B------:R-:W-:Y:S02]  /*7160*/  FMUL R116, R192.reuse, R116 ;  /* 0x00000074c0747220 */ /* 0x040fe40000400000 */
[C---:B------:R-:W-:Y:S02]  /*7170*/  FMUL R117, R192.reuse, R117 ;  /* 0x00000075c0757220 */ /* 0x040fe40000400000 */
[C---:B------:R-:W-:Y:S02]  /*7180*/  FMUL R112, R192.reuse, R112 ;  /* 0x00000070c0707220 */ /* 0x040fe40000400000 */
[----:B------:R-:W-:-:S02]  /*7190*/  FMUL R113, R192, R113 ;  /* 0x00000071c0717220 */ /* 0x000fc40000400000 */
[----:B------:R-:W-:Y:S02]  /*71a0*/  FADD R192, -R174, R204 ;  /* 0x000000ccaec07221 */ /* 0x000fe40000000100 */
[C---:B0-----:R-:W-:Y:S02]  /*71b0*/  FFMA R227, R193.reuse, R227, R46 ;  /* 0x000000e3c1e37223 */ /* 0x041fe4000000002e */
[----:B------:R-:W-:Y:S02]  /*71c0*/  FMUL R192, R192, 1.4426950216293334961 ;  /* 0x3fb8aa3bc0c07820 */ /* 0x000fe40000400000 */
[C---:B------:R-:W-:Y:S02]  /*71d0*/  FMUL R126, R193.reuse, R126 ;  /* 0x0000007ec17e7220 */ /* 0x040fe40000400000 */
[C---:B------:R-:W-:Y:S02]  /*71e0*/  FMUL R127, R193.reuse, R127 ;  /* 0x0000007fc17f7220 */ /* 0x040fe40000400000 */
[----:B------:R-:W-:-:S02]  /*71f0*/  FMUL R122, R193, R122 ;  /* 0x0000007ac17a7220 */ /* 0x000fc40000400000 */
[C---:B------:R-:W-:Y:S02]  /*7200*/  FMUL R123, R193.reuse, R123 ;  /* 0x0000007bc17b7220 */ /* 0x040fe40000400000 */
[C---:B------:R-:W-:Y:S02]  /*7210*/  FMUL R118, R193.reuse, R118 ;  /* 0x00000076c1767220 */ /* 0x040fe40000400000 */
[C---:B------:R-:W-:Y:S02]  /*7220*/  FMUL R119, R193.reuse, R119 ;  /* 0x00000077c1777220 */ /* 0x040fe40000400000 */
[C---:B------:R-:W-:Y:S02]  /*7230*/  FMUL R114, R193.reuse, R114 ;  /* 0x00000072c1727220 */ /* 0x040fe40000400000 */
[----:B------:R-:W-:Y:S02]  /*7240*/  FMUL R115, R193, R115 ;  /* 0x00000073c1737220 */ /* 0x000fe40000400000 */
[----:B------:R-:W0:Y:S01]  /*7250*/  LDS R193, [R210+0x10140] ;  /* 0x01014000d2c17984 */ /* 0x000e220000000800 */
[----:B------:R-:W-:-:S02]  /*7260*/  FADD R46, -R173, R189 ;  /* 0x000000bdad2e7221 */ /* 0x000fc40000000100 */
[----:B------:R1:W1:Y:S02]  /*7270*/  MUFU.EX2 R189, R192 ;  /* 0x000000c000bd7308 */ /* 0x0002640000000800 */
[----:B-1----:R-:W1:Y:S01]  /*7280*/  LDS R192, [R210+0x10180] ;  /* 0x01018000d2c07984 */ /* 0x002e620000000800 */
[----:B------:R-:W-:Y:S02]  /*7290*/  FADD R194, -R172, R190 ;  /* 0x000000beacc27221 */ /* 0x000fe40000000100 */
[----:B------:R-:W-:Y:S02]  /*72a0*/  FMUL R46, R46, 1.4426950216293334961 ;  /* 0x3fb8aa3b2e2e7820 */ /* 0x000fe40000400000 */
[----:B------:R-:W-:Y:S02]  /*72b0*/  FMUL R194, R194, 1.4426950216293334961 ;  /* 0x3fb8aa3bc2c27820 */ /* 0x000fe40000400000 */
[----:B------:R0:W0:Y:S01]  /*72c0*/  MUFU.EX2 R190, R46 ;  /* 0x0000002e00be7308 */ /* 0x0000220000000800 */
[----:B------:R-:W-:-:S07]  /*72d0*/  FFMA R226, R189, R226, R47 ;  /* 0x000000e2bde27223 */ /* 0x000fce000000002f */
[----:B------:R0:W1:Y:S01]  /*72e0*/  MUFU.EX2 R47, R194 ;  /* 0x000000c2002f7308 */ /* 0x0000620000000800 */
[C---:B------:R-:W-:Y:S01]  /*72f0*/  FMUL R108, R189.reuse, R108 ;  /* 0x0000006cbd6c7220 */ /* 0x040fe20000400000 */
[----:B0-----:R-:W0:Y:S01]  /*7300*/  LDS R46, [R210+0x101c0] ;  /* 0x0101c000d22e7984 */ /* 0x001e220000000800 */
[C---:B------:R-:W-:Y:S02]  /*7310*/  FMUL R109, R189.reuse, R109 ;  /* 0x0000006dbd6d7220 */ /* 0x040fe40000400000 */
[C---:B------:R-:W-:Y:S02]  /*7320*/  FMUL R104, R189.reuse, R104 ;  /* 0x00000068bd687220 */ /* 0x040fe40000400000 */
[C---:B------:R-:W-:Y:S02]  /*7330*/  FMUL R105, R189.reuse, R105 ;  /* 0x00000069bd697220 */ /* 0x040fe40000400000 */
[C---:B------:R-:W-:Y:S01]  /*7340*/  FMUL R100, R189.reuse, R100 ;  /* 0x00000064bd647220 */ /* 0x040fe20000400000 */
[----:B------:R-:W2:Y:S01]  /*7350*/  LDL.64 R194, [R1+0x20] ;  /* 0x0000200001c27983 */ /* 0x000ea20000100a00 */
[----:B------:R-:W-:-:S02]  /*7360*/  FMUL R101, R189, R101 ;  /* 0x00000065bd657220 */ /* 0x000fc40000400000 */
[C---:B------:R-:W-:Y:S02]  /*7370*/  FMUL R96, R189.reuse, R96 ;  /* 0x00000060bd607220 */ /* 0x040fe40000400000 */
[----:B------:R-:W-:Y:S02]  /*7380*/  FMUL R97, R189, R97 ;  /* 0x00000061bd617220 */ /* 0x000fe40000400000 */
[----:B------:R-:W-:Y:S02]  /*7390*/  FMUL R189, R191, 1.4426950216293334961 ;  /* 0x3fb8aa3bbfbd7820 */ /* 0x000fe40000400000 */
[C---:B------:R-:W-:Y:S02]  /*73a0*/  FFMA R225, R190.reuse, R225, R193 ;  /* 0x000000e1bee17223 */ /* 0x040fe400000000c1 */
        /* <DEDUP_REMOVED lines=8> */
[----:B------:R-:W2:Y:S01]  /*7430*/  LDL.64 R190, [R1+0x28] ;  /* 0x0000280001be7983 */ /* 0x000ea20000100a00 */
[----:B-1----:R-:W-:-:S03]  /*7440*/  FFMA R224, R47, R224, R192 ;  /* 0x000000e02fe07223 */ /* 0x002fc600000000c0 */
[----:B------:R-:W3:Y:S01]  /*7450*/  LDL.64 R192, [R1+0x30] ;  /* 0x0000300001c07983 */ /* 0x000ee20000100a00 */
[----:B------:R-:W0:Y:S01]  /*7460*/  MUFU.EX2 R189, R189 ;  /* 0x000000bd00bd7308 */ /* 0x000e220000000800 */
[C---:B------:R-:W-:Y:S02]  /*7470*/  FMUL R92, R47.reuse, R92 ;  /* 0x0000005c2f5c7220 */ /* 0x040fe40000400000 */
[C---:B------:R-:W-:Y:S02]  /*7480*/  FMUL R93, R47.reuse, R93 ;  /* 0x0000005d2f5d7220 */ /* 0x040fe40000400000 */
[C---:B------:R-:W-:Y:S02]  /*7490*/  FMUL R88, R47.reuse, R88 ;  /* 0x000000582f587220 */ /* 0x040fe40000400000 */
[C---:B------:R-:W-:Y:S02]  /*74a0*/  FMUL R89, R47.reuse, R89 ;  /* 0x000000592f597220 */ /* 0x040fe40000400000 */
[----:B------:R-:W-:-:S02]  /*74b0*/  FMUL R84, R47, R84 ;  /* 0x000000542f547220 */ /* 0x000fc40000400000 */
[C---:B------:R-:W-:Y:S02]  /*74c0*/  FMUL R85, R47.reuse, R85 ;  /* 0x000000552f557220 */ /* 0x040fe40000400000 */
[C---:B------:R-:W-:Y:S02]  /*74d0*/  FMUL R80, R47.reuse, R80 ;  /* 0x000000502f507220 */ /* 0x040fe40000400000 */
[----:B------:R-:W-:Y:S02]  /*74e0*/  FMUL R81, R47, R81 ;  /* 0x000000512f517220 */ /* 0x000fe40000400000 */
[C---:B0-----:R-:W-:Y:S02]  /*74f0*/  FFMA R223, R189.reuse, R223, R46 ;  /* 0x000000dfbddf7223 */ /* 0x041fe4000000002e */
        /* <DEDUP_REMOVED lines=8> */
[----:B--2---:R-:W-:-:S04]  /*7580*/  IMAD.WIDE R190, R2, 0x2, R190 ;  /* 0x0000000202be7825 */ /* 0x004fc800078e02be */
[----:B---3--:R-:W-:-:S04]  /*7590*/  IMAD.WIDE R46, R2, 0x2, R192 ;  /* 0x00000002022e7825 */ /* 0x008fc800078e02c0 */
[C---:B------:R-:W-:Y:S01]  /*75a0*/  IMAD.WIDE R192, R2.reuse, 0x2, R194 ;  /* 0x0000000202c07825 */ /* 0x040fe200078e02c2 */
[----:B------:R5:W2:Y:S04]  /*75b0*/  LDG.E.U16 R189, [R46.64] ;  /* 0x000000042ebd7981 */ /* 0x000aa8000c1e1500 */
[----:B------:R4:W3:Y:S04]  /*75c0*/  LDG.E.U16 R194, [R190.64] ;  /* 0x00000004bec27981 */ /* 0x0008e8000c1e1500 */
[----:B------:R0:W3:Y:S01]  /*75d0*/  LDG.E.U16 R195, [R192.64] ;  /* 0x00000004c0c37981 */ /* 0x0000e2000c1e1500 */
[----:B----4-:R-:W-:-:S03]  /*75e0*/  IMAD.WIDE R190, R2, 0x2, R202 ;  /* 0x0000000202be7825 */ /* 0x010fc600078e02ca */
[----:B------:R-:W1:Y:S01]  /*75f0*/  LDS R202, [R210+0x10200] ;  /* 0x01020000d2ca7984 */ /* 0x000e620000000800 */
[----:B-----5:R-:W-:-:S03]  /*7600*/  IMAD.WIDE R46, R2, 0x2, R196 ;  /* 0x00000002022e7825 */ /* 0x020fc600078e02c4 */
[----:B------:R4:W5:Y:S01]  /*7610*/  LDG.E.U16 R197, [R190.64] ;  /* 0x00000004bec57981 */ /* 0x000962000c1e1500 */
[----:B0-----:R-:W-:-:S03]  /*7620*/  IMAD.WIDE R192, R2, 0x2, R198 ;  /* 0x0000000202c07825 */ /* 0x001fc600078e02c6 */
[----:B------:R0:W5:Y:S04]  /*7630*/  LDG.E.U16 R196, [R46.64] ;  /* 0x000000042ec47981 */ /* 0x000168000c1e1500 */
[----:B------:R0:W5:Y:S01]  /*7640*/  LDG.E.U16 R198, [R192.64] ;  /* 0x00000004c0c67981 */ /* 0x000162000c1e1500 */
[----:B----4-:R-:W-:-:S04]  /*7650*/  IMAD.WIDE R190, R2, 0x2, R248 ;  /* 0x0000000202be7825 */ /* 0x010fc800078e02f8 */
[C---:B0-----:R-:W-:Y:S02]  /*7660*/  IMAD.WIDE R46, R2.reuse, 0x2, R200 ;  /* 0x00000002022e7825 */ /* 0x041fe400078e02c8 */
[----:B------:R0:W4:Y:S02]  /*7670*/  LDG.E.U16 R200, [R190.64] ;  /* 0x00000004bec87981 */ /* 0x000124000c1e1500 */
[----:B------:R-:W-:Y:S02]  /*7680*/  IMAD.WIDE R192, R2, 0x2, R246 ;  /* 0x0000000202c07825 */ /* 0x000fe400078e02f6 */
[----:B------:R0:W4:Y:S04]  /*7690*/  LDG.E.U16 R199, [R46.64] ;  /* 0x000000042ec77981 */ /* 0x000128000c1e1500 */
[----:B------:R1:W4:Y:S01]  /*76a0*/  LDG.E.U16 R192, [R192.64] ;  /* 0x00000004c0c07981 */ /* 0x000322000c1e1500 */
[----:B0-----:R-:W-:-:S03]  /*76b0*/  FADD R190, -R170, R206 ;  /* 0x000000ceaabe7221 */ /* 0x001fc60000000100 */
[----:B------:R-:W0:Y:S01]  /*76c0*/  LDS R206, [R210+0x10240] ;  /* 0x01024000d2ce7984 */ /* 0x000e220000000800 */
[----:B------:R-:W-:-:S04]  /*76d0*/  IMAD.WIDE R46, R2, 0x2, R244 ;  /* 0x00000002022e7825 */ /* 0x000fc800078e02f4 */
[----:B------:R-:W-:Y:S01]  /*76e0*/  FMUL R190, R190, 1.4426950216293334961 ;  /* 0x3fb8aa3bbebe7820 */ /* 0x000fe20000400000 */
[----:B-1----:R1:W4:Y:S03]  /*76f0*/  LDG.E.U16 R193, [R46.64] ;  /* 0x000000042ec17981 */ /* 0x002326000c1e1500 */
[----:B------:R1:W0:Y:S02]  /*7700*/  MUFU.EX2 R203, R190 ;  /* 0x000000be00cb7308 */ /* 0x0002240000000800 */
[----:B-1----:R-:W-:-:S04]  /*7710*/  IMAD.WIDE R46, R2, 0x2, R242 ;  /* 0x00000002022e7825 */ /* 0x002fc800078e02f2 */
[C---:B------:R-:W-:Y:S01]  /*7720*/  IMAD.WIDE R190, R2.reuse, 0x2, R240 ;  /* 0x0000000202be7825 */ /* 0x040fe200078e02f0 */
[----:B------:R1:W4:Y:S05]  /*7730*/  LDG.E.U16 R201, [R46.64] ;  /* 0x000000042ec97981 */ /* 0x00032a000c1e1500 */
[----:B------:R0:W4:Y:S01]  /*7740*/  LDG.E.U16 R190, [R190.64] ;  /* 0x00000004bebe7981 */ /* 0x000122000c1e1500 */
[----:B-1----:R-:W-:-:S05]  /*7750*/  IMAD.WIDE R46, R2, 0x2, R238 ;  /* 0x00000002022e7825 */ /* 0x002fca00078e02ee */
[----:B0-----:R0:W4:Y:S01]  /*7760*/  LDG.E.U16 R191, [R46.64] ;  /* 0x000000042ebf7981 */ /* 0x001122000c1e1500 */
[----:B------:R-:W-:Y:S02]  /*7770*/  FFMA R222, R203, R222, R202 ;  /* 0x000000decbde7223 */ /* 0x000fe400000000ca */
[----:B0-----:R-:W-:-:S05]  /*7780*/  IMAD.WIDE R46, R2, 0x2, R236 ;  /* 0x00000002022e7825 */ /* 0x001fca00078e02ec */
[----:B------:R0:W4:Y:S01]  /*7790*/  LDG.E.U16 R202, [R46.64] ;  /* 0x000000042eca7981 */ /* 0x000122000c1e1500 */
[C---:B------:R-:W-:Y:S02]  /*77a0*/  FMUL R76, R203.reuse, R76 ;  /* 0x0000004ccb4c7220 */ /* 0x040fe40000400000 */
[C---:B------:R-:W-:Y:S02]  /*77b0*/  FMUL R77, R203.reuse, R77 ;  /* 0x0000004dcb4d7220 */ /* 0x040fe40000400000 */
[----:B------:R-:W-:Y:S02]  /*77c0*/  FMUL R72, R203, R72 ;  /* 0x00000048cb487220 */ /* 0x000fe40000400000 */
[----:B0-----:R-:W-:-:S04]  /*77d0*/  IMAD.WIDE R46, R2, 0x2, R234 ;  /* 0x00000002022e7825 */ /* 0x001fc800078e02ea */
[C---:B------:R-:W-:Y:S02]  /*77e0*/  FMUL R73, R203.reuse, R73 ;  /* 0x00000049cb497220 */ /* 0x040fe40000400000 */
[C---:B------:R-:W-:Y:S02]  /*77f0*/  FMUL R68, R203.reuse, R68 ;  /* 0x00000044cb447220 */ /* 0x040fe40000400000 */
[C---:B------:R-:W-:Y:S02]  /*7800*/  FMUL R69, R203.reuse, R69 ;  /* 0x00000045cb457220 */ /* 0x040fe40000400000 */
[C---:B------:R-:W-:Y:S02]  /*7810*/  FMUL R64, R203.reuse, R64 ;  /* 0x00000040cb407220 */ /* 0x040fe40000400000 */
[----:B------:R-:W-:Y:S02]  /*7820*/  FMUL R65, R203, R65 ;  /* 0x00000041cb417220 */ /* 0x000fe40000400000 */
[----:B------:R0:W4:Y:S02]  /*7830*/  LDG.E.U16 R203, [R46.64] ;  /* 0x000000042ecb7981 */ /* 0x000124000c1e1500 */
[----:B0-----:R-:W-:-:S06]  /*7840*/  IMAD.WIDE R46, R2, 0x2, R232 ;  /* 0x00000002022e7825 */ /* 0x001fcc00078e02e8 */
[----:B------:R0:W4:Y:S01]  /*7850*/  LDG.E.U16 R46, [R46.64] ;  /* 0x000000042e2e7981 */ /* 0x000122000c1e1500 */
[----:B------:R-:W-:-:S04]  /*7860*/  FADD R204, -R169, R205 ;  /* 0x000000cda9cc7221 */ /* 0x000fc80000000100 */
[----:B------:R-:W-:-:S06]  /*7870*/  FMUL R204, R204, 1.4426950216293334961 ;  /* 0x3fb8aa3bcccc7820 */ /* 0x000fcc0000400000 */
[----:B------:R-:W1:Y:S01]  /*7880*/  MUFU.EX2 R204, R204 ;  /* 0x000000cc00cc7308 */ /* 0x000e620000000800 */
[----:B0-----:R-:W-:Y:S02]  /*7890*/  FADD R47, -R168, R207 ;  /* 0x000000cfa82f7221 */ /* 0x001fe40000000100 */
[C---:B-1----:R-:W-:Y:S02]  /*78a0*/  FFMA R221, R204.reuse, R221, R206 ;  /* 0x000000ddccdd7223 */ /* 0x042fe400000000ce */
[C---:B------:R-:W-:Y:S02]  /*78b0*/  FMUL R78, R204.reuse, R78 ;  /* 0x0000004ecc4e7220 */ /* 0x040fe40000400000 */
[C---:B------:R-:W-:Y:S02]  /*78c0*/  FMUL R79, R204.reuse, R79 ;  /* 0x0000004fcc4f7220 */ /* 0x040fe40000400000 */
[C---:B------:R-:W-:Y:S02]  /*78d0*/  FMUL R74, R204.reuse, R74 ;  /* 0x0000004acc4a7220 */ /* 0x040fe40000400000 */
[----:B------:R-:W-:-:S02]  /*78e0*/  FMUL R75, R204, R75 ;  /* 0x0000004bcc4b7220 */ /* 0x000fc40000400000 */
[C---:B------:R-:W-:Y:S02]  /*78f0*/  FMUL R70, R204.reuse, R70 ;  /* 0x00000046cc467220 */ /* 0x040fe40000400000 */
[C---:B------:R-:W-:Y:S02]  /*7900*/  FMUL R71, R204.reuse, R71 ;  /* 0x00000047cc477220 */ /* 0x040fe40000400000 */
[C---:B------:R-:W-:Y:S02]  /*7910*/  FMUL R66, R204.reuse, R66 ;  /* 0x00000042cc427220 */ /* 0x040fe40000400000 */
[----:B------:R-:W-:Y:S02]  /*7920*/  FMUL R67, R204, R67 ;  /* 0x00000043cc437220 */ /* 0x000fe40000400000 */
[----:B------:R-:W0:Y:S01]  /*7930*/  LDS R204, [R210+0x10280] ;  /* 0x01028000d2cc7984 */ /* 0x000e220000000800 */
[----:B------:R-:W-:-:S06]  /*7940*/  FMUL R47, R47, 1.4426950216293334961 ;  /* 0x3fb8aa3b2f2f7820 */ /* 0x000fcc0000400000 */
[----:B------:R-:W1:Y:S01]  /*7950*/  MUFU.EX2 R47, R47 ;  /* 0x0000002f002f7308 */ /* 0x000e620000000800 */
[----:B------:R-:W-:Y:S02]  /*7960*/  F2FP.BF16.PACK_AB R150, R150, R151 ;  /* 0x000000979696723e */ /* 0x000fe400000010ff */
[----:B------:R-:W-:Y:S02]  /*7970*/  F2FP.BF16.PACK_AB R148, R149, R148 ;  /* 0x000000949594723e */ /* 0x000fe400000010ff */
[----:B------:R-:W-:Y:S02]  /*7980*/  F2FP.BF16.PACK_AB R40, R41, R40 ;  /* 0x000000282928723e */ /* 0x000fe400000010ff */
[----:B------:R-:W-:Y:S01]  /*7990*/  F2FP.BF16.PACK_AB R42, R43, R42 ;  /* 0x0000002a2b2a723e */ /* 0x000fe200000010ff */
[----:B------:R-:W2:Y:S01]  /*79a0*/  LDS R41, [R210+0x102c0] ;  /* 0x0102c000d2297984 */ /* 0x000ea20000000800 */
[----:B------:R-:W-:-:S03]  /*79b0*/  F2FP.BF16.PACK_AB R149, R183, R184 ;  /* 0x000000b8b795723e */ /* 0x000fc600000010ff */
[----:B------:R-:W2:Y:S01]  /*79c0*/  LDS R43, [R210+0x10300] ;  /* 0x01030000d22b7984 */ /* 0x000ea20000000800 */
[----:B-1----:R-:W-:-:S03]  /*79d0*/  FMUL R60, R47, R60 ;  /* 0x0000003c2f3c7220 */ /* 0x002fc60000400000 */
[----:B------:R-:W-:Y:S01]  /*79e0*/  LDS R184, [R210+0x103c0] ;  /* 0x0103c000d2b87984 */ /* 0x000fe20000000800 */
        /* <DEDUP_REMOVED lines=8> */
[----:B------:R-:W-:-:S04]  /*7a70*/  FADD R47, -R163, R209 ;  /* 0x000000d1a32f7221 */ /* 0x000fc80000000100 */
[----:B------:R-:W-:Y:S01]  /*7a80*/  FMUL R151, R47, 1.4426950216293334961 ;  /* 0x3fb8aa3b2f977820 */ /* 0x000fe20000400000 */
[----:B------:R-:W-:Y:S02]  /*7a90*/  F2FP.BF16.PACK_AB R47, R185, R186 ;  /* 0x000000bab92f723e */ /* 0x000fe400000010ff */
[----:B------:R-:W-:Y:S04]  /*7aa0*/  LDS R186, [R210+0x10340] ;  /* 0x01034000d2ba7984 */ /* 0x000fe80000000800 */
[----:B------:R-:W-:Y:S04]  /*7ab0*/  LDS R185, [R210+0x10380] ;  /* 0x01038000d2b97984 */ /* 0x000fe80000000800 */
[----:B------:R-:W-:Y:S01]  /*7ac0*/  BAR.SYNC.DEFER_BLOCKING 0x0 ;  /* 0x0000000000007b1d */ /* 0x000fe20000010000 */
[----:B------:R-:W-:-:S02]  /*7ad0*/  F2FP.BF16.PACK_AB R187, R187, R188 ;  /* 0x000000bcbbbb723e */ /* 0x000fc400000010ff */
[----:B------:R-:W-:Y:S02]  /*7ae0*/  F2FP.BF16.PACK_AB R176, R176, R178 ;  /* 0x000000b2b0b0723e */ /* 0x000fe400000010ff */
[----:B------:R-:W-:Y:S02]  /*7af0*/  F2FP.BF16.PACK_AB R166, R166, R167 ;  /* 0x000000a7a6a6723e */ /* 0x000fe400000010ff */
[----:B------:R-:W-:Y:S02]  /*7b00*/  F2FP.BF16.PACK_AB R164, R164, R165 ;  /* 0x000000a5a4a4723e */ /* 0x000fe400000010ff */
[----:B------:R-:W-:Y:S02]  /*7b10*/  F2FP.BF16.PACK_AB R156, R156, R157 ;  /* 0x0000009d9c9c723e */ /* 0x000fe400000010ff */
[----:B------:R-:W-:Y:S02]  /*7b20*/  F2FP.BF16.PACK_AB R177, R177, R179 ;  /* 0x000000b3b1b1723e */ /* 0x000fe400000010ff */
[----:B------:R-:W-:-:S02]  /*7b30*/  F2FP.BF16.PACK_AB R158, R158, R159 ;  /* 0x0000009f9e9e723e */ /* 0x000fc400000010ff */
[----:B------:R-:W-:Y:S02]  /*7b40*/  F2FP.BF16.PACK_AB R154, R154, R155 ;  /* 0x0000009b9a9a723e */ /* 0x000fe400000010ff */
[----:B------:R-:W-:Y:S02]  /*7b50*/  F2FP.BF16.PACK_AB R152, R152, R153 ;  /* 0x000000999898723e */ /* 0x000fe400000010ff */
[----:B------:R-:W-:Y:S01]  /*7b60*/  F2FP.BF16.PACK_AB R44, R44, R45 ;  /* 0x0000002d2c2c723e */ /* 0x000fe200000010ff */
[----:B------:R-:W-:-:S04]  /*7b70*/  FADD R167, -R162, R208 ;  /* 0x000000d0a2a77221 */ /* 0x000fc80000000100 */
[----:B------:R-:W-:Y:S01]  /*7b80*/  FMUL R167, R167, 1.4426950216293334961 ;  /* 0x3fb8aa3ba7a77820 */ /* 0x000fe20000400000 */
[----:B------:R-:W0:Y:S08]  /*7b90*/  MUFU.EX2 R151, R151 ;  /* 0x0000009700977308 */ /* 0x000e300000000800 */
[----:B------:R-:W1:Y:S01]  /*7ba0*/  MUFU.EX2 R183, R167 ;  /* 0x000000a700b77308 */ /* 0x000e620000000800 */
[----:B--2---:R-:W-:Y:S04]  /*7bb0*/  STS.U16 [R146+0x10000], R189 ;  /* 0x010000bd92007388 */ /* 0x004fe80000000400 */
[----:B---3--:R-:W-:Y:S04]  /*7bc0*/  STS.U16 [R146+0x10200], R194 ;  /* 0x010200c292007388 */ /* 0x008fe80000000400 */
[----:B------:R-:W-:Y:S04]  /*7bd0*/  STS.U16 [R146+0x10400], R195 ;  /* 0x010400c392007388 */ /* 0x000fe80000000400 */
[----:B-----5:R-:W-:Y:S04]  /*7be0*/  STS.U16 [R146+0x10800], R197 ;  /* 0x010800c592007388 */ /* 0x020fe80000000400 */
[----:B------:R-:W-:Y:S04]  /*7bf0*/  STS.U16 [R146+0x10600], R196 ;  /* 0x010600c492007388 */ /* 0x000fe80000000400 */
        /* <DEDUP_REMOVED lines=11> */
[----:B------:R-:W-:Y:S04]  /*7cb0*/  STS [R4+0x12000], R150 ;  /* 0x0120009604007388 */ /* 0x000fe80000000800 */
        /* <DEDUP_REMOVED lines=15> */
[----:B------:R-:W-:Y:S01]  /*7db0*/  BAR.SYNC.DEFER_BLOCKING 0x0 ;  /* 0x0000000000007b1d */ /* 0x000fe20000010000 */
[----:B0-----:R-:W-:-:S02]  /*7dc0*/  FFMA R219, R151, R219, R41 ;  /* 0x000000db97db7223 */ /* 0x001fc40000000029 */
[----:B-1----:R-:W-:-:S03]  /*7dd0*/  FFMA R218, R183, R218, R43 ;  /* 0x000000dab7da7223 */ /* 0x002fc6000000002b */
[----:B------:R-:W-:Y:S04]  /*7de0*/  LDSM.16.M88.4 R40, [R250+0x10000] ;  /* 0x01000000fa28783b */ /* 0x000fe80000000200 */
[----:B------:R-:W-:Y:S04]  /*7df0*/  LDSM.16.M88.4 R44, [R250+0x11000] ;  /* 0x01100000fa2c783b */ /* 0x000fe80000000200 */
[----:B------:R-:W0:Y:S01]  /*7e00*/  LDSM.16.M88.4 R156, [R7+0x12200] ;  /* 0x01220000079c783b */ /* 0x000e220000000200 */
[C---:B------:R-:W-:Y:S02]  /*7e10*/  FMUL R62, R151.reuse, R62 ;  /* 0x0000003e973e7220 */ /* 0x040fe40000400000 */
[C---:B------:R-:W-:Y:S01]  /*7e20*/  FMUL R63, R151.reuse, R63 ;  /* 0x0000003f973f7220 */ /* 0x040fe20000400000 */
[----:B------:R-:W1:Y:S01]  /*7e30*/  LDSM.16.M88.4 R152, [R7+0x12600] ;  /* 0x012600000798783b */ /* 0x000e620000000200 */
[----:B------:R-:W-:-:S02]  /*7e40*/  FMUL R58, R151, R58 ;  /* 0x0000003a973a7220 */ /* 0x000fc40000400000 */
[C---:B------:R-:W-:Y:S01]  /*7e50*/  FMUL R59, R151.reuse, R59 ;  /* 0x0000003b973b7220 */ /* 0x040fe20000400000 */
[----:B------:R-:W-:Y:S01]  /*7e60*/  LDSM.16.M88.4 R164, [R7+0x12400] ;  /* 0x0124000007a4783b */ /* 0x000fe20000000200 */
[C---:B------:R-:W-:Y:S02]  /*7e70*/  FMUL R54, R151.reuse, R54 ;  /* 0x0000003697367220 */ /* 0x040fe40000400000 */
[C---:B------:R-:W-:Y:S01]  /*7e80*/  FMUL R55, R151.reuse, R55 ;  /* 0x0000003797377220 */ /* 0x040fe20000400000 */
[----:B------:R-:W-:Y:S01]  /*7e90*/  LDSM.16.M88.4 R176, [R7+0x12000] ;  /* 0x0120000007b0783b */ /* 0x000fe20000000200 */
[C---:B------:R-:W-:Y:S02]  /*7ea0*/  FMUL R50, R151.reuse, R50 ;  /* 0x0000003297327220 */ /* 0x040fe40000400000 */
[----:B------:R-:W-:Y:S02]  /*7eb0*/  FMUL R51, R151, R51 ;  /* 0x0000003397337220 */ /* 0x000fe40000400000 */
[----:B------:R-:W2:Y:S01]  /*7ec0*/  LDSM.16.M88.4 R148, [R7+0x12800] ;  /* 0x012800000794783b */ /* 0x000ea20000000200 */
[C---:B0-----:R-:W-:Y:S08]  /*7ed0*/  HMMA.16816.F32.BF16 R124, R156.reuse, R40, R124 ;  /* 0x000000289c7c723c */ /* 0x041ff0000004187c */
[C---:B------:R-:W-:Y:S08]  /*7ee0*/  HMMA.16816.F32.BF16 R120, R156.reuse, R42, R120 ;  /* 0x0000002a9c78723c */ /* 0x040ff00000041878 */
[C---:B------:R-:W-:Y:S08]  /*7ef0*/  HMMA.16816.F32.BF16 R116, R156.reuse, R44, R116 ;  /* 0x0000002c9c74723c */ /* 0x040ff00000041874 */
[----:B------:R-:W-:Y:S01]  /*7f00*/  HMMA.16816.F32.BF16 R112, R156, R46, R112 ;  /* 0x0000002e9c70723c */ /* 0x000fe20000041870 */
[----:B------:R-:W0:Y:S07]  /*7f10*/  LDSM.16.M88.4 R156, [R7+0x12a00] ;  /* 0x012a0000079c783b */ /* 0x000e2e0000000200 */
[C---:B-1----:R-:W-:Y:S08]  /*7f20*/  HMMA.16816.F32.BF16 R92, R152.reuse, R40, R92 ;  /* 0x00000028985c723c */ /* 0x042ff0000004185c */
[C---:B------:R-:W-:Y:S08]  /*7f30*/  HMMA.16816.F32.BF16 R88, R152.reuse, R42, R88 ;  /* 0x0000002a9858723c */ /* 0x040ff00000041858 */
[C---:B------:R-:W-:Y:S08]  /*7f40*/  HMMA.16816.F32.BF16 R84, R152.reuse, R44, R84 ;  /* 0x0000002c9854723c */ /* 0x040ff00000041854 */
[----:B------:R-:W-:Y:S01]  /*7f50*/  HMMA.16816.F32.BF16 R80, R152, R46, R80 ;  /* 0x0000002e9850723c */ /* 0x000fe20000041850 */
[----:B------:R-:W1:Y:S07]  /*7f60*/  LDSM.16.M88.4 R152, [R7+0x12c00] ;  /* 0x012c00000798783b */ /* 0x000e6e0000000200 */
[C---:B--2---:R-:W-:Y:S08]  /*7f70*/  HMMA.16816.F32.BF16 R76, R148.reuse, R40, R76 ;  /* 0x00000028944c723c */ /* 0x044ff0000004184c */
[C---:B------:R-:W-:Y:S08]  /*7f80*/  HMMA.16816.F32.BF16 R72, R148.reuse, R42, R72 ;  /* 0x0000002a9448723c */ /* 0x040ff00000041848 */
[C---:B------:R-:W-:Y:S08]  /*7f90*/  HMMA.16816.F32.BF16 R68, R148.reuse, R44, R68 ;  /* 0x0000002c9444723c */ /* 0x040ff00000041844 */
[----:B------:R-:W-:Y:S01]  /*7fa0*/  HMMA.16816.F32.BF16 R64, R148, R46, R64 ;  /* 0x0000002e9440723c */ /* 0x000fe20000041840 */
[----:B------:R-:W2:Y:S07]  /*7fb0*/  LDSM.16.M88.4 R148, [R7+0x12e00] ;  /* 0x012e00000794783b */ /* 0x000eae0000000200 */
[C---:B------:R-:W-:Y:S08]  /*7fc0*/  HMMA.16816.F32.BF16 R108, R164.reuse, R40, R108 ;  /* 0x00000028a46c723c */ /* 0x040ff0000004186c */
[C---:B------:R-:W-:Y:S08]  /*7fd0*/  HMMA.16816.F32.BF16 R104, R164.reuse, R42, R104 ;  /* 0x0000002aa468723c */ /* 0x040ff00000041868 */
[C---:B------:R-:W-:Y:S08]  /*7fe0*/  HMMA.16816.F32.BF16 R100, R164.reuse, R44, R100 ;  /* 0x0000002ca464723c */ /* 0x040ff00000041864 */
[----:B------:R-:W-:Y:S07]  /*7ff0*/  HMMA.16816.F32.BF16 R96, R164, R46, R96 ;  /* 0x0000002ea460723c */ /* 0x000fee0000041860 */
[----:B------:R-:W-:Y:S01]  /*8000*/  FADD R164, -R161, R212 ;  /* 0x000000d4a1a47221 */ /* 0x000fe20000000100 */
[----:B0-----:R-:W-:Y:S03]  /*8010*/  HMMA.16816.F32.BF16 R60, R156, R40, R60 ;  /* 0x000000289c3c723c */ /* 0x001fe6000004183c */
[----:B------:R-:W-:-:S05]  /*8020*/  FMUL R164, R164, 1.4426950216293334961 ;  /* 0x3fb8aa3ba4a47820 */ /* 0x000fca0000400000 */
[C---:B------:R-:W-:Y:S08]  /*8030*/  HMMA.16816.F32.BF16 R56, R156.reuse, R42, R56 ;  /* 0x0000002a9c38723c */ /* 0x040ff00000041838 */
[C---:B------:R-:W-:Y:S08]  /*8040*/  HMMA.16816.F32.BF16 R52, R156.reuse, R44, R52 ;  /* 0x0000002c9c34723c */ /* 0x040ff00000041834 */
[----:B------:R-:W-:Y:S07]  /*8050*/  HMMA.16816.F32.BF16 R48, R156, R46, R48 ;  /* 0x0000002e9c30723c */ /* 0x000fee0000041830 */
[----:B------:R-:W-:-:S02]  /*8060*/  FADD R156, -R160, R211 ;  /* 0x000000d3a09c7221 */ /* 0x000fc40000000100 */
[----:B------:R-:W-:Y:S02]  /*8070*/  FADD R157, -R0, R213 ;  /* 0x000000d5009d7221 */ /* 0x000fe40000000100 */
[----:B------:R-:W-:Y:S02]  /*8080*/  FMUL R156, R156, 1.4426950216293334961 ;  /* 0x3fb8aa3b9c9c7820 */ /* 0x000fe40000400000 */
[----:B------:R-:W-:Y:S01]  /*8090*/  FMUL R157, R157, 1.4426950216293334961 ;  /* 0x3fb8aa3b9d9d7820 */ /* 0x000fe20000400000 */
[----:B------:R-:W0:Y:S08]  /*80a0*/  MUFU.EX2 R164, R164 ;  /* 0x000000a400a47308 */ /* 0x000e300000000800 */
[----:B------:R-:W3:Y:S08]  /*80b0*/  MUFU.EX2 R156, R156 ;  /* 0x0000009c009c7308 */ /* 0x000ef00000000800 */
[----:B------:R-:W4:Y:S01]  /*80c0*/  MUFU.EX2 R157, R157 ;  /* 0x0000009d009d7308 */ /* 0x000f220000000800 */
[----:B------:R-:W-:Y:S01]  /*80d0*/  IADD3 R214, R214, 0x10, RZ ;  /* 0x00000010d6d67810 */ /* 0x000fe20007ffe0ff */
[----:B------:R-:W-:-:S03]  /*80e0*/  FMUL R32, R183, R32 ;  /* 0x00000020b7207220 */ /* 0x000fc60000400000 */
[----:B------:R-:W-:Y:S01]  /*80f0*/  ISETP.GE.AND P2, PT, R214, c[0x0][0x1d0], PT ;  /* 0x00007400d6007a0c */ /* 0x000fe20003f46270 */
[----:B------:R-:W-:Y:S02]  /*8100*/  FMUL R33, R183, R33 ;  /* 0x00000021b7217220 */ /* 0x000fe40000400000 */
[C---:B0-----:R-:W-:Y:S02]  /*8110*/  FMUL R34, R164.reuse, R34 ;  /* 0x00000022a4227220 */ /* 0x041fe40000400000 */
[----:B------:R-:W-:Y:S02]  /*8120*/  FMUL R35, R164, R35 ;  /* 0x00000023a4237220 */ /* 0x000fe40000400000 */
[C---:B---3--:R-:W-:Y:S02]  /*8130*/  FMUL R16, R156.reuse, R16 ;  /* 0x000000109c107220 */ /* 0x048fe40000400000 */
[----:B------:R-:W-:Y:S02]  /*8140*/  FMUL R17, R156, R17 ;  /* 0x000000119c117220 */ /* 0x000fe40000400000 */
[----:B----4-:R-:W-:-:S02]  /*8150*/  FMUL R18, R157, R18 ;  /* 0x000000129d127220 */ /* 0x010fc40000400000 */
[----:B------:R-:W-:Y:S02]  /*8160*/  FMUL R19, R157, R19 ;  /* 0x000000139d137220 */ /* 0x000fe40000400000 */
[C---:B------:R-:W-:Y:S02]  /*8170*/  FMUL R8, R183.reuse, R8 ;  /* 0x00000008b7087220 */ /* 0x040fe40000400000 */
[C---:B------:R-:W-:Y:S02]  /*8180*/  FMUL R9, R183.reuse, R9 ;  /* 0x00000009b7097220 */ /* 0x040fe40000400000 */
[C---:B------:R-:W-:Y:S02]  /*8190*/  FMUL R10, R164.reuse, R10 ;  /* 0x0000000aa40a7220 */ /* 0x040fe40000400000 */
[----:B------:R-:W-:Y:S02]  /*81a0*/  FMUL R11, R164, R11 ;  /* 0x0000000ba40b7220 */ /* 0x000fe40000400000 */
[----:B------:R-:W-:-:S02]  /*81b0*/  FMUL R12, R183, R12 ;  /* 0x0000000cb70c7220 */ /* 0x000fc40000400000 */
[C---:B------:R-:W-:Y:S02]  /*81c0*/  FMUL R13, R183.reuse, R13 ;  /* 0x0000000db70d7220 */ /* 0x040fe40000400000 */
[C---:B------:R-:W-:Y:S02]  /*81d0*/  FMUL R14, R164.reuse, R14 ;  /* 0x0000000ea40e7220 */ /* 0x040fe40000400000 */
[C---:B------:R-:W-:Y:S02]  /*81e0*/  FMUL R15, R164.reuse, R15 ;  /* 0x0000000fa40f7220 */ /* 0x040fe40000400000 */
[C---:B------:R-:W-:Y:S02]  /*81f0*/  FMUL R36, R183.reuse, R36 ;  /* 0x00000024b7247220 */ /* 0x040fe40000400000 */
[----:B------:R-:W-:Y:S02]  /*8200*/  FMUL R37, R183, R37 ;  /* 0x00000025b7257220 */ /* 0x000fe40000400000 */
[----:B------:R-:W-:-:S02]  /*8210*/  FMUL R38, R164, R38 ;  /* 0x00000026a4267220 */ /* 0x000fc40000400000 */
        /* <DEDUP_REMOVED lines=12> */
[----:B------:R-:W-:Y:S01]  /*82e0*/  FMUL R31, R157, R31 ;  /* 0x0000001f9d1f7220 */ /* 0x000fe20000400000 */
[----:B------:R-:W-:Y:S01]  /*82f0*/  HMMA.16816.F32.BF16 R140, R176, R40, R140 ;  /* 0x00000028b08c723c */ /* 0x000fe2000004188c */
[----:B------:R-:W-:Y:S01]  /*8300*/  FFMA R217, R164, R217, R186 ;  /* 0x000000d9a4d97223 */ /* 0x000fe200000000ba */
[----:B------:R-:W-:Y:S01]  /*8310*/  MOV R195, R182 ;  /* 0x000000b600c37202 */ /* 0x000fe20000000f00 */
[----:B------:R-:W-:-:S05]  /*8320*/  FFMA R216, R156, R216, R185 ;  /* 0x000000d89cd87223 */ /* 0x000fca00000000b9 */
[----:B-1----:R-:W-:Y:S01]  /*8330*/  HMMA.16816.F32.BF16 R32, R152, R40, R32 ;  /* 0x000000289820723c */ /* 0x002fe20000041820 */
[----:B------:R-:W-:Y:S01]  /*8340*/  FFMA R215, R157, R215, R184 ;  /* 0x000000d79dd77223 */ /* 0x000fe200000000b8 */
[----:B------:R-:W-:Y:S01]  /*8350*/  MOV R193, R180 ;  /* 0x000000b400c17202 */ /* 0x000fe20000000f00 */
[----:B------:R-:W-:-:S05]  /*8360*/  IMAD.MOV.U32 R194, RZ, RZ, R181 ;  /* 0x000000ffffc27224 */ /* 0x000fca00078e00b5 */
[----:B--2---:R-:W-:Y:S01]  /*8370*/  HMMA.16816.F32.BF16 R16, R148, R40, R16 ;  /* 0x000000289410723c */ /* 0x004fe20000041810 */
[----:B------:R-:W-:Y:S01]  /*8380*/  IMAD.MOV.U32 R192, RZ, RZ, R175 ;  /* 0x000000ffffc07224 */ /* 0x000fe200078e00af */
[----:B------:R-:W-:Y:S01]  /*8390*/  MOV R204, R174 ;  /* 0x000000ae00cc7202 */ /* 0x000fe20000000f00 */
[----:B------:R-:W-:-:S04]  /*83a0*/  IMAD.MOV.U32 R189, RZ, RZ, R173 ;  /* 0x000000ffffbd7224 */ /* 0x000fc800078e00ad */
[----:B------:R-:W-:Y:S01]  /*83b0*/  IMAD.MOV.U32 R40, RZ, RZ, 0x10 ;  /* 0x00000010ff287424 */ /* 0x000fe200078e00ff */
[----:B------:R-:W-:Y:S01]  /*83c0*/  HMMA.16816.F32.BF16 R136, R176, R42, R136 ;  /* 0x0000002ab088723c */ /* 0x000fe20000041888 */
[----:B------:R-:W-:Y:S01]  /*83d0*/  MOV R190, R172 ;  /* 0x000000ac00be7202 */ /* 0x000fe20000000f00 */
[----:B------:R-:W-:Y:S01]  /*83e0*/  IMAD.MOV.U32 R191, RZ, RZ, R171 ;  /* 0x000000ffffbf7224 */ /* 0x000fe200078e00ab */
[----:B------:R-:W-:Y:S01]  /*83f0*/  MOV R206, R170 ;  /* 0x000000aa00ce7202 */ /* 0x000fe20000000f00 */
[----:B------:R-:W-:Y:S01]  /*8400*/  IMAD R2, R40, c[0x0][0x1b4], R2 ;  /* 0x00006d0028027a24 */ /* 0x000fe200078e0202 */
[----:B------:R-:W-:-:S03]  /*8410*/  MOV R207, R168 ;  /* 0x000000a800cf7202 */ /* 0x000fc60000000f00 */
[----:B------:R-:W-:Y:S01]  /*8420*/  HMMA.16816.F32.BF16 R132, R176, R44, R132 ;  /* 0x0000002cb084723c */ /* 0x000fe20000041884 */
[----:B------:R-:W-:Y:S01]  /*8430*/  IMAD R6, R40, c[0x0][0x1a4], R6 ;  /* 0x0000690028067a24 */ /* 0x000fe200078e0206 */
[----:B------:R-:W-:Y:S01]  /*8440*/  MOV R208, R162 ;  /* 0x000000a200d07202 */ /* 0x000fe20000000f00 */
[----:B------:R-:W-:Y:S01]  /*8450*/  IMAD.MOV.U32 R205, RZ, RZ, R169 ;  /* 0x000000ffffcd7224 */ /* 0x000fe200078e00a9 */
[----:B------:R-:W-:Y:S01]  /*8460*/  MOV R211, R160 ;  /* 0x000000a000d37202 */ /* 0x000fe20000000f00 */
[----:B------:R-:W-:-:S03]  /*8470*/  IMAD.MOV.U32 R209, RZ, RZ, R163 ;  /* 0x000000ffffd17224 */ /* 0x000fc600078e00a3 */
[----:B------:R-:W-:Y:S01]  /*8480*/  HMMA.16816.F32.BF16 R128, R176, R46, R128 ;  /* 0x0000002eb080723c */ /* 0x000fe20000041880 */
[----:B------:R-:W-:Y:S02]  /*8490*/  IMAD.MOV.U32 R212, RZ, RZ, R161 ;  /* 0x000000ffffd47224 */ /* 0x000fe400078e00a1 */
[----:B------:R-:W-:-:S05]  /*84a0*/  IMAD.MOV.U32 R213, RZ, RZ, R0 ;  /* 0x000000ffffd57224 */ /* 0x000fca00078e0000 */
[C---:B------:R-:W-:Y:S08]  /*84b0*/  HMMA.16816.F32.BF16 R8, R152.reuse, R42, R8 ;  /* 0x0000002a9808723c */ /* 0x040ff00000041808 */
[C---:B------:R-:W-:Y:S08]  /*84c0*/  HMMA.16816.F32.BF16 R12, R152.reuse, R44, R12 ;  /* 0x0000002c980c723c */ /* 0x040ff0000004180c */
[----:B------:R-:W-:Y:S08]  /*84d0*/  HMMA.16816.F32.BF16 R36, R152, R46, R36 ;  /* 0x0000002e9824723c */ /* 0x000ff00000041824 */
[C---:B------:R-:W-:Y:S08]  /*84e0*/  HMMA.16816.F32.BF16 R20, R148.reuse, R42, R20 ;  /* 0x0000002a9414723c */ /* 0x040ff00000041814 */
[C---:B------:R-:W-:Y:S08]  /*84f0*/  HMMA.16816.F32.BF16 R24, R148.reuse, R44, R24 ;  /* 0x0000002c9418723c */ /* 0x040ff00000041818 */
[----:B------:R-:W-:Y:S01]  /*8500*/  HMMA.16816.F32.BF16 R28, R148, R46, R28 ;  /* 0x0000002e941c723c */ /* 0x000fe2000004181c */
[----:B------:R-:W-:Y:S01]  /*8510*/  @P2 CALL.REL.NOINC `(.L_x_0) ;  /* 0x0000001000002944 */ /* 0x000fe20003c00000 */
[----:B------:R-:W-:Y:S06]  /*8520*/  BRA `(.L_x_1) ;  /* 0xffffbd2000007947 */ /* 0x000fec000383ffff */
.L_x_0:
[----:B------:R-:W0:Y:S01]  /*8530*/  S2R R40, SR_TID.X ;  /* 0x0000000000287919 */ /* 0x000e220000002100 */
[----:B------:R-:W-:Y:S01]  /*8540*/  IMAD.MOV.U32 R152, RZ, RZ, R34 ;  /* 0x000000ffff987224 */ /* 0x000fe200078e0022 */
[----:B------:R-:W-:Y:S01]  /*8550*/  MOV R153, R35 ;  /* 0x0000002300997202 */ /* 0x000fe20000000f00 */
[----:B------:R-:W-:Y:S01]  /*8560*/  IMAD.MOV.U32 R34, RZ, RZ, R8 ;  /* 0x000000ffff227224 */ /* 0x000fe200078e0008 */
[----:B------:R-:W1:Y:S01]  /*8570*/  S2R R41, SR_CTAID.Y ;  /* 0x0000000000297919 */ /* 0x000e620000002600 */
[----:B------:R-:W-:Y:S01]  /*8580*/  MOV R35, R9 ;  /* 0x0000000900237202 */ /* 0x000fe20000000f00 */
[C---:B------:R-:W-:Y:S01]  /*8590*/  FMUL R9, R228.reuse, 8388608 ;  /* 0x4b000000e4097820 */ /* 0x040fe20000400000 */
[----:B------:R-:W-:Y:S01]  /*85a0*/  FSETP.GEU.AND P2, PT, R228, 1.175494350822287508e-38, PT ;  /* 0x00800000e400780b */ /* 0x000fe20003f4e000 */
[----:B------:R-:W2:Y:S01]  /*85b0*/  S2R R197, SR_TID.X ;  /* 0x0000000000c57919 */ /* 0x000ea20000002100 */
[----:B------:R-:W-:Y:S01]  /*85c0*/  IMAD.MOV.U32 R157, RZ, RZ, R12 ;  /* 0x000000ffff9d7224 */ /* 0x000fe200078e000c */
[----:B------:R-:W-:Y:S01]  /*85d0*/  FSETP.GEU.AND P4, PT, R226, 1.175494350822287508e-38, PT ;  /* 0x00800000e200780b */ /* 0x000fe20003f8e000 */
[----:B------:R-:W-:Y:S01]  /*85e0*/  IMAD.MOV.U32 R46, RZ, RZ, R38 ;  /* 0x000000ffff2e7224 */ /* 0x000fe200078e0026 */
[----:B------:R-:W-:Y:S01]  /*85f0*/  MOV R38, R19 ;  /* 0x0000001300267202 */ /* 0x000fe20000000f00 */
[C---:B------:R-:W-:Y:S01]  /*8600*/  FMUL R19, R224.reuse, 8388608 ;  /* 0x4b000000e0137820 */ /* 0x040fe20000400000 */
[----:B------:R-:W-:Y:S01]  /*8610*/  FSETP.GEU.AND P6, PT, R224, 1.175494350822287508e-38, PT ;  /* 0x00800000e000780b */ /* 0x000fe20003fce000 */
[----:B------:R-:W-:Y:S01]  /*8620*/  IMAD.MOV.U32 R47, RZ, RZ, R14 ;  /* 0x000000ffff2f7224 */ /* 0x000fe200078e000e */
[----:B------:R-:W-:Y:S01]  /*8630*/  MOV R155, R13 ;  /* 0x0000000d009b7202 */ /* 0x000fe20000000f00 */
[----:B------:R-:W-:Y:S01]  /*8640*/  FMUL R14, R227, 8388608 ;  /* 0x4b000000e30e7820 */ /* 0x000fe20000400000 */
[----:B------:R-:W-:Y:S01]  /*8650*/  FSEL R236, R19, R224, !P6 ;  /* 0x000000e013ec7208 */ /* 0x000fe20007000000 */
[----:B------:R-:W-:Y:S01]  /*8660*/  FMUL R19, R222, 8388608 ;  /* 0x4b000000de137820 */ /* 0x000fe20000400000 */
[----:B------:R-:W-:Y:S01]  /*8670*/  MOV R43, R15 ;  /* 0x0000000f002b7202 */ /* 0x000fe20000000f00 */
[----:B------:R-:W-:Y:S01]  /*8680*/  IMAD.MOV.U32 R144, RZ, RZ, R20 ;  /* 0x000000ffff907224 */ /* 0x000fe200078e0014 */
[----:B------:R-:W-:Y:S01]  /*8690*/  MOV R146, R21 ;  /* 0x0000001500927202 */ /* 0x000fe20000000f00 */
[----:B------:R-:W-:Y:S01]  /*86a0*/  FMUL R245, R215, 8388608 ;  /* 0x4b000000d7f57820 */ /* 0x000fe20000400000 */
[----:B------:R-:W-:Y:S01]  /*86b0*/  IADD3 R21, R236, -0x3f3504f3, RZ ;  /* 0xc0cafb0dec157810 */ /* 0x000fe20007ffe0ff */
[----:B0-----:R-:W-:Y:S01]  /*86c0*/  IMAD.SHL.U32 R42, R40, 0x20, RZ ;  /* 0x00000020282a7824 */ /* 0x001fe200078e00ff */
[----:B------:R-:W-:Y:S01]  /*86d0*/  MOV R154, R11 ;  /* 0x0000000b009a7202 */ /* 0x000fe20000000f00 */
[----:B------:R-:W-:Y:S01]  /*86e0*/  IMAD.MOV.U32 R156, RZ, RZ, R36 ;  /* 0x000000ffff9c7224 */ /* 0x000fe200078e0024 */
[----:B------:R-:W-:Y:S01]  /*86f0*/  LOP3.LUT R21, R21, 0xff800000, RZ, 0xc0, !PT ;  /* 0xff80000015157812 */ /* 0x000fe200078ec0ff */
[----:B-1----:R-:W-:Y:S01]  /*8700*/  IMAD R2, R41, c[0x0][0x1c0], RZ ;  /* 0x0000700029027a24 */ /* 0x002fe200078e02ff */
[----:B------:R-:W-:Y:S01]  /*8710*/  LOP3.LUT R4, R42, 0x60, RZ, 0xc0, !PT ;  /* 0x000000602a047812 */ /* 0x000fe200078ec0ff */
[----:B------:R-:W0:Y:S01]  /*8720*/  S2R R41, SR_CTAID.X ;  /* 0x0000000000297919 */ /* 0x000e220000002500 */
[----:B--2---:R-:W-:Y:S01]  /*8730*/  SHF.L.U32 R3, R197, 0x6, RZ ;  /* 0x00000006c5037819 */ /* 0x004fe200000006ff */
[----:B------:R-:W-:Y:S01]  /*8740*/  I2F R164, R21 ;  /* 0x0000001500a47306 */ /* 0x000fe20000201400 */
[----:B------:R-:W-:Y:S01]  /*8750*/  LOP3.LUT R42, R40, 0x7f, RZ, 0xc0, !PT ;  /* 0x0000007f282a7812 */ /* 0x000fe200078ec0ff */
[----:B------:R-:W-:Y:S01]  /*8760*/  FMUL R243, R216, 8388608 ;  /* 0x4b000000d8f37820 */ /* 0x000fe20000400000 */
[----:B------:R-:W-:Y:S01]  /*8770*/  LOP3.LUT R40, R40, 0xf, RZ, 0xc0, !PT ;  /* 0x0000000f28287812 */ /* 0x000fe200078ec0ff */
[----:B------:R-:W-:Y:S01]  /*8780*/  IMAD.MOV.U32 R45, RZ, RZ, R10 ;  /* 0x000000ffff2d7224 */ /* 0x000fe200078e000a */
[----:B------:R-:W-:Y:S01]  /*8790*/  LOP3.LUT R3, R3, 0x3800, RZ, 0xc0, !PT ;  /* 0x0000380003037812 */ /* 0x000fe200078ec0ff */
[----:B------:R-:W-:Y:S01]  /*87a0*/  IMAD.MOV.U32 R36, RZ, RZ, R22 ;  /* 0x000000ffff247224 */ /* 0x000fe200078e0016 */
[----:B------:R-:W-:Y:S01]  /*87b0*/  LOP3.LUT R5, R197, 0xc, RZ, 0xc0, !PT ;  /* 0x0000000cc5057812 */ /* 0x000fe200078ec0ff */
[----:B------:R-:W-:Y:S01]  /*87c0*/  FMUL R242, R219, 8388608 ;  /* 0x4b000000dbf27820 */ /* 0x000fe20000400000 */
[----:B------:R-:W-:Y:S01]  /*87d0*/  LEA R7, R40, R3, 0x3 ;  /* 0x0000000328077211 */ /* 0x000fe200078e18ff */
[----:B------:R-:W-:Y:S01]  /*87e0*/  IMAD.MOV.U32 R151, RZ, RZ, R16 ;  /* 0x000000ffff977224 */ /* 0x000fe200078e0010 */
[----:B------:R-:W1:Y:S01]  /*87f0*/  S2R R40, SR_TID.X ;  /* 0x0000000000287919 */ /* 0x000e620000002100 */
[----:B------:R-:W-:Y:S01]  /*8800*/  IMAD R6, R5, 0x1000, R4 ;  /* 0x0000100005067824 */ /* 0x000fe200078e0204 */
[----:B------:R-:W-:Y:S01]  /*8810*/  SHF.L.U32 R3, R2, 0x1, RZ ;  /* 0x0000000102037819 */ /* 0x000fe200000006ff */
[----:B------:R-:W-:Y:S01]  /*8820*/  FMUL R244, R217, 8388608 ;  /* 0x4b000000d9f47820 */ /* 0x000fe20000400000 */
[----:B------:R-:W-:Y:S01]  /*8830*/  MOV R149, R17 ;  /* 0x0000001100957202 */ /* 0x000fe20000000f00 */
[----:B------:R-:W-:Y:S01]  /*8840*/  IMAD.MOV.U32 R150, RZ, RZ, R24 ;  /* 0x000000ffff967224 */ /* 0x000fe200078e0018 */
[----:B------:R-:W-:Y:S01]  /*8850*/  MOV R148, R25 ;  /* 0x0000001900947202 */ /* 0x000fe20000000f00 */
[----:B------:R-:W-:Y:S01]  /*8860*/  IMAD.MOV.U32 R145, RZ, RZ, R28 ;  /* 0x000000ffff917224 */ /* 0x000fe200078e001c */
[----:B------:R-:W-:Y:S01]  /*8870*/  FSETP.GEU.AND P3, PT, R227, 1.175494350822287508e-38, PT ;  /* 0x00800000e300780b */ /* 0x000fe20003f6e000 */
[----:B------:R-:W-:Y:S01]  /*8880*/  FMUL R241, R218, 8388608 ;  /* 0x4b000000daf17820 */ /* 0x000fe20000400000 */
[----:B------:R-:W-:Y:S01]  /*8890*/  FSEL R20, RZ, -23, P2 ;  /* 0xc1b80000ff147808 */ /* 0x000fe20001000000 */
[----:B------:R-:W-:Y:S01]  /*88a0*/  STL [R1+0xb8], R160 ;  /* 0x0000b8a001007387 */ /* 0x000fe20000100800 */
[----:B0-----:R-:W-:-:S02]  /*88b0*/  LEA R41, R41, R42, 0x7 ;  /* 0x0000002a29297211 */ /* 0x001fc400078e38ff */
[----:B------:R-:W-:Y:S01]  /*88c0*/  FSEL R183, R14, R227, !P3 ;  /* 0x000000e30eb77208 */ /* 0x000fe20005800000 */
[----:B------:R0:W-:Y:S01]  /*88d0*/  STL [R1+0xb4], R0 ;  /* 0x0000b40001007387 */ /* 0x0001e20000100800 */
[----:B------:R-:W-:Y:S01]  /*88e0*/  LOP3.LUT R204, R197, 0xf0, RZ, 0xc0, !PT ;  /* 0x000000f0c5cc7812 */ /* 0x000fe200078ec0ff */
[----:B------:R-:W-:Y:S01]  /*88f0*/  IMAD R4, R41, c[0x0][0x1c4], RZ ;  /* 0x0000710029047a24 */ /* 0x000fe200078e02ff */
[----:B------:R-:W-:Y:S01]  /*8900*/  MOV R158, R37 ;  /* 0x00000025009e7202 */ /* 0x000fe20000000f00 */
[----:B------:R-:W-:Y:S01]  /*8910*/  IMAD R41, R5, 0x2, R6 ;  /* 0x0000000205297824 */ /* 0x000fe200078e0206 */
[----:B------:R-:W-:Y:S01]  /*8920*/  FSEL R159, RZ, -23, P6 ;  /* 0xc1b80000ff9f7808 */ /* 0x000fe20003000000 */
[----:B------:R-:W-:Y:S01]  /*8930*/  IMAD.SHL.U32 R6, R4, 0x2, RZ ;  /* 0x0000000204067824 */ /* 0x000fe200078e00ff */
[----:B------:R-:W-:Y:S01]  /*8940*/  MOV R37, R23 ;  /* 0x0000001700257202 */ /* 0x000fe20000000f00 */
[----:B------:R-:W-:Y:S01]  /*8950*/  IMAD.HI R5, R2, 0x2, RZ ;  /* 0x0000000202057827 */ /* 0x000fe200078e02ff */
[----:B-1----:R-:W-:-:S02]  /*8960*/  SHF.R.S32.HI R42, RZ, 0x4, R40 ;  /* 0x00000004ff2a7819 */ /* 0x002fc40000011428 */
[----:B------:R-:W-:Y:S01]  /*8970*/  IADD3 R2, P0, P1, R6, c[0x0][0x178], R3 ;  /* 0x00005e0006027a10 */ /* 0x000fe2000791e003 */
[----:B------:R-:W-:Y:S01]  /*8980*/  IMAD.HI R40, R4, 0x2, RZ ;  /* 0x0000000204287827 */ /* 0x000fe200078e02ff */
[----:B------:R-:W-:Y:S02]  /*8990*/  SGXT R42, R42, 0x1 ;  /* 0x000000012a2a781a */ /* 0x000fe40000000200 */
[----:B------:R-:W-:Y:S01]  /*89a0*/  LEA R204, R204, R41, 0x3 ;  /* 0x00000029cccc7211 */ /* 0x000fe200078e18ff */
[C---:B------:R-:W-:Y:S01]  /*89b0*/  FMUL R6, R229.reuse, 8388608 ;  /* 0x4b000000e5067820 */ /* 0x040fe20000400000 */
[----:B------:R-:W-:Y:S01]  /*89c0*/  IADD3.X R3, R40, c[0x0][0x17c], R5, P0, P1 ;  /* 0x00005f0028037a10 */ /* 0x000fe200007e2405 */
[C---:B------:R-:W-:Y:S01]  /*89d0*/  FMUL R5, R230.reuse, 8388608 ;  /* 0x4b000000e6057820 */ /* 0x040fe20000400000 */
[----:B------:R-:W-:Y:S01]  /*89e0*/  FSETP.GEU.AND P0, PT, R230, 1.175494350822287508e-38, PT ;  /* 0x00800000e600780b */ /* 0x000fe20003f0e000 */
[----:B------:R-:W-:Y:S01]  /*89f0*/  IMAD.MOV.U32 R41, RZ, RZ, R18 ;  /* 0x000000ffff297224 */ /* 0x000fe200078e0012 */
[----:B------:R-:W-:Y:S01]  /*8a00*/  FSETP.GEU.AND P1, PT, R229, 1.175494350822287508e-38, PT ;  /* 0x00800000e500780b */ /* 0x000fe20003f2e000 */
[----:B------:R-:W-:Y:S01]  /*8a10*/  FMUL R18, R225, 8388608 ;  /* 0x4b000000e1127820 */ /* 0x000fe20000400000 */
[----:B------:R-:W-:Y:S01]  /*8a20*/  FSEL R5, R5, R230, !P0 ;  /* 0x000000e605057208 */ /* 0x000fe20004000000 */
[----:B------:R-:W-:Y:S01]  /*8a30*/  BAR.SYNC.DEFER_BLOCKING 0x0 ;  /* 0x0000000000007b1d */ /* 0x000fe20000010000 */
[----:B------:R-:W-:Y:S01]  /*8a40*/  LOP3.LUT R4, R7, 0x4008, R42, 0x78, !PT ;  /* 0x0000400807047812 */ /* 0x000fe200078e782a */
[----:B------:R-:W-:Y:S01]  /*8a50*/  IMAD.MOV.U32 R42, RZ, RZ, R26 ;  /* 0x000000ffff2a7224 */ /* 0x000fe200078e001a */
[----:B------:R-:W-:-:S02]  /*8a60*/  IADD3 R8, R5, -0x3f3504f3, RZ ;  /* 0xc0cafb0d05087810 */ /* 0x000fc40007ffe0ff */
[----:B------:R-:W-:Y:S02]  /*8a70*/  FSEL R7, R6, R229, !P1 ;  /* 0x000000e506077208 */ /* 0x000fe40004800000 */
[----:B------:R-:W-:Y:S02]  /*8a80*/  LOP3.LUT R8, R8, 0xff800000, RZ, 0xc0, !PT ;  /* 0xff80000008087812 */ /* 0x000fe400078ec0ff */
[----:B------:R-:W-:Y:S01]  /*8a90*/  FSEL R6, R9, R228, !P2 ;  /* 0x000000e409067208 */ /* 0x000fe20005000000 */
[----:B------:R-:W-:Y:S01]  /*8aa0*/  FMUL R9, R226, 8388608 ;  /* 0x4b000000e2097820 */ /* 0x000fe20000400000 */
[----:B------:R1:W2:Y:S01]  /*8ab0*/  I2F R12, R8 ;  /* 0x00000008000c7306 */ /* 0x0002a20000201400 */
[----:B------:R-:W-:Y:S02]  /*8ac0*/  FSEL R11, RZ, -23, P1 ;  /* 0xc1b80000ff0b7808 */ /* 0x000fe40000800000 */
[----:B------:R-:W-:Y:S02]  /*8ad0*/  IADD3 R13, R6, -0x3f3504f3, RZ ;  /* 0xc0cafb0d060d7810 */ /* 0x000fe40007ffe0ff */
[----:B------:R-:W-:-:S02]  /*8ae0*/  FSEL R234, R9, R226, !P4 ;  /* 0x000000e209ea7208 */ /* 0x000fc40006000000 */
[----:B------:R-:W-:Y:S02]  /*8af0*/  FSEL R9, RZ, -23, P0 ;  /* 0xc1b80000ff097808 */ /* 0x000fe40000000000 */
[----:B------:R-:W-:Y:S01]  /*8b00*/  IADD3 R15, R234, -0x3f3504f3, RZ ;  /* 0xc0cafb0dea0f7810 */ /* 0x000fe20007ffe0ff */
[----:B-1----:R-:W-:Y:S01]  /*8b10*/  IMAD.IADD R8, R5, 0x1, -R8 ;  /* 0x0000000105087824 */ /* 0x002fe200078e0a08 */
[----:B------:R-:W-:Y:S02]  /*8b20*/  LOP3.LUT R13, R13, 0xff800000, RZ, 0xc0, !PT ;  /* 0xff8000000d0d7812 */ /* 0x000fe400078ec0ff */
[----:B------:R-:W-:Y:S02]  /*8b30*/  LOP3.LUT R15, R15, 0xff800000, RZ, 0xc0, !PT ;  /* 0xff8000000f0f7812 */ /* 0x000fe400078ec0ff */
[----:B------:R-:W-:Y:S01]  /*8b40*/  FSETP.GEU.AND P1, PT, R222, 1.175494350822287508e-38, PT ;  /* 0x00800000de00780b */ /* 0x000fe20003f2e000 */
[----:B--2---:R-:W-:Y:S01]  /*8b50*/  FFMA.FTZ R9, R12, 1.1920928955078125e-07, R9 ;  /* 0x340000000c097823 */ /* 0x004fe20000010009 */
[----:B------:R-:W1:Y:S01]  /*8b60*/  I2F R17, R13 ;  /* 0x0000000d00117306 */ /* 0x000e620000201400 */
[C---:B------:R-:W-:Y:S01]  /*8b70*/  FMUL R12, R223.reuse, 8388608 ;  /* 0x4b000000df0c7820 */ /* 0x040fe20000400000 */
[----:B------:R-:W-:-:S02]  /*8b80*/  FSETP.GEU.AND P0, PT, R223, 1.175494350822287508e-38, PT ;  /* 0x00800000df00780b */ /* 0x000fc40003f0e000 */
[----:B------:R-:W-:Y:S01]  /*8b90*/  MOV R40, R27 ;  /* 0x0000001b00287202 */ /* 0x000fe20000000f00 */
[----:B------:R-:W-:Y:S01]  /*8ba0*/  FMUL R27, R220, 8388608 ;  /* 0x4b000000dc1b7820 */ /* 0x000fe20000400000 */
[----:B------:R-:W-:Y:S02]  /*8bb0*/  FSEL R238, R19, R222, !P1 ;  /* 0x000000de13ee7208 */ /* 0x000fe40004800000 */
[----:B------:R-:W2:Y:S01]  /*8bc0*/  I2F R25, R15 ;  /* 0x0000000f00197306 */ /* 0x000ea20000201400 */
[----:B------:R-:W-:Y:S02]  /*8bd0*/  FSEL R19, RZ, -23, P3 ;  /* 0xc1b80000ff137808 */ /* 0x000fe40001800000 */
[----:B------:R-:W-:Y:S01]  /*8be0*/  FSEL R237, R12, R223, !P0 ;  /* 0x000000df0ced7208 */ /* 0x000fe20004000000 */
[----:B------:R-:W-:Y:S01]  /*8bf0*/  FMUL R12, R221, 8388608 ;  /* 0x4b000000dd0c7820 */ /* 0x000fe20000400000 */
[----:B------:R-:W-:Y:S02]  /*8c00*/  FSETP.GEU.AND P3, PT, R220, 1.175494350822287508e-38, PT ;  /* 0x00800000dc00780b */ /* 0x000fe40003f6e000 */
[----:B------:R-:W-:Y:S01]  /*8c10*/  FSEL R251, RZ, -23, P1 ;  /* 0xc1b80000fffb7808 */ /* 0x000fe20000800000 */
[----:B-1----:R-:W-:Y:S01]  /*8c20*/  FFMA.FTZ R20, R17, 1.1920928955078125e-07, R20 ;  /* 0x3400000011147823 */ /* 0x002fe20000010014 */
[----:B------:R-:W-:-:S02]  /*8c30*/  FSETP.GT.AND P1, PT, |R215|, 8.50705917302346158658e+37, PT ;  /* 0x7e800000d700780b */ /* 0x000fc40003f24200 */
[----:B------:R-:W-:Y:S02]  /*8c40*/  FSETP.GEU.AND P2, PT, R221, 1.175494350822287508e-38, PT ;  /* 0x00800000dd00780b */ /* 0x000fe40003f4e000 */
[----:B------:R-:W-:Y:S02]  /*8c50*/  FSEL R240, R27, R220, !P3 ;  /* 0x000000dc1bf07208 */ /* 0x000fe40005800000 */
[----:B------:R-:W-:Y:S02]  /*8c60*/  FSEL R247, RZ, -23, P3 ;  /* 0xc1b80000fff77808 */ /* 0x000fe40001800000 */
[----:B------:R-:W-:Y:S02]  /*8c70*/  FSETP.GEU.AND P3, PT, |R215|, 1.175494350822287508e-38, PT ;  /* 0x00800000d700780b */ /* 0x000fe40003f6e200 */
[----:B------:R-:W-:Y:S02]  /*8c80*/  FSEL R239, R12, R221, !P2 ;  /* 0x000000dd0cef7208 */ /* 0x000fe40005000000 */
[----:B------:R-:W-:Y:S01]  /*8c90*/  FSEL R12, RZ, -23, P4 ;  /* 0xc1b80000ff0c7808 */ /* 0x000fe20002000000 */
[----:B------:R-:W-:Y:S01]  /*8ca0*/  @P1 FMUL R31, R31, 0.25 ;  /* 0x3e8000001f1f1820 */ /* 0x000fe20000400000 */
[----:B------:R-:W-:Y:S01]  /*8cb0*/  FSEL R246, RZ, -23, P2 ;  /* 0xc1b80000fff67808 */ /* 0x000fe20001000000 */
[----:B------:R-:W-:Y:S01]  /*8cc0*/  @P1 FMUL R30, R30, 0.25 ;  /* 0x3e8000001e1e1820 */ /* 0x000fe20000400000 */
[----:B------:R-:W-:Y:S01]  /*8cd0*/  FSEL R252, RZ, -23, P0 ;  /* 0xc1b80000fffc7808 */ /* 0x000fe20000000000 */
[----:B--2---:R-:W-:Y:S01]  /*8ce0*/  FFMA.FTZ R17, R25, 1.1920928955078125e-07, R12 ;  /* 0x3400000019117823 */ /* 0x004fe2000001000c */
[----:B------:R-:W-:Y:S01]  /*8cf0*/  FSETP.GEU.AND P2, PT, R215, 1.175494350822287508e-38, PT ;  /* 0x00800000d700780b */ /* 0x000fe20003f4e000 */
[----:B------:R-:W-:Y:S01]  /*8d00*/  FFMA.FTZ R12, R164, 1.1920928955078125e-07, R159 ;  /* 0x34000000a40c7823 */ /* 0x000fe2000001009f */
[----:B------:R-:W-:Y:S01]  /*8d10*/  FSETP.GEU.AND P0, PT, R216, 1.175494350822287508e-38, PT ;  /* 0x00800000d800780b */ /* 0x000fe20003f0e000 */
[----:B------:R-:W-:Y:S01]  /*8d20*/  @P1 FMUL R40, R40, 0.25 ;  /* 0x3e80000028281820 */ /* 0x000fe20000400000 */
[----:B------:R-:W-:Y:S01]  /*8d30*/  IADD3 R10, R7, -0x3f3504f3, RZ ;  /* 0xc0cafb0d070a7810 */ /* 0x000fe20007ffe0ff */
[----:B------:R-:W-:Y:S01]  /*8d40*/  @P1 FMUL R42, R42, 0.25 ;  /* 0x3e8000002a2a1820 */ /* 0x000fe20000400000 */
[----:B------:R-:W-:Y:S01]  /*8d50*/  FSEL R245, R245, R215, !P2 ;  /* 0x000000d7f5f57208 */ /* 0x000fe20005000000 */
[----:B------:R-:W-:Y:S01]  /*8d60*/  @P1 FMUL R215, R215, 0.25 ;  /* 0x3e800000d7d71820 */ /* 0x000fe20000400000 */
[----:B------:R-:W-:Y:S01]  /*8d70*/  FSETP.GEU.AND P4, PT, R219, 1.175494350822287508e-38, PT ;  /* 0x00800000db00780b */ /* 0x000fe20003f8e000 */
[----:B------:R-:W-:Y:S01]  /*8d80*/  @P1 FMUL R37, R37, 0.25 ;  /* 0x3e80000025251820 */ /* 0x000fe20000400000 */
[----:B------:R-:W-:Y:S01]  /*8d90*/  FSEL R243, R243, R216, !P0 ;  /* 0x000000d8f3f37208 */ /* 0x000fe20004000000 */
[----:B------:R-:W-:Y:S01]  /*8da0*/  @P1 FMUL R36, R36, 0.25 ;  /* 0x3e80000024241820 */ /* 0x000fe20000400000 */
[----:B------:R-:W-:Y:S01]  /*8db0*/  FSEL R159, RZ, -23, P0 ;  /* 0xc1b80000ff9f7808 */ /* 0x000fe20000000000 */
[----:B------:R-:W-:Y:S01]  /*8dc0*/  @P1 FMUL R38, R38, 0.25 ;  /* 0x3e80000026261820 */ /* 0x000fe20000400000 */
[----:B------:R-:W-:Y:S01]  /*8dd0*/  LOP3.LUT R10, R10, 0xff800000, RZ, 0xc0, !PT ;  /* 0xff8000000a0a7812 */ /* 0x000fe200078ec0ff */
[----:B------:R-:W-:Y:S01]  /*8de0*/  @P1 FMUL R41, R41, 0.25 ;  /* 0x3e80000029291820 */ /* 0x000fe20000400000 */
[----:B------:R-:W-:Y:S01]  /*8df0*/  FSETP.GT.AND P0, PT, |R216|, 8.50705917302346158658e+37, PT ;  /* 0x7e800000d800780b */ /* 0x000fe20003f04200 */
[----:B------:R-:W-:Y:S01]  /*8e00*/  @!P3 FMUL R215, R215, 16777216 ;  /* 0x4b800000d7d7b820 */ /* 0x000fe20000400000 */
[----:B------:R-:W-:Y:S01]  /*8e10*/  FSETP.GT.AND P1, PT, |R217|, 8.50705917302346158658e+37, PT ;  /* 0x7e800000d900780b */ /* 0x000fe20003f24200 */
[----:B------:R-:W-:Y:S01]  /*8e20*/  @!P3 FMUL R31, R31, 16777216 ;  /* 0x4b8000001f1fb820 */ /* 0x000fe20000400000 */
[----:B------:R-:W-:Y:S01]  /*8e30*/  FSEL R242, R242, R219, !P4 ;  /* 0x000000dbf2f27208 */ /* 0x000fe20006000000 */
[----:B------:R-:W-:Y:S01]  /*8e40*/  @!P3 FMUL R30, R30, 16777216 ;  /* 0x4b8000001e1eb820 */ /* 0x000fe20000400000 */
[----:B------:R-:W-:Y:S01]  /*8e50*/  FSEL R248, RZ, -23, P4 ;  /* 0xc1b80000fff87808 */ /* 0x000fe20002000000 */
[----:B------:R-:W-:Y:S01]  /*8e60*/  @!P3 FMUL R40, R40, 16777216 ;  /* 0x4b8000002828b820 */ /* 0x000fe20000400000 */
[----:B------:R-:W1:Y:S01]  /*8e70*/  I2F R16, R10 ;  /* 0x0000000a00107306 */ /* 0x000e620000201400 */
[----:B------:R-:W-:Y:S01]  /*8e80*/  @!P3 FMUL R42, R42, 16777216 ;  /* 0x4b8000002a2ab820 */ /* 0x000fe20000400000 */
[----:B------:R-:W-:Y:S01]  /*8e90*/  FSETP.GEU.AND P4, PT, |R216|, 1.175494350822287508e-38, PT ;  /* 0x00800000d800780b */ /* 0x000fe20003f8e200 */
[----:B------:R-:W-:Y:S01]  /*8ea0*/  @!P3 FMUL R37, R37, 16777216 ;  /* 0x4b8000002525b820 */ /* 0x000fe20000400000 */
[----:B------:R-:W-:Y:S01]  /*8eb0*/  MOV R44, R39 ;  /* 0x00000027002c7202 */ /* 0x000fe20000000f00 */
[----:B------:R-:W-:Y:S01]  /*8ec0*/  @!P3 FMUL R36, R36, 16777216 ;  /* 0x4b8000002424b820 */ /* 0x000fe20000400000 */
[----:B------:R-:W-:Y:S01]  /*8ed0*/  MOV R147, R29 ;  /* 0x0000001d00937202 */ /* 0x000fe20000000f00 */
[----:B------:R-:W-:Y:S01]  /*8ee0*/  @!P3 FMUL R38, R38, 16777216 ;  /* 0x4b8000002626b820 */ /* 0x000fe20000400000 */
[----:B------:R-:W-:Y:S01]  /*8ef0*/  FSETP.GEU.AND P6, PT, R217, 1.175494350822287508e-38, PT ;  /* 0x00800000d900780b */ /* 0x000fe20003fce000 */
[----:B------:R-:W-:Y:S01]  /*8f00*/  @!P3 FMUL R41, R41, 16777216 ;  /* 0x4b8000002929b820 */ /* 0x000fe20000400000 */
[----:B------:R-:W-:Y:S01]  /*8f10*/  FSETP.GEU.AND P3, PT, |R217|, 1.175494350822287508e-38, PT ;  /* 0x00800000d900780b */ /* 0x000fe20003f6e200 */
[----:B------:R-:W-:Y:S01]  /*8f20*/  @P0 FMUL R216, R216, 0.25 ;  /* 0x3e800000d8d80820 */ /* 0x000fe20000400000 */
[----:B------:R-:W-:Y:S01]  /*8f30*/  FSEL R244, R244, R217, !P6 ;  /* 0x000000d9f4f47208 */ /* 0x000fe20007000000 */
[----:B------:R-:W-:Y:S01]  /*8f40*/  @P0 FMUL R147, R147, 0.25 ;  /* 0x3e80000093930820 */ /* 0x000fe20000400000 */
[----:B------:R-:W-:Y:S01]  /*8f50*/  FSETP.GEU.AND P5, PT, R225, 1.175494350822287508e-38, PT ;  /* 0x00800000e100780b */ /* 0x000fe20003fae000 */
[----:B------:R-:W-:Y:S01]  /*8f60*/  @P0 FMUL R145, R145, 0.25 ;  /* 0x3e80000091910820 */ /* 0x000fe20000400000 */
[----:B------:R-:W-:Y:S01]  /*8f70*/  IADD3 R14, R183, -0x3f3504f3, RZ ;  /* 0xc0cafb0db70e7810 */ /* 0x000fe20007ffe0ff */
[----:B------:R-:W-:Y:S01]  /*8f80*/  @P0 FMUL R148, R148, 0.25 ;  /* 0x3e80000094940820 */ /* 0x000fe20000400000 */
[----:B------:R-:W-:Y:S01]  /*8f90*/  FSEL R235, R18, R225, !P5 ;  /* 0x000000e112eb7208 */ /* 0x000fe20006800000 */
[----:B------:R-:W-:Y:S01]  /*8fa0*/  @P0 FMUL R150, R150, 0.25 ;  /* 0x3e80000096960820 */ /* 0x000fe20000400000 */
[----:B------:R-:W-:Y:S01]  /*8fb0*/  LOP3.LUT R14, R14, 0xff800000, RZ, 0xc0, !PT ;  /* 0xff8000000e0e7812 */ /* 0x000fe200078ec0ff */
[----:B------:R-:W-:Y:S01]  /*8fc0*/  @P0 FMUL R146, R146, 0.25 ;  /* 0x3e80000092920820 */ /* 0x000fe20000400000 */
[----:B------:R-:W-:Y:S01]  /*8fd0*/  IADD3 R18, R235, -0x3f3504f3, RZ ;  /* 0xc0cafb0deb127810 */ /* 0x000fe20007ffe0ff */
[----:B------:R-:W-:Y:S01]  /*8fe0*/  @P0 FMUL R144, R144, 0.25 ;  /* 0x3e80000090900820 */ /* 0x000fe20000400000 */
[----:B------:R-:W2:Y:S01]  /*8ff0*/  I2F R28, R14 ;  /* 0x0000000e001c7306 */ /* 0x000ea20000201400 */
[----:B------:R-:W-:Y:S01]  /*9000*/  @P0 FMUL R149, R149, 0.25 ;  /* 0x3e80000095950820 */ /* 0x000fe20000400000 */
[----:B------:R-:W-:Y:S01]  /*9010*/  LOP3.LUT R18, R18, 0xff800000, RZ, 0xc0, !PT ;  /* 0xff80000012127812 */ /* 0x000fe200078ec0ff */
[----:B------:R-:W-:Y:S01]  /*9020*/  @P0 FMUL R151, R151, 0.25 ;  /* 0x3e80000097970820 */ /* 0x000fe20000400000 */
[----:B------:R-:W-:Y:S01]  /*9030*/  FSETP.GT.AND P0, PT, |R218|, 8.50705917302346158658e+37, PT ;  /* 0x7e800000da00780b */ /* 0x000fe20003f04200 */
[----:B------:R-:W-:Y:S01]  /*9040*/  @P1 FMUL R217, R217, 0.25 ;  /* 0x3e800000d9d91820 */ /* 0x000fe20000400000 */
[----:B------:R-:W-:Y:S01]  /*9050*/  IADD3 R29, R240, -0x3f3504f3, RZ ;  /* 0xc0cafb0df01d7810 */ /* 0x000fe20007ffe0ff */
[----:B------:R-:W-:Y:S01]  /*9060*/  @P1 FMUL R44, R44, 0.25 ;  /* 0x3e8000002c2c1820 */ /* 0x000fe20000400000 */
[----:B------:R-:W-:Y:S01]  /*9070*/  I2F R39, R18 ;  /* 0x0000001200277306 */ /* 0x000fe20000201400 */
[----:B------:R-:W-:Y:S01]  /*9080*/  @P1 FMUL R46, R46, 0.25 ;  /* 0x3e8000002e2e1820 */ /* 0x000fe20000400000 */
[----:B------:R-:W-:Y:S01]  /*9090*/  LOP3.LUT R29, R29, 0xff800000, RZ, 0xc0, !PT ;  /* 0xff8000001d1d7812 */ /* 0x000fe200078ec0ff */
[----:B------:R-:W-:Y:S01]  /*90a0*/  @P1 FMUL R43, R43, 0.25 ;  /* 0x3e8000002b2b1820 */ /* 0x000fe20000400000 */
[----:B------:R-:W-:Y:S01]  /*90b0*/  IADD3 R179, R244, -0x3f3504f3, RZ ;  /* 0xc0cafb0df4b37810 */ /* 0x000fe20007ffe0ff */
[----:B------:R-:W-:Y:S01]  /*90c0*/  @P1 FMUL R47, R47, 0.25 ;  /* 0x3e8000002f2f1820 */ /* 0x000fe20000400000 */
[----:B------:R-:W-:Y:S01]  /*90d0*/  IADD3 R22, R237, -0x3f3504f3, RZ ;  /* 0xc0cafb0ded167810 */ /* 0x000fe20007ffe0ff */
[----:B------:R-:W-:Y:S01]  /*90e0*/  @P1 FMUL R154, R154, 0.25 ;  /* 0x3e8000009a9a1820 */ /* 0x000fe20000400000 */
[----:B------:R-:W-:Y:S01]  /*90f0*/  I2F R176, R29 ;  /* 0x0000001d00b07306 */ /* 0x000fe20000201400 */
[----:B------:R-:W-:Y:S01]  /*9100*/  @P1 FMUL R45, R45, 0.25 ;  /* 0x3e8000002d2d1820 */ /* 0x000fe20000400000 */
[----:B------:R-:W-:Y:S01]  /*9110*/  LOP3.LUT R25, R179, 0xff800000, RZ, 0xc0, !PT ;  /* 0xff800000b3197812 */ /* 0x000fe200078ec0ff */
[----:B------:R-:W-:Y:S01]  /*9120*/  @P1 FMUL R153, R153, 0.25 ;  /* 0x3e80000099991820 */ /* 0x000fe20000400000 */
[----:B------:R-:W-:Y:S01]  /*9130*/  LOP3.LUT R22, R22, 0xff800000, RZ, 0xc0, !PT ;  /* 0xff80000016167812 */ /* 0x000fe200078ec0ff */
[----:B------:R-:W-:Y:S01]  /*9140*/  @P1 FMUL R152, R152, 0.25 ;  /* 0x3e80000098981820 */ /* 0x000fe20000400000 */
[----:B------:R-:W-:Y:S01]  /*9150*/  FSETP.GT.AND P1, PT, |R219|, 8.50705917302346158658e+37, PT ;  /* 0x7e800000db00780b */ /* 0x000fe20003f24200 */
[----:B------:R-:W-:Y:S01]  /*9160*/  @!P4 FMUL R216, R216, 16777216 ;  /* 0x4b800000d8d8c820 */ /* 0x000fe20000400000 */
[----:B------:R-:W-:Y:S01]  /*9170*/  I2F R165, R22 ;  /* 0x0000001600a57306 */ /* 0x000fe20000201400 */
[----:B------:R-:W-:Y:S01]  /*9180*/  @!P4 FMUL R147, R147, 16777216 ;  /* 0x4b8000009393c820 */ /* 0x000fe20000400000 */
[----:B------:R-:W-:Y:S01]  /*9190*/  IADD3 R23, R238, -0x3f3504f3, RZ ;  /* 0xc0cafb0dee177810 */ /* 0x000fe20007ffe0ff */
[----:B------:R-:W-:Y:S01]  /*91a0*/  @!P4 FMUL R145, R145, 16777216 ;  /* 0x4b8000009191c820 */ /* 0x000fe20000400000 */
[----:B------:R-:W-:Y:S01]  /*91b0*/  IADD3 R24, R239, -0x3f3504f3, RZ ;  /* 0xc0cafb0def187810 */ /* 0x000fe20007ffe0ff */
[----:B------:R-:W-:Y:S01]  /*91c0*/  @!P4 FMUL R148, R148, 16777216 ;  /* 0x4b8000009494c820 */ /* 0x000fe20000400000 */
[----:B------:R-:W-:Y:S01]  /*91d0*/  IADD3 R27, R242, -0x3f3504f3, RZ ;  /* 0xc0cafb0df21b7810 */ /* 0x000fe20007ffe0ff */
[----:B------:R-:W-:Y:S01]  /*91e0*/  @!P4 FMUL R150, R150, 16777216 ;  /* 0x4b8000009696c820 */ /* 0x000fe20000400000 */
[----:B------:R-:W-:Y:S01]  /*91f0*/  FSEL R250, RZ, -23, P6 ;  /* 0xc1b80000fffa7808 */ /* 0x000fe20003000000 */
[----:B------:R-:W-:Y:S01]  /*9200*/  @!P4 FMUL R146, R146, 16777216 ;  /* 0x4b8000009292c820 */ /* 0x000fe20000400000 */
[----:B------:R-:W-:Y:S01]  /*9210*/  LOP3.LUT R23, R23, 0xff800000, RZ, 0xc0, !PT ;  /* 0xff80000017177812 */ /* 0x000fe200078ec0ff */
[----:B------:R-:W-:Y:S01]  /*9220*/  @!P4 FMUL R144, R144, 16777216 ;  /* 0x4b8000009090c820 */ /* 0x000fe20000400000 */
[----:B------:R-:W-:Y:S01]  /*9230*/  LOP3.LUT R24, R24, 0xff800000, RZ, 0xc0, !PT ;  /* 0xff80000018187812 */ /* 0x000fe200078ec0ff */
[----:B------:R-:W-:Y:S01]  /*9240*/  @!P4 FMUL R149, R149, 16777216 ;  /* 0x4b8000009595c820 */ /* 0x000fe20000400000 */
[----:B------:R-:W-:Y:S01]  /*9250*/  LOP3.LUT R27, R27, 0xff800000, RZ, 0xc0, !PT ;  /* 0xff8000001b1b7812 */ /* 0x000fe200078ec0ff */
[----:B------:R-:W-:Y:S01]  /*9260*/  @!P4 FMUL R151, R151, 16777216 ;  /* 0x4b8000009797c820 */ /* 0x000fe20000400000 */
[----:B------:R-:W-:Y:S01]  /*9270*/  FSETP.GEU.AND P4, PT, |R218|, 1.175494350822287508e-38, PT ;  /* 0x00800000da00780b */ /* 0x000fe20003f8e200 */
[----:B------:R-:W-:Y:S01]  /*9280*/  @!P3 FMUL R217, R217, 16777216 ;  /* 0x4b800000d9d9b820 */ /* 0x000fe20000400000 */
[----:B------:R3:W-:Y:S01]  /*9290*/  I2F R166, R23 ;  /* 0x0000001700a67306 */ /* 0x0007e20000201400 */
[----:B------:R-:W-:Y:S01]  /*92a0*/  @!P3 FMUL R44, R44, 16777216 ;  /* 0x4b8000002c2cb820 */ /* 0x000fe20000400000 */
[----:B------:R-:W-:Y:S01]  /*92b0*/  IADD3 R15, R234, -R15, RZ ;  /* 0x8000000fea0f7210 */ /* 0x000fe20007ffe0ff */
[----:B------:R-:W-:Y:S01]  /*92c0*/  @!P3 FMUL R46, R46, 16777216 ;  /* 0x4b8000002e2eb820 */ /* 0x000fe20000400000 */
[----:B------:R-:W-:Y:S01]  /*92d0*/  IADD3 R21, R236, -R21, RZ ;  /* 0x80000015ec157210 */ /* 0x000fe20007ffe0ff */
[----:B------:R-:W-:Y:S01]  /*92e0*/  @!P3 FMUL R43, R43, 16777216 ;  /* 0x4b8000002b2bb820 */ /* 0x000fe20000400000 */
[----:B------:R-:W-:Y:S01]  /*92f0*/  LOP3.LUT R200, R204, 0x8, RZ, 0x3c, !PT ;  /* 0x00000008ccc87812 */ /* 0x000fe200078e3cff */
[----:B------:R-:W-:Y:S01]  /*9300*/  @!P3 FMUL R47, R47, 16777216 ;  /* 0x4b8000002f2fb820 */ /* 0x000fe20000400000 */
[----:B------:R-:W-:Y:S01]  /*9310*/  MUFU.RCP R217, R217 ;  /* 0x000000d900d97308 */ /* 0x000fe20000001000 */
[----:B------:R-:W-:Y:S01]  /*9320*/  @!P3 FMUL R154, R154, 16777216 ;  /* 0x4b8000009a9ab820 */ /* 0x000fe20000400000 */
[----:B---3--:R-:W-:Y:S01]  /*9330*/  IADD3 R23, R238, -R23, RZ ;  /* 0x80000017ee177210 */ /* 0x008fe20007ffe0ff */
[----:B------:R-:W-:Y:S01]  /*9340*/  @!P3 FMUL R45, R45, 16777216 ;  /* 0x4b8000002d2db820 */ /* 0x000fe20000400000 */
[----:B------:R-:W-:Y:S01]  /*9350*/  LOP3.LUT R196, R204, 0x10, RZ, 0x3c, !PT ;  /* 0x00000010ccc47812 */ /* 0x000fe200078e3cff */
[----:B------:R-:W-:Y:S01]  /*9360*/  @!P3 FMUL R153, R153, 16777216 ;  /* 0x4b8000009999b820 */ /* 0x000fe20000400000 */
[----:B------:R-:W-:Y:S01]  /*9370*/  SHF.R.U32.HI R197, RZ, 0x7, R197 ;  /* 0x00000007ffc57819 */ /* 0x000fe200000116c5 */
[----:B------:R-:W-:Y:S01]  /*9380*/  @!P3 FMUL R152, R152, 16777216 ;  /* 0x4b8000009898b820 */ /* 0x000fe20000400000 */
[----:B------:R-:W-:Y:S01]  /*9390*/  FSETP.GEU.AND P3, PT, |R219|, 1.175494350822287508e-38, PT ;  /* 0x00800000db00780b */ /* 0x000fe20003f6e200 */
[----:B-1----:R-:W-:Y:S01]  /*93a0*/  FFMA.FTZ R11, R16, 1.1920928955078125e-07, R11 ;  /* 0x34000000100b7823 */ /* 0x002fe2000001000b */
[----:B------:R-:W-:Y:S01]  /*93b0*/  FSEL R16, RZ, -23, P5 ;  /* 0xc1b80000ff107808 */ /* 0x000fe20002800000 */
[----:B------:R-:W-:Y:S01]  /*93c0*/  @P0 FMUL R158, R158, 0.25 ;  /* 0x3e8000009e9e0820 */ /* 0x000fe20000400000 */
[----:B------:R-:W-:Y:S01]  /*93d0*/  FSETP.GEU.AND P5, PT, R218, 1.175494350822287508e-38, PT ;  /* 0x00800000da00780b */ /* 0x000fe20003fae000 */
[----:B------:R-:W-:Y:S01]  /*93e0*/  @P0 FMUL R156, R156, 0.25 ;  /* 0x3e8000009c9c0820 */ /* 0x000fe20000400000 */
[----:B------:R1:W-:Y:S01]  /*93f0*/  I2F R167, R24 ;  /* 0x0000001800a77306 */ /* 0x0003e20000201400 */
[----:B------:R-:W-:Y:S01]  /*9400*/  @P0 FMUL R155, R155, 0.25 ;  /* 0x3e8000009b9b0820 */ /* 0x000fe20000400000 */
[----:B------:R-:W-:Y:S01]  /*9410*/  FSEL R241, R241, R218, !P5 ;  /* 0x000000daf1f17208 */ /* 0x000fe20006800000 */
[----:B------:R-:W-:Y:S01]  /*9420*/  @P0 FMUL R218, R218, 0.25 ;  /* 0x3e800000dada0820 */ /* 0x000fe20000400000 */
[----:B------:R-:W-:Y:S01]  /*9430*/  FSEL R249, RZ, -23, P5 ;  /* 0xc1b80000fff97808 */ /* 0x000fe20002800000 */
[----:B------:R-:W-:Y:S01]  /*9440*/  @P0 FMUL R157, R157, 0.25 ;  /* 0x3e8000009d9d0820 */ /* 0x000fe20000400000 */
[----:B------:R-:W-:Y:S01]  /*9450*/  FSETP.GEU.AND P5, PT, |R227|, 1.175494350822287508e-38, PT ;  /* 0x00800000e300780b */ /* 0x000fe20003fae200 */
[----:B------:R-:W-:Y:S01]  /*9460*/  @P0 FMUL R35, R35, 0.25 ;  /* 0x3e80000023230820 */ /* 0x000fe20000400000 */
[----:B------:R-:W-:Y:S01]  /*9470*/  IADD3 R26, R241, -0x3f3504f3, RZ ;  /* 0xc0cafb0df11a7810 */ /* 0x000fe20007ffe0ff */
[----:B------:R-:W-:Y:S01]  /*9480*/  @P0 FMUL R34, R34, 0.25 ;  /* 0x3e80000022220820 */ /* 0x000fe20000400000 */
[----:B------:R3:W-:Y:S01]  /*9490*/  I2F R177, R27 ;  /* 0x0000001b00b17306 */ /* 0x0007e20000201400 */
[----:B------:R-:W-:Y:S01]  /*94a0*/  @P0 FMUL R33, R33, 0.25 ;  /* 0x3e80000021210820 */ /* 0x000fe20000400000 */
[----:B------:R-:W-:Y:S01]  /*94b0*/  LOP3.LUT R26, R26, 0xff800000, RZ, 0xc0, !PT ;  /* 0xff8000001a1a7812 */ /* 0x000fe200078ec0ff */
[----:B------:R-:W-:Y:S01]  /*94c0*/  @P0 FMUL R32, R32, 0.25 ;  /* 0x3e80000020200820 */ /* 0x000fe20000400000 */
[----:B------:R-:W-:Y:S01]  /*94d0*/  FSETP.GT.AND P0, PT, |R220|, 8.50705917302346158658e+37, PT ;  /* 0x7e800000dc00780b */ /* 0x000fe20003f04200 */
[----:B------:R-:W-:Y:S01]  /*94e0*/  @P1 FMUL R219, R219, 0.25 ;  /* 0x3e800000dbdb1820 */ /* 0x000fe20000400000 */
[----:B-1----:R-:W-:Y:S01]  /*94f0*/  IADD3 R24, R239, -R24, RZ ;  /* 0x80000018ef187210 */ /* 0x002fe20007ffe0ff */
[----:B------:R-:W-:Y:S01]  /*9500*/  @P1 FMUL R51, R51, 0.25 ;  /* 0x3e80000033331820 */ /* 0x000fe20000400000 */
[----:B------:R1:W-:Y:S01]  /*9510*/  I2F R178, R26 ;  /* 0x0000001a00b27306 */ /* 0x0003e20000201400 */
[----:B------:R-:W-:Y:S01]  /*9520*/  @P1 FMUL R50, R50, 0.25 ;  /* 0x3e80000032321820 */ /* 0x000fe20000400000 */
[----:B---3--:R-:W-:Y:S01]  /*9530*/  IADD3 R27, R242, -R27, RZ ;  /* 0x8000001bf21b7210 */ /* 0x008fe20007ffe0ff */
[----:B------:R-:W-:Y:S01]  /*9540*/  @P1 FMUL R55, R55, 0.25 ;  /* 0x3e80000037371820 */ /* 0x000fe20000400000 */
[----:B------:R-:W-:Y:S01]  /*9550*/  SGXT.U32 R197, R197, 0x1 ;  /* 0x00000001c5c5781a */ /* 0x000fe20000000000 */
[----:B------:R-:W-:-:S02]  /*9560*/  @P1 FMUL R54, R54, 0.25 ;  /* 0x3e80000036361820 */ /* 0x000fc40000400000 */
[----:B------:R-:W-:Y:S01]  /*9570*/  @P1 FMUL R59, R59, 0.25 ;  /* 0x3e8000003b3b1820 */ /* 0x000fe20000400000 */
[----:B------:R-:W-:Y:S01]  /*9580*/  MUFU.RCP R216, R216 ;  /* 0x000000d800d87308 */ /* 0x000fe20000001000 */
[----:B------:R-:W-:Y:S01]  /*9590*/  @P1 FMUL R58, R58, 0.25 ;  /* 0x3e8000003a3a1820 */ /* 0x000fe20000400000 */
[----:B-1----:R-:W-:Y:S01]  /*95a0*/  IADD3 R26, R241, -R26, RZ ;  /* 0x8000001af11a7210 */ /* 0x002fe20007ffe0ff */
[----:B------:R-:W-:Y:S02]  /*95b0*/  @P1 FMUL R63, R63, 0.25 ;  /* 0x3e8000003f3f1820 */ /* 0x000fe40000400000 */
[----:B------:R-:W-:Y:S01]  /*95c0*/  @P1 FMUL R62, R62, 0.25 ;  /* 0x3e8000003e3e1820 */ /* 0x000fe20000400000 */
[----:B------:R-:W-:Y:S01]  /*95d0*/  FSETP.GT.AND P1, PT, |R221|, 8.50705917302346158658e+37, PT ;  /* 0x7e800000dd00780b */ /* 0x000fe20003f24200 */
[----:B------:R-:W-:Y:S02]  /*95e0*/  @!P4 FMUL R218, R218, 16777216 ;  /* 0x4b800000dadac820 */ /* 0x000fe40000400000 */
[----:B------:R-:W-:-:S02]  /*95f0*/  @!P4 FMUL R158, R158, 16777216 ;  /* 0x4b8000009e9ec820 */ /* 0x000fc40000400000 */
[----:B------:R-:W-:Y:S02]  /*9600*/  @!P4 FMUL R156, R156, 16777216 ;  /* 0x4b8000009c9cc820 */ /* 0x000fe40000400000 */
[----:B------:R-:W-:Y:S02]  /*9610*/  @!P4 FMUL R155, R155, 16777216 ;  /* 0x4b8000009b9bc820 */ /* 0x000fe40000400000 */
[----:B------:R-:W-:Y:S02]  /*9620*/  @!P4 FMUL R157, R157, 16777216 ;  /* 0x4b8000009d9dc820 */ /* 0x000fe40000400000 */
[----:B------:R-:W-:Y:S02]  /*9630*/  @!P4 FMUL R35, R35, 16777216 ;  /* 0x4b8000002323c820 */ /* 0x000fe40000400000 */
[----:B------:R-:W-:Y:S02]  /*9640*/  @!P4 FMUL R34, R34, 16777216 ;  /* 0x4b8000002222c820 */ /* 0x000fe40000400000 */
[----:B------:R-:W-:-:S02]  /*9650*/  @!P4 FMUL R33, R33, 16777216 ;  /* 0x4b8000002121c820 */ /* 0x000fc40000400000 */
[----:B------:R-:W-:Y:S01]  /*9660*/  @!P4 FMUL R32, R32, 16777216 ;  /* 0x4b8000002020c820 */ /* 0x000fe20000400000 */
[----:B------:R-:W-:Y:S01]  /*9670*/  FSETP.GEU.AND P4, PT, |R220|, 1.175494350822287508e-38, PT ;  /* 0x00800000dc00780b */ /* 0x000fe20003f8e200 */
[----:B------:R-:W-:Y:S02]  /*9680*/  @!P3 FMUL R219, R219, 16777216 ;  /* 0x4b800000dbdbb820 */ /* 0x000fe40000400000 */
[----:B------:R-:W-:Y:S02]  /*9690*/  @!P3 FMUL R51, R51, 16777216 ;  /* 0x4b8000003333b820 */ /* 0x000fe40000400000 */
[----:B------:R-:W-:Y:S02]  /*96a0*/  @!P3 FMUL R50, R50, 16777216 ;  /* 0x4b8000003232b820 */ /* 0x000fe40000400000 */
[----:B------:R-:W-:Y:S02]  /*96b0*/  @!P3 FMUL R55, R55, 16777216 ;  /* 0x4b8000003737b820 */ /* 0x000fe40000400000 */
[----:B------:R-:W-:-:S02]  /*96c0*/  @!P3 FMUL R54, R54, 16777216 ;  /* 0x4b8000003636b820 */ /* 0x000fc40000400000 */
[----:B------:R-:W-:Y:S02]  /*96d0*/  @!P3 FMUL R59, R59, 16777216 ;  /* 0x4b8000003b3bb820 */ /* 0x000fe40000400000 */
[----:B------:R-:W-:Y:S02]  /*96e0*/  @!P3 FMUL R58, R58, 16777216 ;  /* 0x4b8000003a3ab820 */ /* 0x000fe40000400000 */
[----:B------:R-:W-:Y:S02]  /*96f0*/  @!P3 FMUL R63, R63, 16777216 ;  /* 0x4b8000003f3fb820 */ /* 0x000fe40000400000 */
[----:B------:R-:W-:Y:S01]  /*9700*/  @!P3 FMUL R62, R62, 16777216 ;  /* 0x4b8000003e3eb820 */ /* 0x000fe20000400000 */
[----:B------:R-:W-:Y:S01]  /*9710*/  FSETP.GEU.AND P3, PT, |R221|, 1.175494350822287508e-38, PT ;  /* 0x00800000dd00780b */ /* 0x000fe20003f6e200 */
[----:B------:R-:W-:Y:S02]  /*9720*/  @P0 FMUL R220, R220, 0.25 ;  /* 0x3e800000dcdc0820 */ /* 0x000fe40000400000 */
[----:B------:R-:W-:-:S02]  /*9730*/  @P0 FMUL R49, R49, 0.25 ;  /* 0x3e80000031310820 */ /* 0x000fc40000400000 */
[----:B------:R-:W-:Y:S02]  /*9740*/  @P0 FMUL R48, R48, 0.25 ;  /* 0x3e80000030300820 */ /* 0x000fe40000400000 */
[----:B------:R-:W-:Y:S02]  /*9750*/  @P0 FMUL R53, R53, 0.25 ;  /* 0x3e80000035350820 */ /* 0x000fe40000400000 */
[----:B------:R-:W-:Y:S02]  /*9760*/  @P0 FMUL R52, R52, 0.25 ;  /* 0x3e80000034340820 */ /* 0x000fe40000400000 */
[----:B------:R-:W-:Y:S02]  /*9770*/  @P0 FMUL R57, R57, 0.25 ;  /* 0x3e80000039390820 */ /* 0x000fe40000400000 */
[----:B------:R-:W-:Y:S02]  /*9780*/  @P0 FMUL R56, R56, 0.25 ;  /* 0x3e80000038380820 */ /* 0x000fe40000400000 */
[----:B------:R-:W-:-:S02]  /*9790*/  @P0 FMUL R61, R61, 0.25 ;  /* 0x3e8000003d3d0820 */ /* 0x000fc40000400000 */
[----:B------:R-:W-:Y:S01]  /*97a0*/  @P0 FMUL R60, R60, 0.25 ;  /* 0x3e8000003c3c0820 */ /* 0x000fe20000400000 */
[----:B------:R-:W-:Y:S01]  /*97b0*/  FSETP.GT.AND P0, PT, |R222|, 8.50705917302346158658e+37, PT ;  /* 0x7e800000de00780b */ /* 0x000fe20003f04200 */
[----:B------:R-:W-:Y:S02]  /*97c0*/  @P1 FMUL R221, R221, 0.25 ;  /* 0x3e800000dddd1820 */ /* 0x000fe40000400000 */
[----:B------:R-:W-:Y:S02]  /*97d0*/  @P1 FMUL R67, R67, 0.25 ;  /* 0x3e80000043431820 */ /* 0x000fe40000400000 */
[----:B------:R-:W-:Y:S02]  /*97e0*/  @P1 FMUL R66, R66, 0.25 ;  /* 0x3e80000042421820 */ /* 0x000fe40000400000 */
[----:B------:R-:W-:Y:S02]  /*97f0*/  @P1 FMUL R71, R71, 0.25 ;  /* 0x3e80000047471820 */ /* 0x000fe40000400000 */
[----:B------:R-:W-:-:S02]  /*9800*/  @P1 FMUL R70, R70, 0.25 ;  /* 0x3e80000046461820 */ /* 0x000fc40000400000 */
[----:B------:R-:W-:Y:S02]  /*9810*/  @P1 FMUL R75, R75, 0.25 ;  /* 0x3e8000004b4b1820 */ /* 0x000fe40000400000 */
[----:B------:R-:W-:Y:S02]  /*9820*/  @P1 FMUL R74, R74, 0.25 ;  /* 0x3e8000004a4a1820 */ /* 0x000fe40000400000 */
[----:B------:R-:W-:Y:S02]  /*9830*/  @P1 FMUL R79, R79, 0.25 ;  /* 0x3e8000004f4f1820 */ /* 0x000fe40000400000 */
[----:B------:R-:W-:Y:S01]  /*9840*/  @P1 FMUL R78, R78, 0.25 ;  /* 0x3e8000004e4e1820 */ /* 0x000fe20000400000 */
[----:B------:R-:W-:Y:S01]  /*9850*/  FSETP.GT.AND P1, PT, |R223|, 8.50705917302346158658e+37, PT ;  /* 0x7e800000df00780b */ /* 0x000fe20003f24200 */
[----:B------:R-:W-:Y:S02]  /*9860*/  @!P4 FMUL R220, R220, 16777216 ;  /* 0x4b800000dcdcc820 */ /* 0x000fe40000400000 */
[----:B------:R-:W-:-:S02]  /*9870*/  @!P4 FMUL R49, R49, 16777216 ;  /* 0x4b8000003131c820 */ /* 0x000fc40000400000 */
[----:B------:R-:W-:Y:S01]  /*9880*/  @!P4 FMUL R48, R48, 16777216 ;  /* 0x4b8000003030c820 */ /* 0x000fe20000400000 */
[----:B------:R-:W-:Y:S01]  /*9890*/  MUFU.RCP R190, R220 ;  /* 0x000000dc00be7308 */ /* 0x000fe20000001000 */
        /* <DEDUP_REMOVED lines=10> */
[----:B------:R-:W-:Y:S01]  /*9940*/  @!P3 FMUL R71, R71, 16777216 ;  /* 0x4b8000004747b820 */ /* 0x000fe20000400000 */
[----:B------:R-:W-:Y:S01]  /*9950*/  MUFU.RCP R221, R221 ;  /* 0x000000dd00dd7308 */ /* 0x000fe20000001000 */
        /* <DEDUP_REMOVED lines=28> */
[----:B------:R-:W-:Y:S02]  /*9b20*/  @!P4 FMUL R64, R64, 16777216 ;  /* 0x4b8000004040c820 */ /* 0x000fe40000400000 */
[----:B------:R-:W-:Y:S01]  /*9b30*/  @!P4 FMUL R69, R69, 16777216 ;  /* 0x4b8000004545c820 */ /* 0x000fe20000400000 */
[----:B------:R-:W1:Y:S01]  /*9b40*/  MUFU.RCP R222, R222 ;  /* 0x000000de00de7308 */ /* 0x000e620000001000 */
        /* <DEDUP_REMOVED lines=16> */
[----:B--2---:R-:W-:Y:S01]  /*9c50*/  FFMA.FTZ R19, R28, 1.1920928955078125e-07, R19 ;  /* 0x340000001c137823 */ /* 0x004fe20000010013 */
[----:B------:R-:W-:Y:S01]  /*9c60*/  IADD3 R28, R243, -0x3f3504f3, RZ ;  /* 0xc0cafb0df31c7810 */ /* 0x000fe20007ffe0ff */
[----:B------:R-:W-:-:S02]  /*9c70*/  @P0 FMUL R224, R224, 0.25 ;  /* 0x3e800000e0e00820 */ /* 0x000fc40000400000 */
[----:B------:R-:W-:Y:S01]  /*9c80*/  @P0 FMUL R81, R81, 0.25 ;  /* 0x3e80000051510820 */ /* 0x000fe20000400000 */
[----:B------:R-:W-:Y:S01]  /*9c90*/  LOP3.LUT R28, R28, 0xff800000, RZ, 0xc0, !PT ;  /* 0xff8000001c1c7812 */ /* 0x000fe200078ec0ff */
[----:B------:R-:W-:Y:S02]  /*9ca0*/  @P0 FMUL R80, R80, 0.25 ;  /* 0x3e80000050500820 */ /* 0x000fe40000400000 */
[----:B------:R-:W-:Y:S01]  /*9cb0*/  @P0 FMUL R85, R85, 0.25 ;  /* 0x3e80000055550820 */ /* 0x000fe20000400000 */
[----:B------:R2:W0:Y:S01]  /*9cc0*/  I2F R164, R28 ;  /* 0x0000001c00a47306 */ /* 0x0004220000201400 */
[----:B------:R-:W-:Y:S02]  /*9cd0*/  @P0 FMUL R84, R84, 0.25 ;  /* 0x3e80000054540820 */ /* 0x000fe40000400000 */
[----:B------:R-:W-:Y:S02]  /*9ce0*/  @P0 FMUL R89, R89, 0.25 ;  /* 0x3e80000059590820 */ /* 0x000fe40000400000 */
[----:B------:R-:W-:-:S02]  /*9cf0*/  @P0 FMUL R88, R88, 0.25 ;  /* 0x3e80000058580820 */ /* 0x000fc40000400000 */
[----:B------:R-:W-:Y:S02]  /*9d00*/  @P0 FMUL R93, R93, 0.25 ;  /* 0x3e8000005d5d0820 */ /* 0x000fe40000400000 */
[----:B------:R-:W-:Y:S01]  /*9d10*/  @P0 FMUL R92, R92, 0.25 ;  /* 0x3e8000005c5c0820 */ /* 0x000fe20000400000 */
[----:B------:R-:W-:Y:S01]  /*9d20*/  FSETP.GT.AND P0, PT, |R226|, 8.50705917302346158658e+37, PT ;  /* 0x7e800000e200780b */ /* 0x000fe20003f04200 */
[----:B------:R-:W-:Y:S01]  /*9d30*/  @P1 FMUL R225, R225, 0.25 ;  /* 0x3e800000e1e11820 */ /* 0x000fe20000400000 */
[----:B--2---:R-:W-:Y:S01]  /*9d40*/  IADD3 R28, R243, -R28, RZ ;  /* 0x8000001cf31c7210 */ /* 0x004fe20007ffe0ff */
[----:B------:R-:W-:Y:S02]  /*9d50*/  @P1 FMUL R99, R99, 0.25 ;  /* 0x3e80000063631820 */ /* 0x000fe40000400000 */
[----:B------:R-:W-:Y:S02]  /*9d60*/  @P1 FMUL R98, R98, 0.25 ;  /* 0x3e80000062621820 */ /* 0x000fe40000400000 */
[----:B------:R-:W-:-:S02]  /*9d70*/  @P1 FMUL R103, R103, 0.25 ;  /* 0x3e80000067671820 */ /* 0x000fc40000400000 */
[----:B------:R-:W-:Y:S02]  /*9d80*/  @P1 FMUL R102, R102, 0.25 ;  /* 0x3e80000066661820 */ /* 0x000fe40000400000 */
[----:B------:R-:W-:Y:S02]  /*9d90*/  @P1 FMUL R107, R107, 0.25 ;  /* 0x3e8000006b6b1820 */ /* 0x000fe40000400000 */
[----:B------:R-:W-:Y:S02]  /*9da0*/  @P1 FMUL R106, R106, 0.25 ;  /* 0x3e8000006a6a1820 */ /* 0x000fe40000400000 */
[----:B------:R-:W-:Y:S02]  /*9db0*/  @P1 FMUL R111, R111, 0.25 ;  /* 0x3e8000006f6f1820 */ /* 0x000fe40000400000 */
[----:B------:R-:W-:Y:S01]  /*9dc0*/  @P1 FMUL R110, R110, 0.25 ;  /* 0x3e8000006e6e1820 */ /* 0x000fe20000400000 */
[----:B------:R-:W-:Y:S01]  /*9dd0*/  FSETP.GEU.AND P1, PT, |R228|, 1.175494350822287508e-38, PT ;  /* 0x00800000e400780b */ /* 0x000fe20003f2e200 */
[----:B------:R-:W-:-:S02]  /*9de0*/  @!P4 FMUL R224, R224, 16777216 ;  /* 0x4b800000e0e0c820 */ /* 0x000fc40000400000 */
[----:B------:R-:W-:Y:S02]  /*9df0*/  @!P4 FMUL R81, R81, 16777216 ;  /* 0x4b8000005151c820 */ /* 0x000fe40000400000 */
[----:B------:R-:W-:Y:S02]  /*9e00*/  @!P4 FMUL R80, R80, 16777216 ;  /* 0x4b8000005050c820 */ /* 0x000fe40000400000 */
[----:B------:R-:W-:Y:S02]  /*9e10*/  @!P4 FMUL R85, R85, 16777216 ;  /* 0x4b8000005555c820 */ /* 0x000fe40000400000 */
[----:B------:R-:W-:Y:S02]  /*9e20*/  @!P4 FMUL R84, R84, 16777216 ;  /* 0x4b8000005454c820 */ /* 0x000fe40000400000 */
[----:B------:R-:W-:Y:S02]  /*9e30*/  @!P4 FMUL R89, R89, 16777216 ;  /* 0x4b8000005959c820 */ /* 0x000fe40000400000 */
[----:B------:R-:W-:-:S02]  /*9e40*/  @!P4 FMUL R88, R88, 16777216 ;  /* 0x4b8000005858c820 */ /* 0x000fc40000400000 */
[----:B------:R-:W-:Y:S02]  /*9e50*/  @!P4 FMUL R93, R93, 16777216 ;  /* 0x4b8000005d5dc820 */ /* 0x000fe40000400000 */
[----:B------:R-:W-:Y:S01]  /*9e60*/  @!P4 FMUL R92, R92, 16777216 ;  /* 0x4b8000005c5cc820 */ /* 0x000fe20000400000 */
[----:B------:R-:W-:Y:S01]  /*9e70*/  FSETP.GEU.AND P4, PT, |R226|, 1.175494350822287508e-38, PT ;  /* 0x00800000e200780b */ /* 0x000fe20003f8e200 */
[----:B------:R-:W-:Y:S02]  /*9e80*/  @!P3 FMUL R225, R225, 16777216 ;  /* 0x4b800000e1e1b820 */ /* 0x000fe40000400000 */
[----:B------:R-:W-:Y:S02]  /*9e90*/  @!P3 FMUL R99, R99, 16777216 ;  /* 0x4b8000006363b820 */ /* 0x000fe40000400000 */
[----:B------:R-:W-:Y:S02]  /*9ea0*/  @!P3 FMUL R98, R98, 16777216 ;  /* 0x4b8000006262b820 */ /* 0x000fe40000400000 */
[----:B------:R-:W-:-:S02]  /*9eb0*/  @!P3 FMUL R103, R103, 16777216 ;  /* 0x4b8000006767b820 */ /* 0x000fc40000400000 */
[----:B------:R-:W-:Y:S02]  /*9ec0*/  @!P3 FMUL R102, R102, 16777216 ;  /* 0x4b8000006666b820 */ /* 0x000fe40000400000 */
[----:B------:R-:W-:Y:S02]  /*9ed0*/  @!P3 FMUL R107, R107, 16777216 ;  /* 0x4b8000006b6bb820 */ /* 0x000fe40000400000 */
[----:B------:R-:W-:Y:S02]  /*9ee0*/  @!P3 FMUL R106, R106, 16777216 ;  /* 0x4b8000006a6ab820 */ /* 0x000fe40000400000 */
[----:B------:R-:W-:Y:S02]  /*9ef0*/  @!P3 FMUL R111, R111, 16777216 ;  /* 0x4b8000006f6fb820 */ /* 0x000fe40000400000 */
[----:B------:R-:W-:Y:S01]  /*9f00*/  @!P3 FMUL R110, R110, 16777216 ;  /* 0x4b8000006e6eb820 */ /* 0x000fe20000400000 */
[----:B------:R-:W-:Y:S01]  /*9f10*/  FSETP.GT.AND P3, PT, |R227|, 8.50705917302346158658e+37, PT ;  /* 0x7e800000e300780b */ /* 0x000fe20003f64200 */
[----:B------:R-:W-:-:S02]  /*9f20*/  @P0 FMUL R226, R226, 0.25 ;  /* 0x3e800000e2e20820 */ /* 0x000fc40000400000 */
[----:B------:R-:W-:Y:S02]  /*9f30*/  @P0 FMUL R97, R97, 0.25 ;  /* 0x3e80000061610820 */ /* 0x000fe40000400000 */
[----:B------:R-:W-:Y:S02]  /*9f40*/  @P0 FMUL R96, R96, 0.25 ;  /* 0x3e80000060600820 */ /* 0x000fe40000400000 */
[----:B------:R-:W-:Y:S02]  /*9f50*/  @P0 FMUL R101, R101, 0.25 ;  /* 0x3e80000065650820 */ /* 0x000fe40000400000 */
[----:B------:R-:W-:Y:S02]  /*9f60*/  @P0 FMUL R100, R100, 0.25 ;  /* 0x3e80000064640820 */ /* 0x000fe40000400000 */
[----:B------:R-:W-:Y:S02]  /*9f70*/  @P0 FMUL R105, R105, 0.25 ;  /* 0x3e80000069690820 */ /* 0x000fe40000400000 */
[----:B------:R-:W-:-:S02]  /*9f80*/  @P0 FMUL R104, R104, 0.25 ;  /* 0x3e80000068680820 */ /* 0x000fc40000400000 */
[----:B------:R-:W-:Y:S02]  /*9f90*/  @P0 FMUL R109, R109, 0.25 ;  /* 0x3e8000006d6d0820 */ /* 0x000fe40000400000 */
[----:B------:R-:W-:Y:S01]  /*9fa0*/  @P0 FMUL R108, R108, 0.25 ;  /* 0x3e8000006c6c0820 */ /* 0x000fe20000400000 */
[----:B------:R-:W-:Y:S01]  /*9fb0*/  FSETP.GT.AND P0, PT, |R228|, 8.50705917302346158658e+37, PT ;  /* 0x7e800000e400780b */ /* 0x000fe20003f04200 */
[----:B-1----:R-:W-:Y:S02]  /*9fc0*/  FMUL R191, R222, R69 ;  /* 0x00000045debf7220 */ /* 0x002fe40000400000 */
[----:B------:R-:W1:Y:S01]  /*9fd0*/  MUFU.RCP R69, R223 ;  /* 0x000000df00457308 */ /* 0x000e620000001000 */
[----:B------:R-:W-:Y:S02]  /*9fe0*/  @!P4 FMUL R226, R226, 16777216 ;  /* 0x4b800000e2e2c820 */ /* 0x000fe40000400000 */
        /* <DEDUP_REMOVED lines=29> */
[----:B------:R-:W-:Y:S01]  /*a1c0*/  FSETP.GEU.AND P5, PT, |R230|, 1.175494350822287508e-38, PT ;  /* 0x00800000e600780b */ /* 0x000fe20003fae200 */
[----:B------:R-:W-:-:S02]  /*a1d0*/  FFMA.FTZ R16, R39, 1.1920928955078125e-07, R16 ;  /* 0x3400000027107823 */ /* 0x000fc40000010010 */
[----:B------:R-:W2:Y:S01]  /*a1e0*/  I2F R39, R25 ;  /* 0x0000001900277306 */ /* 0x000ea20000201400 */
[----:B0-----:R-:W-:Y:S02]  /*a1f0*/  FFMA.FTZ R0, R164, 1.1920928955078125e-07, R159 ;  /* 0x34000000a4007823 */ /* 0x001fe4000001009f */
[----:B------:R-:W-:Y:S02]  /*a200*/  @P4 FMUL R230, R230, 0.25 ;  /* 0x3e800000e6e64820 */ /* 0x000fe40000400000 */
[----:B------:R-:W-:Y:S02]  /*a210*/  FFMA.FTZ R247, R176, 1.1920928955078125e-07, R247 ;  /* 0x34000000b0f77823 */ /* 0x000fe400000100f7 */
[----:B------:R-:W-:Y:S01]  /*a220*/  FMUL R192, R222, R64 ;  /* 0x00000040dec07220 */ /* 0x000fe20000400000 */
[----:B------:R-:W0:Y:S01]  /*a230*/  MUFU.RCP R159, R215 ;  /* 0x000000d7009f7308 */ /* 0x000e220000001000 */
[----:B------:R-:W-:Y:S02]  /*a240*/  @P0 FMUL R228, R228, 0.25 ;  /* 0x3e800000e4e40820 */ /* 0x000fe40000400000 */
[----:B------:R-:W-:-:S02]  /*a250*/  @P0 FMUL R113, R113, 0.25 ;  /* 0x3e80000071710820 */ /* 0x000fc40000400000 */
[----:B------:R-:W-:Y:S02]  /*a260*/  @P0 FMUL R112, R112, 0.25 ;  /* 0x3e80000070700820 */ /* 0x000fe40000400000 */
[----:B------:R-:W-:Y:S01]  /*a270*/  @P0 FMUL R117, R117, 0.25 ;  /* 0x3e80000075750820 */ /* 0x000fe20000400000 */
[----:B------:R-:W3:Y:S01]  /*a280*/  MUFU.RCP R176, R219 ;  /* 0x000000db00b07308 */ /* 0x000ee20000001000 */
[----:B------:R-:W-:Y:S02]  /*a290*/  @P0 FMUL R116, R116, 0.25 ;  /* 0x3e80000074740820 */ /* 0x000fe40000400000 */
[----:B------:R-:W-:Y:S02]  /*a2a0*/  @P0 FMUL R121, R121, 0.25 ;  /* 0x3e80000079790820 */ /* 0x000fe40000400000 */
[----:B------:R-:W-:Y:S02]  /*a2b0*/  @P0 FMUL R120, R120, 0.25 ;  /* 0x3e80000078780820 */ /* 0x000fe40000400000 */
[----:B------:R-:W-:-:S02]  /*a2c0*/  @P0 FMUL R125, R125, 0.25 ;  /* 0x3e8000007d7d0820 */ /* 0x000fc40000400000 */
[----:B------:R-:W-:Y:S01]  /*a2d0*/  @P0 FMUL R124, R124, 0.25 ;  /* 0x3e8000007c7c0820 */ /* 0x000fe20000400000 */
[----:B------:R-:W-:Y:S01]  /*a2e0*/  FSETP.GEU.AND P0, PT, |R229|, 1.175494350822287508e-38, PT ;  /* 0x00800000e500780b */ /* 0x000fe20003f0e200 */
[----:B-1----:R-:W-:Y:S02]  /*a2f0*/  FMUL R64, R69, R87 ;  /* 0x0000005745407220 */ /* 0x002fe40000400000 */
[----:B------:R-:W1:Y:S01]  /*a300*/  MUFU.RCP R87, R224 ;  /* 0x000000e000577308 */ /* 0x000e620000001000 */
[----:B------:R-:W-:Y:S02]  /*a310*/  @!P5 FMUL R230, R230, 16777216 ;  /* 0x4b800000e6e6d820 */ /* 0x000fe40000400000 */
[----:B------:R-:W-:Y:S02]  /*a320*/  @!P1 FMUL R228, R228, 16777216 ;  /* 0x4b800000e4e49820 */ /* 0x000fe40000400000 */
[----:B--2---:R-:W-:Y:S02]  /*a330*/  FFMA.FTZ R250, R39, 1.1920928955078125e-07, R250 ;  /* 0x3400000027fa7823 */ /* 0x004fe400000100fa */
[C---:B0-----:R-:W-:Y:S01]  /*a340*/  FMUL R31, R159.reuse, R31 ;  /* 0x0000001f9f1f7220 */ /* 0x041fe20000400000 */
[----:B------:R-:W0:Y:S01]  /*a350*/  MUFU.RCP R230, R230 ;  /* 0x000000e600e67308 */ /* 0x000e220000001000 */
[----:B------:R-:W-:-:S02]  /*a360*/  FMUL R39, R159, R30 ;  /* 0x0000001e9f277220 */ /* 0x000fc40000400000 */
[C---:B------:R-:W-:Y:S02]  /*a370*/  FMUL R40, R159.reuse, R40 ;  /* 0x000000289f287220 */ /* 0x040fe40000400000 */
[C---:B------:R-:W-:Y:S02]  /*a380*/  FMUL R42, R159.reuse, R42 ;  /* 0x0000002a9f2a7220 */ /* 0x040fe40000400000 */
[C---:B------:R-:W-:Y:S01]  /*a390*/  FMUL R37, R159.reuse, R37 ;  /* 0x000000259f257220 */ /* 0x040fe20000400000 */
[----:B------:R-:W-:Y:S01]  /*a3a0*/  MUFU.RCP R228, R228 ;  /* 0x000000e400e47308 */ /* 0x000fe20000001000 */
[C---:B------:R-:W-:Y:S02]  /*a3b0*/  FMUL R36, R159.reuse, R36 ;  /* 0x000000249f247220 */ /* 0x040fe40000400000 */
[C---:B------:R-:W-:Y:S02]  /*a3c0*/  FMUL R38, R159.reuse, R38 ;  /* 0x000000269f267220 */ /* 0x040fe40000400000 */
[----:B------:R-:W-:-:S02]  /*a3d0*/  FMUL R41, R159, R41 ;  /* 0x000000299f297220 */ /* 0x000fc40000400000 */
[----:B------:R-:W-:Y:S01]  /*a3e0*/  @P3 FMUL R229, R229, 0.25 ;  /* 0x3e800000e5e53820 */ /* 0x000fe20000400000 */
[----:B------:R-:W2:Y:S01]  /*a3f0*/  MUFU.RCP R159, R218 ;  /* 0x000000da009f7308 */ /* 0x000ea20000001000 */
[----:B------:R-:W-:Y:S01]  /*a400*/  FFMA.FTZ R252, R165, 1.1920928955078125e-07, R252 ;  /* 0x34000000a5fc7823 */ /* 0x000fe200000100fc */
[----:B------:R-:W-:Y:S01]  /*a410*/  F2FP.BF16.PACK_AB R38, R37, R38 ;  /* 0x000000262526723e */ /* 0x000fe200000010ff */
[----:B------:R-:W-:Y:S02]  /*a420*/  @!P0 FMUL R229, R229, 16777216 ;  /* 0x4b800000e5e58820 */ /* 0x000fe40000400000 */
[----:B------:R-:W-:Y:S02]  /*a430*/  FFMA.FTZ R249, R178, 1.1920928955078125e-07, R249 ;  /* 0x34000000b2f97823 */ /* 0x000fe400000100f9 */
[----:B---3--:R-:W-:Y:S02]  /*a440*/  FMUL R165, R176, R54 ;  /* 0x00000036b0a57220 */ /* 0x008fe40000400000 */
[----:B------:R-:W-:Y:S01]  /*a450*/  FMUL R178, R221, R71 ;  /* 0x00000047ddb27220 */ /* 0x000fe20000400000 */
[----:B------:R-:W-:Y:S01]  /*a460*/  MUFU.RCP R229, R229 ;  /* 0x000000e500e57308 */ /* 0x000fe20000001000 */
[----:B------:R-:W-:-:S02]  /*a470*/  @P4 FMUL R128, R128, 0.25 ;  /* 0x3e80000080804820 */ /* 0x000fc40000400000 */
[----:B------:R-:W-:Y:S02]  /*a480*/  @P4 FMUL R132, R132, 0.25 ;  /* 0x3e80000084844820 */ /* 0x000fe40000400000 */
[----:B------:R-:W-:Y:S02]  /*a490*/  @P4 FMUL R136, R136, 0.25 ;  /* 0x3e80000088884820 */ /* 0x000fe40000400000 */
[----:B------:R-:W-:Y:S02]  /*a4a0*/  @P4 FMUL R140, R140, 0.25 ;  /* 0x3e8000008c8c4820 */ /* 0x000fe40000400000 */
[----:B------:R-:W-:Y:S02]  /*a4b0*/  FMUL R71, R221, R70 ;  /* 0x00000046dd477220 */ /* 0x000fe40000400000 */
[----:B-1----:R-:W-:Y:S02]  /*a4c0*/  FMUL R54, R87, R85 ;  /* 0x0000005557367220 */ /* 0x002fe40000400000 */
[C---:B------:R-:W-:Y:S01]  /*a4d0*/  FMUL R70, R221.reuse, R79 ;  /* 0x0000004fdd467220 */ /* 0x040fe20000400000 */
[----:B------:R-:W1:Y:S01]  /*a4e0*/  MUFU.RCP R85, R225 ;  /* 0x000000e100557308 */ /* 0x000e620000001000 */
[----:B------:R-:W-:-:S02]  /*a4f0*/  FMUL R79, R221, R78 ;  /* 0x0000004edd4f7220 */ /* 0x000fc40000400000 */
[C---:B------:R-:W-:Y:S02]  /*a500*/  FMUL R78, R222.reuse, R65 ;  /* 0x00000041de4e7220 */ /* 0x040fe40000400000 */
[----:B------:R-:W-:Y:S02]  /*a510*/  FMUL R193, R222, R68 ;  /* 0x00000044dec17220 */ /* 0x000fe40000400000 */
[----:B------:R-:W-:Y:S02]  /*a520*/  @P4 FMUL R129, R129, 0.25 ;  /* 0x3e80000081814820 */ /* 0x000fe40000400000 */
[----:B------:R-:W-:Y:S02]  /*a530*/  @P4 FMUL R133, R133, 0.25 ;  /* 0x3e80000085854820 */ /* 0x000fe40000400000 */
[----:B------:R-:W-:Y:S02]  /*a540*/  @!P5 FMUL R128, R128, 16777216 ;  /* 0x4b8000008080d820 */ /* 0x000fe40000400000 */
[----:B------:R-:W-:-:S02]  /*a550*/  @!P5 FMUL R132, R132, 16777216 ;  /* 0x4b8000008484d820 */ /* 0x000fc40000400000 */
[----:B------:R-:W-:Y:S02]  /*a560*/  @!P5 FMUL R136, R136, 16777216 ;  /* 0x4b8000008888d820 */ /* 0x000fe40000400000 */
[----:B------:R-:W-:Y:S02]  /*a570*/  @!P5 FMUL R140, R140, 16777216 ;  /* 0x4b8000008c8cd820 */ /* 0x000fe40000400000 */
[C---:B------:R-:W-:Y:S02]  /*a580*/  FMUL R83, R69.reuse, R83 ;  /* 0x0000005345537220 */ /* 0x040fe40000400000 */
[C---:B------:R-:W-:Y:S02]  /*a590*/  FMUL R82, R69.reuse, R82 ;  /* 0x0000005245527220 */ /* 0x040fe40000400000 */
[C---:B------:R-:W-:Y:S02]  /*a5a0*/  FMUL R65, R69.reuse, R86 ;  /* 0x0000005645417220 */ /* 0x040fe40000400000 */
[----:B------:R-:W-:-:S02]  /*a5b0*/  FMUL R91, R69, R91 ;  /* 0x0000005b455b7220 */ /* 0x000fc40000400000 */
[C---:B------:R-:W-:Y:S02]  /*a5c0*/  FMUL R90, R69.reuse, R90 ;  /* 0x0000005a455a7220 */ /* 0x040fe40000400000 */
[----:B------:R-:W-:Y:S02]  /*a5d0*/  FMUL R68, R69, R95 ;  /* 0x0000005f45447220 */ /* 0x000fe40000400000 */
[----:B------:R-:W-:Y:S01]  /*a5e0*/  @P4 FMUL R137, R137, 0.25 ;  /* 0x3e80000089894820 */ /* 0x000fe20000400000 */
[----:B------:R-:W3:Y:S01]  /*a5f0*/  MUFU.RCP R95, R227 ;  /* 0x000000e3005f7308 */ /* 0x000ee20000001000 */
[----:B------:R-:W-:Y:S01]  /*a600*/  @P4 FMUL R141, R141, 0.25 ;  /* 0x3e8000008d8d4820 */ /* 0x000fe20000400000 */
[----:B------:R-:W-:Y:S01]  /*a610*/  F2FP.BF16.PACK_AB R68, R91, R68 ;  /* 0x000000445b44723e */ /* 0x000fe200000010ff */
[----:B------:R-:W-:Y:S01]  /*a620*/  FMUL R69, R69, R94 ;  /* 0x0000005e45457220 */ /* 0x000fe20000400000 */
[----:B------:R-:W-:Y:S01]  /*a630*/  ISETP.GE.U32.AND P4, PT, R7, 0x7f800000, PT ;  /* 0x7f8000000700780c */ /* 0x000fe20003f86070 */
[----:B------:R-:W-:-:S02]  /*a640*/  FMUL R185, R190, R57 ;  /* 0x00000039beb97220 */ /* 0x000fc40000400000 */
[----:B------:R-:W-:Y:S02]  /*a650*/  FMUL R189, R190, R56 ;  /* 0x00000038bebd7220 */ /* 0x000fe40000400000 */
[----:B------:R-:W-:Y:S02]  /*a660*/  FMUL R94, R226, R109 ;  /* 0x0000006de25e7220 */ /* 0x000fe40000400000 */
[----:B------:R-:W-:Y:S02]  /*a670*/  FMUL R30, R217, R154 ;  /* 0x0000009ad91e7220 */ /* 0x000fe40000400000 */
[----:B------:R-:W-:Y:S02]  /*a680*/  @!P1 FMUL R113, R113, 16777216 ;  /* 0x4b80000071719820 */ /* 0x000fe40000400000 */
[----:B------:R-:W-:Y:S02]  /*a690*/  @!P1 FMUL R117, R117, 16777216 ;  /* 0x4b80000075759820 */ /* 0x000fe40000400000 */
[----:B------:R-:W-:-:S02]  /*a6a0*/  @!P5 FMUL R129, R129, 16777216 ;  /* 0x4b8000008181d820 */ /* 0x000fc40000400000 */
[----:B------:R-:W-:Y:S02]  /*a6b0*/  @!P5 FMUL R133, R133, 16777216 ;  /* 0x4b8000008585d820 */ /* 0x000fe40000400000 */
[C---:B0-----:R-:W-:Y:S02]  /*a6c0*/  FMUL R57, R230.reuse, R128 ;  /* 0x00000080e6397220 */ /* 0x041fe40000400000 */
[C---:B------:R-:W-:Y:S02]  /*a6d0*/  FMUL R132, R230.reuse, R132 ;  /* 0x00000084e6847220 */ /* 0x040fe40000400000 */
[C---:B------:R-:W-:Y:S02]  /*a6e0*/  FMUL R56, R230.reuse, R136 ;  /* 0x00000088e6387220 */ /* 0x040fe40000400000 */
[----:B------:R-:W-:Y:S01]  /*a6f0*/  FMUL R109, R230, R140 ;  /* 0x0000008ce66d7220 */ /* 0x000fe20000400000 */
[----:B------:R-:W-:Y:S01]  /*a700*/  F2FP.BF16.PACK_AB R57, R57, R132 ;  /* 0x000000843939723e */ /* 0x000fe200000010ff */
[----:B------:R-:W-:-:S02]  /*a710*/  FFMA.FTZ R251, R166, 1.1920928955078125e-07, R251 ;  /* 0x34000000a6fb7823 */ /* 0x000fc400000100fb */
[----:B------:R-:W-:Y:S01]  /*a720*/  FFMA.FTZ R246, R167, 1.1920928955078125e-07, R246 ;  /* 0x34000000a7f67823 */ /* 0x000fe200000100f6 */
[----:B------:R-:W-:Y:S01]  /*a730*/  F2FP.BF16.PACK_AB R56, R56, R109 ;  /* 0x0000006d3838723e */ /* 0x000fe200000010ff */
[----:B------:R-:W-:Y:S02]  /*a740*/  FFMA.FTZ R248, R177, 1.1920928955078125e-07, R248 ;  /* 0x34000000b1f87823 */ /* 0x000fe400000100f8 */
[----:B--2---:R-:W-:Y:S02]  /*a750*/  FMUL R154, R159, R158 ;  /* 0x0000009e9f9a7220 */ /* 0x004fe40000400000 */
[----:B------:R-:W-:Y:S01]  /*a760*/  @!P1 FMUL R112, R112, 16777216 ;  /* 0x4b80000070709820 */ /* 0x000fe20000400000 */
[----:B------:R0:W-:Y:S01]  /*a770*/  STS.64 [R4], R56 ;  /* 0x0000003804007388 */ /* 0x0001e20000000a00 */
[----:B------:R-:W-:Y:S02]  /*a780*/  @!P1 FMUL R116, R116, 16777216 ;  /* 0x4b80000074749820 */ /* 0x000fe40000400000 */
[----:B------:R-:W-:-:S02]  /*a790*/  @!P1 FMUL R121, R121, 16777216 ;  /* 0x4b80000079799820 */ /* 0x000fc40000400000 */
[----:B------:R-:W-:Y:S02]  /*a7a0*/  @!P1 FMUL R120, R120, 16777216 ;  /* 0x4b80000078789820 */ /* 0x000fe40000400000 */
[----:B------:R-:W-:Y:S02]  /*a7b0*/  @!P1 FMUL R125, R125, 16777216 ;  /* 0x4b8000007d7d9820 */ /* 0x000fe40000400000 */
[----:B------:R-:W-:Y:S01]  /*a7c0*/  @!P1 FMUL R124, R124, 16777216 ;  /* 0x4b8000007c7c9820 */ /* 0x000fe20000400000 */
[----:B------:R-:W-:Y:S01]  /*a7d0*/  FSETP.NEU.AND P1, PT, R5, RZ, PT ;  /* 0x000000ff0500720b */ /* 0x000fe20003f2d000 */
[----:B------:R-:W-:Y:S01]  /*a7e0*/  @!P5 FMUL R137, R137, 16777216 ;  /* 0x4b8000008989d820 */ /* 0x000fe20000400000 */
[----:B0-----:R-:W-:Y:S01]  /*a7f0*/  F2FP.BF16.PACK_AB R57, R192, R193 ;  /* 0x000000c1c039723e */ /* 0x001fe200000010ff */
[----:B------:R-:W-:Y:S01]  /*a800*/  @!P5 FMUL R141, R141, 16777216 ;  /* 0x4b8000008d8dd820 */ /* 0x000fe20000400000 */
[----:B------:R-:W-:Y:S01]  /*a810*/  FSETP.NEU.AND P5, PT, R7, RZ, PT ;  /* 0x000000ff0700720b */ /* 0x000fe20003fad000 */
[----:B------:R-:W-:-:S02]  /*a820*/  FMUL R158, R159, R34 ;  /* 0x000000229f9e7220 */ /* 0x000fc40000400000 */
[C---:B------:R-:W-:Y:S02]  /*a830*/  FMUL R51, R176.reuse, R51 ;  /* 0x00000033b0337220 */ /* 0x040fe40000400000 */
[C---:B------:R-:W-:Y:S02]  /*a840*/  FMUL R50, R176.reuse, R50 ;  /* 0x00000032b0327220 */ /* 0x040fe40000400000 */
[C---:B------:R-:W-:Y:S02]  /*a850*/  FMUL R164, R176.reuse, R55 ;  /* 0x00000037b0a47220 */ /* 0x040fe40000400000 */
[C---:B------:R-:W-:Y:S02]  /*a860*/  FMUL R166, R176.reuse, R59 ;  /* 0x0000003bb0a67220 */ /* 0x040fe40000400000 */
[C---:B------:R-:W-:Y:S01]  /*a870*/  FMUL R167, R176.reuse, R58 ;  /* 0x0000003ab0a77220 */ /* 0x040fe20000400000 */
[----:B------:R-:W-:Y:S01]  /*a880*/  F2FP.BF16.PACK_AB R51, R51, R164 ;  /* 0x000000a43333723e */ /* 0x000fe200000010ff */
[----:B------:R-:W-:-:S02]  /*a890*/  FMUL R177, R176, R63 ;  /* 0x0000003fb0b17220 */ /* 0x000fc40000400000 */
[----:B------:R-:W-:Y:S02]  /*a8a0*/  FMUL R179, R190, R49 ;  /* 0x00000031beb37220 */ /* 0x000fe40000400000 */
[----:B------:R-:W-:Y:S02]  /*a8b0*/  FMUL R34, R159, R33 ;  /* 0x000000219f227220 */ /* 0x000fe40000400000 */
[----:B------:R-:W-:Y:S02]  /*a8c0*/  FMUL R176, R176, R62 ;  /* 0x0000003eb0b07220 */ /* 0x000fe40000400000 */
[C---:B------:R-:W-:Y:S02]  /*a8d0*/  FMUL R186, R190.reuse, R48 ;  /* 0x00000030beba7220 */ /* 0x040fe40000400000 */
[C---:B------:R-:W-:Y:S02]  /*a8e0*/  FMUL R184, R190.reuse, R53 ;  /* 0x00000035beb87220 */ /* 0x040fe40000400000 */
[----:B------:R-:W-:-:S02]  /*a8f0*/  FMUL R187, R190, R52 ;  /* 0x00000034bebb7220 */ /* 0x000fc40000400000 */
[----:B------:R-:W-:Y:S02]  /*a900*/  FMUL R188, R190, R61 ;  /* 0x0000003dbebc7220 */ /* 0x000fe40000400000 */
[----:B------:R-:W-:Y:S02]  /*a910*/  FMUL R49, R226, R97 ;  /* 0x00000061e2317220 */ /* 0x000fe40000400000 */
[----:B------:R-:W-:Y:S02]  /*a920*/  @P3 FMUL R131, R131, 0.25 ;  /* 0x3e80000083833820 */ /* 0x000fe40000400000 */
[----:B------:R-:W-:Y:S02]  /*a930*/  @P3 FMUL R130, R130, 0.25 ;  /* 0x3e80000082823820 */ /* 0x000fe40000400000 */
[----:B------:R-:W-:Y:S02]  /*a940*/  @P3 FMUL R135, R135, 0.25 ;  /* 0x3e80000087873820 */ /* 0x000fe40000400000 */
[----:B------:R-:W-:-:S02]  /*a950*/  @P3 FMUL R134, R134, 0.25 ;  /* 0x3e80000086863820 */ /* 0x000fc40000400000 */
[----:B------:R-:W-:Y:S02]  /*a960*/  @P3 FMUL R139, R139, 0.25 ;  /* 0x3e8000008b8b3820 */ /* 0x000fe40000400000 */
[----:B------:R-:W-:Y:S02]  /*a970*/  @P3 FMUL R138, R138, 0.25 ;  /* 0x3e8000008a8a3820 */ /* 0x000fe40000400000 */
[----:B------:R-:W-:Y:S02]  /*a980*/  @P3 FMUL R143, R143, 0.25 ;  /* 0x3e8000008f8f3820 */ /* 0x000fe40000400000 */
[C---:B------:R-:W-:Y:S02]  /*a990*/  FMUL R156, R159.reuse, R156 ;  /* 0x0000009c9f9c7220 */ /* 0x040fe40000400000 */
[C---:B------:R-:W-:Y:S02]  /*a9a0*/  FMUL R155, R159.reuse, R155 ;  /* 0x0000009b9f9b7220 */ /* 0x040fe40000400000 */
[----:B------:R-:W-:-:S02]  /*a9b0*/  FMUL R157, R159, R157 ;  /* 0x0000009d9f9d7220 */ /* 0x000fc40000400000 */
[----:B------:R-:W-:Y:S01]  /*a9c0*/  FMUL R35, R159, R35 ;  /* 0x000000239f237220 */ /* 0x000fe20000400000 */
[----:B------:R-:W-:Y:S01]  /*a9d0*/  F2FP.BF16.PACK_AB R155, R154, R155 ;  /* 0x0000009b9a9b723e */ /* 0x000fe200000010ff */
[----:B------:R-:W-:Y:S01]  /*a9e0*/  FMUL R190, R190, R60 ;  /* 0x0000003cbebe7220 */ /* 0x000fe20000400000 */
[----:B------:R-:W-:Y:S01]  /*a9f0*/  F2FP.BF16.PACK_AB R157, R156, R157 ;  /* 0x0000009d9c9d723e */ /* 0x000fe200000010ff */
[----:B------:R-:W-:Y:S01]  /*aa00*/  FMUL R194, R222, R72 ;  /* 0x00000048dec27220 */ /* 0x000fe20000400000 */
[----:B------:R-:W-:Y:S01]  /*aa10*/  F2FP.BF16.PACK_AB R154, R35, R34 ;  /* 0x00000022239a723e */ /* 0x000fe200000010ff */
[C---:B------:R-:W-:Y:S02]  /*aa20*/  FMUL R33, R226.reuse, R96 ;  /* 0x00000060e2217220 */ /* 0x040fe40000400000 */
[C---:B------:R-:W-:Y:S02]  /*aa30*/  FMUL R48, R226.reuse, R101 ;  /* 0x00000065e2307220 */ /* 0x040fe40000400000 */
[----:B------:R-:W-:Y:S01]  /*aa40*/  FMUL R97, R226, R108 ;  /* 0x0000006ce2617220 */ /* 0x000fe20000400000 */
[----:B------:R-:W-:Y:S01]  /*aa50*/  STS.64 [R4+0x700], R154 ;  /* 0x0007009a04007388 */ /* 0x000fe20000000a00 */
[C---:B------:R-:W-:Y:S01]  /*aa60*/  FMUL R63, R228.reuse, R113 ;  /* 0x00000071e43f7220 */ /* 0x040fe20000400000 */
[----:B------:R-:W-:Y:S01]  /*aa70*/  F2FP.BF16.PACK_AB R49, R49, R48 ;  /* 0x000000303131723e */ /* 0x000fe200000010ff */
[----:B------:R-:W-:-:S02]  /*aa80*/  FMUL R62, R228, R117 ;  /* 0x00000075e43e7220 */ /* 0x000fc40000400000 */
[C---:B------:R-:W-:Y:S02]  /*aa90*/  FMUL R59, R230.reuse, R129 ;  /* 0x00000081e63b7220 */ /* 0x040fe40000400000 */
[----:B------:R-:W-:Y:S01]  /*aaa0*/  FMUL R58, R230, R133 ;  /* 0x00000085e63a7220 */ /* 0x000fe20000400000 */
[----:B------:R-:W-:Y:S01]  /*aab0*/  F2FP.BF16.PACK_AB R63, R63, R62 ;  /* 0x0000003e3f3f723e */ /* 0x000fe200000010ff */
[----:B------:R-:W-:Y:S01]  /*aac0*/  @P3 FMUL R142, R142, 0.25 ;  /* 0x3e8000008e8e3820 */ /* 0x000fe20000400000 */
[----:B------:R-:W-:Y:S01]  /*aad0*/  ISETP.GE.U32.AND P3, PT, R5, 0x7f800000, PT ;  /* 0x7f8000000500780c */ /* 0x000fe20003f66070 */
[----:B------:R-:W-:Y:S01]  /*aae0*/  FMUL R159, R159, R32 ;  /* 0x000000209f9f7220 */ /* 0x000fe20000400000 */
[----:B------:R-:W-:Y:S01]  /*aaf0*/  F2FP.BF16.PACK_AB R59, R59, R58 ;  /* 0x0000003a3b3b723e */ /* 0x000fe200000010ff */
[----:B------:R-:W-:Y:S02]  /*ab00*/  FMUL R72, R222, R77 ;  /* 0x0000004dde487220 */ /* 0x000fe40000400000 */
[----:B------:R-:W-:Y:S01]  /*ab10*/  FMUL R61, R228, R112 ;  /* 0x00000070e43d7220 */ /* 0x000fe20000400000 */
[----:B------:R-:W-:Y:S01]  /*ab20*/  F2FP.BF16.PACK_AB R156, R158, R159 ;  /* 0x0000009f9e9c723e */ /* 0x000fe200000010ff */
[----:B------:R-:W-:-:S02]  /*ab30*/  FMUL R116, R228, R116 ;  /* 0x00000074e4747220 */ /* 0x000fc40000400000 */
[C---:B------:R-:W-:Y:S02]  /*ab40*/  FMUL R121, R228.reuse, R121 ;  /* 0x00000079e4797220 */ /* 0x040fe40000400000 */
[C---:B------:R-:W-:Y:S01]  /*ab50*/  FMUL R60, R228.reuse, R120 ;  /* 0x00000078e43c7220 */ /* 0x040fe20000400000 */
[----:B------:R-:W-:Y:S01]  /*ab60*/  F2FP.BF16.PACK_AB R61, R61, R116 ;  /* 0x000000743d3d723e */ /* 0x000fe200000010ff */
[C---:B------:R-:W-:Y:S01]  /*ab70*/  FMUL R96, R228.reuse, R125 ;  /* 0x0000007de4607220 */ /* 0x040fe20000400000 */
[----:B------:R-:W-:Y:S01]  /*ab80*/  STS.64 [R4+0x300], R156 ;  /* 0x0003009c04007388 */ /* 0x000fe20000000a00 */
[----:B------:R-:W-:Y:S02]  /*ab90*/  FMUL R101, R228, R124 ;  /* 0x0000007ce4657220 */ /* 0x000fe40000400000 */
[C---:B------:R-:W-:Y:S01]  /*aba0*/  FMUL R137, R230.reuse, R137 ;  /* 0x00000089e6897220 */ /* 0x040fe20000400000 */
[----:B------:R-:W-:Y:S01]  /*abb0*/  F2FP.BF16.PACK_AB R62, R121, R96 ;  /* 0x00000060793e723e */ /* 0x000fe200000010ff */
[----:B------:R-:W-:Y:S01]  /*abc0*/  FMUL R108, R230, R141 ;  /* 0x0000008de66c7220 */ /* 0x000fe20000400000 */
[----:B------:R-:W-:Y:S01]  /*abd0*/  F2FP.BF16.PACK_AB R60, R60, R101 ;  /* 0x000000653c3c723e */ /* 0x000fe200000010ff */
[----:B------:R-:W-:-:S02]  /*abe0*/  FMUL R77, R222, R76 ;  /* 0x0000004cde4d7220 */ /* 0x000fc40000400000 */
[C---:B------:R-:W-:Y:S01]  /*abf0*/  FMUL R100, R226.reuse, R100 ;  /* 0x00000064e2647220 */ /* 0x040fe20000400000 */
[----:B------:R-:W-:Y:S01]  /*ac00*/  F2FP.BF16.PACK_AB R58, R137, R108 ;  /* 0x0000006c893a723e */ /* 0x000fe200000010ff */
[----:B------:R-:W-:Y:S01]  /*ac10*/  FMUL R32, R226, R104 ;  /* 0x00000068e2207220 */ /* 0x000fe20000400000 */
[----:B------:R-:W-:Y:S01]  /*ac20*/  F2FP.BF16.PACK_AB R56, R194, R77 ;  /* 0x0000004dc238723e */ /* 0x000fe200000010ff */
[----:B------:R-:W-:Y:S01]  /*ac30*/  @!P0 FMUL R131, R131, 16777216 ;  /* 0x4b80000083838820 */ /* 0x000fe20000400000 */
[----:B------:R-:W-:Y:S01]  /*ac40*/  F2FP.BF16.PACK_AB R33, R33, R100 ;  /* 0x000000642121723e */ /* 0x000fe200000010ff */
[----:B------:R-:W-:Y:S01]  /*ac50*/  @!P0 FMUL R130, R130, 16777216 ;  /* 0x4b80000082828820 */ /* 0x000fe20000400000 */
[----:B------:R-:W-:Y:S01]  /*ac60*/  F2FP.BF16.PACK_AB R32, R32, R97 ;  /* 0x000000612020723e */ /* 0x000fe200000010ff */
[----:B------:R-:W-:Y:S01]  /*ac70*/  @!P0 FMUL R135, R135, 16777216 ;  /* 0x4b80000087878820 */ /* 0x000fe20000400000 */
[----:B------:R0:W-:Y:S01]  /*ac80*/  STS.64 [R4+0x400], R58 ;  /* 0x0004003a04007388 */ /* 0x0001e20000000a00 */
[----:B------:R-:W-:-:S02]  /*ac90*/  @!P0 FMUL R134, R134, 16777216 ;  /* 0x4b80000086868820 */ /* 0x000fc40000400000 */
[----:B------:R-:W-:Y:S01]  /*aca0*/  @!P0 FMUL R139, R139, 16777216 ;  /* 0x4b8000008b8b8820 */ /* 0x000fe20000400000 */
[----:B------:R2:W-:Y:S01]  /*acb0*/  STS.64 [R4+0x80], R60 ;  /* 0x0000803c04007388 */ /* 0x0005e20000000a00 */
[----:B------:R-:W-:Y:S02]  /*acc0*/  @!P0 FMUL R138, R138, 16777216 ;  /* 0x4b8000008a8a8820 */ /* 0x000fe40000400000 */
[----:B------:R-:W-:Y:S01]  /*acd0*/  @!P0 FMUL R143, R143, 16777216 ;  /* 0x4b8000008f8f8820 */ /* 0x000fe20000400000 */
[----:B------:R4:W-:Y:S01]  /*ace0*/  STS.64 [R4+0x480], R62 ;  /* 0x0004803e04007388 */ /* 0x0009e20000000a00 */
[----:B------:R-:W-:Y:S01]  /*acf0*/  @!P0 FMUL R142, R142, 16777216 ;  /* 0x4b8000008e8e8820 */ /* 0x000fe20000400000 */
[----:B------:R-:W-:Y:S01]  /*ad00*/  ISETP.GE.U32.AND P0, PT, R6, 0x7f800000, PT ;  /* 0x7f8000000600780c */ /* 0x000fe20003f06070 */
[C---:B------:R-:W-:Y:S01]  /*ad10*/  FMUL R55, R87.reuse, R81 ;  /* 0x0000005157377220 */ /* 0x040fe20000400000 */
[----:B------:R-:W-:Y:S01]  /*ad20*/  STS.64 [R4+0x100], R32 ;  /* 0x0001002004007388 */ /* 0x000fe20000000a00 */
[C---:B------:R-:W-:Y:S01]  /*ad30*/  FMUL R52, R87.reuse, R84 ;  /* 0x0000005457347220 */ /* 0x040fe20000400000 */
[----:B0-----:R-:W-:Y:S01]  /*ad40*/  F2FP.BF16.PACK_AB R59, R78, R191 ;  /* 0x000000bf4e3b723e */ /* 0x001fe200000010ff */
[----:B------:R-:W-:Y:S01]  /*ad50*/  FMUL R53, R87, R80 ;  /* 0x0000005057357220 */ /* 0x000fe20000400000 */
[----:B------:R-:W-:Y:S01]  /*ad60*/  F2FP.BF16.PACK_AB R55, R55, R54 ;  /* 0x000000363737723e */ /* 0x000fe200000010ff */
[C---:B------:R-:W-:Y:S01]  /*ad70*/  FMUL R89, R87.reuse, R89 ;  /* 0x0000005957597220 */ /* 0x040fe20000400000 */
[----:B------:R0:W-:Y:S01]  /*ad80*/  STS.64 [R4+0x200], R56 ;  /* 0x0002003804007388 */ /* 0x0001e20000000a00 */
[----:B------:R-:W-:Y:S01]  /*ad90*/  FMUL R88, R87, R88 ;  /* 0x0000005857587220 */ /* 0x000fe20000400000 */
[----:B------:R-:W-:Y:S01]  /*ada0*/  F2FP.BF16.PACK_AB R53, R53, R52 ;  /* 0x000000343535723e */ /* 0x000fe200000010ff */
[----:B------:R-:W-:Y:S01]  /*adb0*/  FMUL R84, R87, R93 ;  /* 0x0000005d57547220 */ /* 0x000fe20000400000 */
[----:B--2---:R-:W-:Y:S01]  /*adc0*/  F2FP.BF16.PACK_AB R61, R186, R187 ;  /* 0x000000bbba3d723e */ /* 0x004fe200000010ff */
[----:B-1----:R-:W-:Y:S01]  /*add0*/  FMUL R76, R85, R103 ;  /* 0x00000067554c7220 */ /* 0x002fe20000400000 */
[----:B------:R-:W-:Y:S01]  /*ade0*/  F2FP.BF16.PACK_AB R60, R189, R190 ;  /* 0x000000bebd3c723e */ /* 0x000fe200000010ff */
[----:B------:R-:W-:Y:S01]  /*adf0*/  FMUL R81, R85, R102 ;  /* 0x0000006655517220 */ /* 0x000fe20000400000 */
[----:B------:R-:W-:Y:S01]  /*ae00*/  F2FP.BF16.PACK_AB R54, R89, R84 ;  /* 0x000000545936723e */ /* 0x000fe200000010ff */
[C---:B------:R-:W-:Y:S01]  /*ae10*/  FMUL R147, R216.reuse, R147 ;  /* 0x00000093d8937220 */ /* 0x040fe20000400000 */
[----:B----4-:R-:W-:Y:S01]  /*ae20*/  F2FP.BF16.PACK_AB R63, R179, R184 ;  /* 0x000000b8b33f723e */ /* 0x010fe200000010ff */
[C---:B------:R-:W-:Y:S01]  /*ae30*/  FMUL R145, R216.reuse, R145 ;  /* 0x00000091d8917220 */ /* 0x040fe20000400000 */
[----:B------:R-:W-:Y:S01]  /*ae40*/  F2FP.BF16.PACK_AB R62, R185, R188 ;  /* 0x000000bcb93e723e */ /* 0x000fe200000010ff */
[----:B------:R-:W-:Y:S01]  /*ae50*/  FMUL R148, R216, R148 ;  /* 0x00000094d8947220 */ /* 0x000fe20000400000 */
[----:B0-----:R-:W-:Y:S01]  /*ae60*/  LOP3.LUT R56, R4, 0x10, RZ, 0x3c, !PT ;  /* 0x0000001004387812 */ /* 0x001fe200078e3cff */
[C---:B------:R-:W-:Y:S01]  /*ae70*/  FMUL R150, R216.reuse, R150 ;  /* 0x00000096d8967220 */ /* 0x040fe20000400000 */
[----:B------:R0:W-:Y:S01]  /*ae80*/  STS.64 [R4+0x580], R54 ;  /* 0x0005803604007388 */ /* 0x0001e20000000a00 */
[C---:B------:R-:W-:Y:S01]  /*ae90*/  FMUL R146, R216.reuse, R146 ;  /* 0x00000092d8927220 */ /* 0x040fe20000400000 */
[----:B------:R-:W-:Y:S01]  /*aea0*/  F2FP.BF16.PACK_AB R147, R147, R148 ;  /* 0x000000949393723e */ /* 0x000fe200000010ff */
[C---:B------:R-:W-:Y:S01]  /*aeb0*/  FMUL R144, R216.reuse, R144 ;  /* 0x00000090d8907220 */ /* 0x040fe20000400000 */
[----:B------:R-:W-:Y:S01]  /*aec0*/  F2FP.BF16.PACK_AB R145, R145, R150 ;  /* 0x000000969191723e */ /* 0x000fe200000010ff */
[C---:B------:R-:W-:Y:S01]  /*aed0*/  FMUL R149, R216.reuse, R149 ;  /* 0x00000095d8957220 */ /* 0x040fe20000400000 */
[----:B------:R-:W-:Y:S01]  /*aee0*/  STS.64 [R4+0x280], R60 ;  /* 0x0002803c04007388 */ /* 0x000fe20000000a00 */
[----:B------:R-:W-:Y:S01]  /*aef0*/  FMUL R151, R216, R151 ;  /* 0x00000097d8977220 */ /* 0x000fe20000400000 */
[----:B------:R-:W-:Y:S01]  /*af00*/  LOP3.LUT R190, R204, 0x18, RZ, 0x3c, !PT ;  /* 0x00000018ccbe7812 */ /* 0x000fe200078e3cff */
[----:B------:R-:W-:Y:S01]  /*af10*/  FMUL R73, R222, R73 ;  /* 0x00000049de497220 */ /* 0x000fe20000400000 */
[----:B------:R-:W-:Y:S01]  /*af20*/  F2FP.BF16.PACK_AB R146, R146, R149 ;  /* 0x000000959292723e */ /* 0x000fe200000010ff */
[----:B------:R-:W-:Y:S01]  /*af30*/  FMUL R87, R87, R92 ;  /* 0x0000005c57577220 */ /* 0x000fe20000400000 */
[----:B------:R-:W-:Y:S01]  /*af40*/  F2FP.BF16.PACK_AB R144, R144, R151 ;  /* 0x000000979090723e */ /* 0x000fe200000010ff */
[----:B------:R-:W-:Y:S01]  /*af50*/  FMUL R105, R226, R105 ;  /* 0x00000069e2697220 */ /* 0x000fe20000400000 */
[----:B------:R-:W-:Y:S01]  /*af60*/  F2FP.BF16.PACK_AB R58, R73, R72 ;  /* 0x00000048493a723e */ /* 0x000fe200000010ff */
[C---:B------:R-:W-:Y:S01]  /*af70*/  FMUL R131, R229.reuse, R131 ;  /* 0x00000083e5837220 */ /* 0x040fe20000400000 */
[----:B------:R-:W-:Y:S01]  /*af80*/  F2FP.BF16.PACK_AB R52, R88, R87 ;  /* 0x000000575834723e */ /* 0x000fe200000010ff */
[----:B------:R-:W-:Y:S01]  /*af90*/  FMUL R130, R229, R130 ;  /* 0x00000082e5827220 */ /* 0x000fe20000400000 */
[----:B------:R-:W-:Y:S01]  /*afa0*/  F2FP.BF16.PACK_AB R48, R105, R94 ;  /* 0x0000005e6930723e */ /* 0x000fe200000010ff */
[C---:B------:R-:W-:Y:S01]  /*afb0*/  FMUL R102, R229.reuse, R135 ;  /* 0x00000087e5667220 */ /* 0x040fe20000400000 */
[----:B------:R-:W-:Y:S01]  /*afc0*/  STS.64 [R4+0x600], R58 ;  /* 0x0006003a04007388 */ /* 0x000fe20000000a00 */
[C---:B------:R-:W-:Y:S01]  /*afd0*/  FMUL R103, R229.reuse, R134 ;  /* 0x00000086e5677220 */ /* 0x040fe20000400000 */
[----:B0-----:R-:W-:Y:S01]  /*afe0*/  F2FP.BF16.PACK_AB R54, R90, R69 ;  /* 0x000000455a36723e */ /* 0x001fe200000010ff */
[C---:B------:R-:W-:Y:S01]  /*aff0*/  FMUL R139, R229.reuse, R139 ;  /* 0x0000008be58b7220 */ /* 0x040fe20000400000 */
[----:B------:R-:W-:Y:S01]  /*b000*/  STS.64 [R4+0x500], R48 ;  /* 0x0005003004007388 */ /* 0x000fe20000000a00 */
[C---:B------:R-:W-:Y:S01]  /*b010*/  FMUL R138, R229.reuse, R138 ;  /* 0x0000008ae58a7220 */ /* 0x040fe20000400000 */
[----:B------:R-:W-:Y:S01]  /*b020*/  F2FP.BF16.PACK_AB R33, R130, R103 ;  /* 0x000000678221723e */ /* 0x000fe200000010ff */
[C---:B------:R-:W-:Y:S01]  /*b030*/  FMUL R104, R229.reuse, R143 ;  /* 0x0000008fe5687220 */ /* 0x040fe20000400000 */
[----:B------:R-:W-:Y:S01]  /*b040*/  STS.64 [R4+0x180], R52 ;  /* 0x0001803404007388 */ /* 0x000fe20000000a00 */
[----:B------:R-:W-:Y:S01]  /*b050*/  FMUL R229, R229, R142 ;  /* 0x0000008ee5e57220 */ /* 0x000fe20000400000 */
        /* <DEDUP_REMOVED lines=10> */
[----:B------:R0:W-:Y:S01]  /*b100*/  STS.64 [R4+0x780], R146 ;  /* 0x0007809204007388 */ /* 0x0001e20000000a00 */
[C---:B------:R-:W-:Y:S01]  /*b110*/  FMUL R152, R217.reuse, R152 ;  /* 0x00000098d9987220 */ /* 0x040fe20000400000 */
[----:B------:R-:W-:Y:S01]  /*b120*/  F2FP.BF16.PACK_AB R47, R46, R47 ;  /* 0x0000002f2e2f723e */ /* 0x000fe200000010ff */
[C---:B------:R-:W-:Y:S01]  /*b130*/  FMUL R44, R217.reuse, R44 ;  /* 0x0000002cd92c7220 */ /* 0x040fe20000400000 */
[----:B------:R1:W-:Y:S01]  /*b140*/  STS.64 [R56+0x8000], R32 ;  /* 0x0080002038007388 */ /* 0x0003e20000000a00 */
[----:B------:R-:W-:Y:S01]  /*b150*/  FMUL R43, R217, R43 ;  /* 0x0000002bd92b7220 */ /* 0x000fe20000400000 */
[----:B------:R-:W-:Y:S01]  /*b160*/  F2FP.BF16.PACK_AB R46, R45, R152 ;  /* 0x000000982d2e723e */ /* 0x000fe200000010ff */
[----:B------:R-:W-:Y:S01]  /*b170*/  FMUL R153, R217, R153 ;  /* 0x00000099d9997220 */ /* 0x000fe20000400000 */
[----:B------:R2:W-:Y:S01]  /*b180*/  STS.64 [R56+0x8400], R34 ;  /* 0x0084002238007388 */ /* 0x0005e20000000a00 */
[----:B------:R-:W-:Y:S01]  /*b190*/  IMAD.IADD R10, R7, 0x1, -R10 ;  /* 0x00000001070a7824 */ /* 0x000fe200078e0a0a */
[----:B------:R-:W-:Y:S01]  /*b1a0*/  F2FP.BF16.PACK_AB R45, R44, R43 ;  /* 0x0000002b2c2d723e */ /* 0x000fe200000010ff */
[----:B------:R-:W-:Y:S01]  /*b1b0*/  IMAD.IADD R14, R183, 0x1, -R14 ;  /* 0x00000001b70e7824 */ /* 0x000fe200078e0a0e */
[----:B0-----:R-:W-:Y:S01]  /*b1c0*/  MOV R4, 0x3dc6b27f ;  /* 0x3dc6b27f00047802 */ /* 0x001fe20000000f00 */
[----:B------:R-:W-:Y:S01]  /*b1d0*/  FADD R15, R15, -1 ;  /* 0xbf8000000f0f7421 */ /* 0x000fe20000000000 */
[----:B------:R-:W-:Y:S01]  /*b1e0*/  F2FP.BF16.PACK_AB R44, R30, R153 ;  /* 0x000000991e2c723e */ /* 0x000fe200000010ff */
[----:B------:R-:W-:Y:S01]  /*b1f0*/  IMAD.IADD R18, R235, 0x1, -R18 ;  /* 0x00000001eb127824 */ /* 0x000fe200078e0a12 */
[----:B-1----:R-:W-:Y:S01]  /*b200*/  F2FP.BF16.PACK_AB R33, R66, R71 ;  /* 0x000000474221723e */ /* 0x002fe200000010ff */
[----:B------:R-:W-:Y:S01]  /*b210*/  FADD R21, R21, -1 ;  /* 0xbf80000015157421 */ /* 0x000fe20000000000 */
[----:B------:R-:W-:Y:S01]  /*b220*/  F2FP.BF16.PACK_AB R32, R74, R79 ;  /* 0x0000004f4a20723e */ /* 0x000fe200000010ff */
[----:B------:R-:W-:Y:S01]  /*b230*/  FADD R23, R23, -1 ;  /* 0xbf80000017177421 */ /* 0x000fe20000000000 */
[----:B------:R-:W-:Y:S01]  /*b240*/  IADD3 R30, R6, -R13, RZ ;  /* 0x8000000d061e7210 */ /* 0x000fe20007ffe0ff */
[----:B------:R-:W-:Y:S01]  /*b250*/  FADD R13, R10, -1 ;  /* 0xbf8000000a0d7421 */ /* 0x000fe20000000000 */
[----:B--2---:R-:W-:Y:S01]  /*b260*/  F2FP.BF16.PACK_AB R35, R50, R165 ;  /* 0x000000a53223723e */ /* 0x004fe200000010ff */
[----:B------:R0:W-:Y:S01]  /*b270*/  STS.64 [R56+0x8200], R32 ;  /* 0x0082002038007388 */ /* 0x0001e20000000a00 */
[----:B------:R-:W-:Y:S01]  /*b280*/  F2FP.BF16.PACK_AB R34, R167, R176 ;  /* 0x000000b0a722723e */ /* 0x000fe200000010ff */
[----:B------:R-:W-:Y:S01]  /*b290*/  FFMA.FTZ R10, R13, R4, -0.16845393180847167969 ;  /* 0xbe2c7f300d0a7423 */ /* 0x000fe20000010004 */
[----:B------:R-:W-:Y:S01]  /*b2a0*/  F2FP.BF16.PACK_AB R43, R39, R42 ;  /* 0x0000002a272b723e */ /* 0x000fe200000010ff */
[----:B------:R-:W-:Y:S01]  /*b2b0*/  IMAD.IADD R29, R240, 0x1, -R29 ;  /* 0x00000001f01d7824 */ /* 0x000fe200078e0a1d */
[----:B------:R-:W-:Y:S01]  /*b2c0*/  F2FP.BF16.PACK_AB R39, R31, R40 ;  /* 0x000000281f27723e */ /* 0x000fe200000010ff */
[----:B------:R1:W-:Y:S01]  /*b2d0*/  STS.64 [R56+0x8280], R34 ;  /* 0x0082802238007388 */ /* 0x0003e20000000a00 */
[----:B------:R-:W-:Y:S01]  /*b2e0*/  FFMA.FTZ R10, R13, R10, 0.1716887056827545166 ;  /* 0x3e2fcf2a0d0a7423 */ /* 0x000fe2000001000a */
[----:B------:R-:W-:Y:S01]  /*b2f0*/  F2FP.BF16.PACK_AB R55, R82, R65 ;  /* 0x000000415237723e */ /* 0x000fe200000010ff */
[----:B------:R-:W-:Y:S01]  /*b300*/  FADD R31, R14, -1 ;  /* 0xbf8000000e1f7421 */ /* 0x000fe20000000000 */
[----:B------:R-:W-:Y:S01]  /*b310*/  F2FP.BF16.PACK_AB R69, R83, R64 ;  /* 0x000000405345723e */ /* 0x000fe200000010ff */
[C---:B------:R-:W-:Y:S01]  /*b320*/  FFMA.FTZ R10, R13.reuse, R10, -0.17900948226451873779 ;  /* 0xbe374e430d0a7423 */ /* 0x040fe2000001000a */
[----:B------:R-:W-:Y:S01]  /*b330*/  F2FP.BF16.PACK_AB R50, R166, R177 ;  /* 0x000000b1a632723e */ /* 0x000fe200000010ff */
[----:B0-----:R-:W-:Y:S01]  /*b340*/  FADD R33, R8, -1 ;  /* 0xbf80000008217421 */ /* 0x001fe20000000000 */
[----:B------:R-:W-:Y:S01]  /*b350*/  F2FP.BF16.PACK_AB R42, R36, R41 ;  /* 0x00000029242a723e */ /* 0x000fe200000010ff */
[----:B------:R-:W-:Y:S01]  /*b360*/  FFMA.FTZ R10, R13, R10, 0.20512372255325317383 ;  /* 0x3e520bf40d0a7423 */ /* 0x000fe2000001000a */
[----:B------:R-:W-:Y:S01]  /*b370*/  STS.64 [R56+0x8180], R54 ;  /* 0x0081803638007388 */ /* 0x000fe20000000a00 */
[----:B------:R-:W-:-:S02]  /*b380*/  FFMA.FTZ R8, R33, R4, -0.16845393180847167969 ;  /* 0xbe2c7f3021087423 */ /* 0x000fc40000010004 */
[----:B-1----:R-:W-:Y:S01]  /*b390*/  FADD R35, R30, -1 ;  /* 0xbf8000001e237421 */ /* 0x002fe20000000000 */
[----:B------:R-:W-:Y:S01]  /*b3a0*/  STS.64 [R56+0x8580], R68 ;  /* 0x0085804438007388 */ /* 0x000fe20000000a00 */
[----:B------:R-:W-:Y:S02]  /*b3b0*/  FFMA.FTZ R8, R33, R8, 0.1716887056827545166 ;  /* 0x3e2fcf2a21087423 */ /* 0x000fe40000010008 */
[----:B------:R-:W-:Y:S01]  /*b3c0*/  FFMA.FTZ R30, R35, R4, -0.16845393180847167969 ;  /* 0xbe2c7f30231e7423 */ /* 0x000fe20000010004 */
[----:B------:R-:W-:Y:S01]  /*b3d0*/  STS.64 [R56+0x8680], R50 ;  /* 0x0086803238007388 */ /* 0x000fe20000000a00 */
[----:B------:R-:W-:Y:S02]  /*b3e0*/  FFMA.FTZ R8, R33, R8, -0.17900948226451873779 ;  /* 0xbe374e4321087423 */ /* 0x000fe40000010008 */
[----:B------:R-:W-:Y:S01]  /*b3f0*/  FFMA.FTZ R30, R35, R30, 0.1716887056827545166 ;  /* 0x3e2fcf2a231e7423 */ /* 0x000fe2000001001e */
[----:B------:R-:W-:Y:S01]  /*b400*/  STS.64 [R56+0x8300], R46 ;  /* 0x0083002e38007388 */ /* 0x000fe20000000a00 */
[----:B------:R-:W-:-:S02]  /*b410*/  FFMA.FTZ R8, R33, R8, 0.20512372255325317383 ;  /* 0x3e520bf421087423 */ /* 0x000fc40000010008 */
[----:B------:R-:W-:Y:S01]  /*b420*/  FFMA.FTZ R30, R35, R30, -0.17900948226451873779 ;  /* 0xbe374e43231e7423 */ /* 0x000fe2000001001e */
[----:B------:R-:W-:Y:S01]  /*b430*/  STS.64 [R56+0x8700], R44 ;  /* 0x0087002c38007388 */ /* 0x000fe20000000a00 */
[----:B------:R-:W-:Y:S02]  /*b440*/  FFMA.FTZ R8, R33, R8, -0.24046532809734344482 ;  /* 0xbe763c8b21087423 */ /* 0x000fe40000010008 */
[----:B------:R-:W-:Y:S01]  /*b450*/  FFMA.FTZ R10, R13, R10, -0.24046532809734344482 ;  /* 0xbe763c8b0d0a7423 */ /* 0x000fe2000001000a */
[----:B------:R-:W-:Y:S01]  /*b460*/  STS.64 [R56+0x8380], R42 ;  /* 0x0083802a38007388 */ /* 0x000fe20000000a00 */
[----:B------:R-:W-:Y:S02]  /*b470*/  FFMA.FTZ R8, R33, R8, 0.28857114911079406738 ;  /* 0x3e93bf9921087423 */ /* 0x000fe40000010008 */
[----:B------:R-:W-:Y:S01]  /*b480*/  FFMA.FTZ R30, R35, R30, 0.20512372255325317383 ;  /* 0x3e520bf4231e7423 */ /* 0x000fe2000001001e */
[----:B------:R-:W-:Y:S01]  /*b490*/  STS.64 [R56+0x8780], R38 ;  /* 0x0087802638007388 */ /* 0x000fe20000000a00 */
[----:B------:R-:W-:-:S02]  /*b4a0*/  FFMA.FTZ R14, R31, R4, -0.16845393180847167969 ;  /* 0xbe2c7f301f0e7423 */ /* 0x000fc40000010004 */
[----:B------:R-:W-:Y:S02]  /*b4b0*/  FFMA.FTZ R10, R13, R10, 0.28857114911079406738 ;  /* 0x3e93bf990d0a7423 */ /* 0x000fe4000001000a */
[----:B------:R-:W-:Y:S02]  /*b4c0*/  FFMA.FTZ R8, R33, R8, -0.36067417263984680176 ;  /* 0xbeb8aa4921087423 */ /* 0x000fe40000010008 */
[----:B------:R-:W-:Y:S02]  /*b4d0*/  FFMA.FTZ R30, R35, R30, -0.24046532809734344482 ;  /* 0xbe763c8b231e7423 */ /* 0x000fe4000001001e */
[----:B------:R-:W-:Y:S02]  /*b4e0*/  FFMA.FTZ R14, R31, R14, 0.1716887056827545166 ;  /* 0x3e2fcf2a1f0e7423 */ /* 0x000fe4000001000e */
[----:B------:R-:W-:Y:S02]  /*b4f0*/  FFMA.FTZ R10, R13, R10, -0.36067417263984680176 ;  /* 0xbeb8aa490d0a7423 */ /* 0x000fe4000001000a */
[----:B------:R-:W-:-:S02]  /*b500*/  FFMA.FTZ R8, R33, R8, 0.48089820146560668945 ;  /* 0x3ef6384a21087423 */ /* 0x000fc40000010008 */
[----:B------:R-:W-:Y:S02]  /*b510*/  FFMA.FTZ R30, R35, R30, 0.28857114911079406738 ;  /* 0x3e93bf99231e7423 */ /* 0x000fe4000001001e */
[----:B------:R-:W-:Y:S02]  /*b520*/  FFMA.FTZ R14, R31, R14, -0.17900948226451873779 ;  /* 0xbe374e431f0e7423 */ /* 0x000fe4000001000e */
[----:B------:R-:W-:Y:S02]  /*b530*/  FFMA.FTZ R10, R13, R10, 0.48089820146560668945 ;  /* 0x3ef6384a0d0a7423 */ /* 0x000fe4000001000a */
[----:B------:R-:W-:Y:S02]  /*b540*/  FFMA.FTZ R8, R33, R8, -0.72134751081466674805 ;  /* 0xbf38aa3b21087423 */ /* 0x000fe40000010008 */
[----:B------:R-:W-:Y:S02]  /*b550*/  FFMA.FTZ R30, R35, R30, -0.36067417263984680176 ;  /* 0xbeb8aa49231e7423 */ /* 0x000fe4000001001e */
[----:B------:R-:W-:-:S02]  /*b560*/  FFMA.FTZ R14, R31, R14, 0.20512372255325317383 ;  /* 0x3e520bf41f0e7423 */ /* 0x000fc4000001000e */
[----:B------:R-:W-:Y:S02]  /*b570*/  FFMA.FTZ R10, R13, R10, -0.72134751081466674805 ;  /* 0xbf38aa3b0d0a7423 */ /* 0x000fe4000001000a */
[----:B------:R-:W-:Y:S02]  /*b580*/  FMUL R8, R33, R8 ;  /* 0x0000000821087220 */ /* 0x000fe40000400000 */
[----:B------:R-:W-:Y:S02]  /*b590*/  FFMA.FTZ R30, R35, R30, 0.48089820146560668945 ;  /* 0x3ef6384a231e7423 */ /* 0x000fe4000001001e */
[----:B------:R-:W-:Y:S02]  /*b5a0*/  FFMA.FTZ R32, R31, R14, -0.24046532809734344482 ;  /* 0xbe763c8b1f207423 */ /* 0x000fe4000001000e */
[----:B------:R-:W-:Y:S02]  /*b5b0*/  FMUL R14, R13, R10 ;  /* 0x0000000a0d0e7220 */ /* 0x000fe40000400000 */
[----:B------:R-:W-:-:S02]  /*b5c0*/  FMUL R8, R33, R8 ;  /* 0x0000000821087220 */ /* 0x000fc40000400000 */
[----:B------:R-:W-:Y:S02]  /*b5d0*/  FFMA.FTZ R30, R35, R30, -0.72134751081466674805 ;  /* 0xbf38aa3b231e7423 */ /* 0x000fe4000001001e */
[----:B------:R-:W-:Y:S02]  /*b5e0*/  FFMA.FTZ R32, R31, R32, 0.28857114911079406738 ;  /* 0x3e93bf991f207423 */ /* 0x000fe40000010020 */
[----:B------:R-:W-:Y:S02]  /*b5f0*/  FMUL R14, R13, R14 ;  /* 0x0000000e0d0e7220 */ /* 0x000fe40000400000 */
[----:B------:R-:W-:Y:S02]  /*b600*/  FFMA.FTZ R10, R33, 1.4426950216293334961, R8 ;  /* 0x3fb8aa3b210a7823 */ /* 0x000fe40000010008 */
[----:B------:R-:W-:Y:S02]  /*b610*/  FMUL R30, R35, R30 ;  /* 0x0000001e231e7220 */ /* 0x000fe40000400000 */
[----:B------:R-:W-:-:S02]  /*b620*/  FFMA.FTZ R32, R31, R32, -0.36067417263984680176 ;  /* 0xbeb8aa491f207423 */ /* 0x000fc40000010020 */
[----:B------:R-:W-:Y:S02]  /*b630*/  FFMA.FTZ R8, R15, R4, -0.16845393180847167969 ;  /* 0xbe2c7f300f087423 */ /* 0x000fe40000010004 */
[----:B------:R-:W-:Y:S02]  /*b640*/  FFMA.FTZ R14, R13, 1.4426950216293334961, R14 ;  /* 0x3fb8aa3b0d0e7823 */ /* 0x000fe4000001000e */
[----:B------:R-:W-:Y:S02]  /*b650*/  FADD R13, R18, -1 ;  /* 0xbf800000120d7421 */ /* 0x000fe40000000000 */
[----:B------:R-:W-:Y:S02]  /*b660*/  FMUL R30, R35, R30 ;  /* 0x0000001e231e7220 */ /* 0x000fe40000400000 */
[----:B------:R-:W-:Y:S02]  /*b670*/  FFMA.FTZ R32, R31, R32, 0.48089820146560668945 ;  /* 0x3ef6384a1f207423 */ /* 0x000fe40000010020 */
[----:B------:R-:W-:-:S02]  /*b680*/  FFMA.FTZ R8, R15, R8, 0.1716887056827545166 ;  /* 0x3e2fcf2a0f087423 */ /* 0x000fc40000010008 */
[----:B------:R-:W-:Y:S02]  /*b690*/  FFMA.FTZ R18, R13, R4, -0.16845393180847167969 ;  /* 0xbe2c7f300d127423 */ /* 0x000fe40000010004 */
[----:B------:R-:W-:Y:S02]  /*b6a0*/  FFMA.FTZ R35, R35, 1.4426950216293334961, R30 ;  /* 0x3fb8aa3b23237823 */ /* 0x000fe4000001001e */
[----:B------:R-:W-:Y:S02]  /*b6b0*/  FFMA.FTZ R32, R31, R32, -0.72134751081466674805 ;  /* 0xbf38aa3b1f207423 */ /* 0x000fe40000010020 */
[----:B------:R-:W-:Y:S02]  /*b6c0*/  FFMA.FTZ R8, R15, R8, -0.17900948226451873779 ;  /* 0xbe374e430f087423 */ /* 0x000fe40000010008 */
[----:B------:R-:W-:Y:S02]  /*b6d0*/  IMAD.IADD R30, R237, 0x1, -R22 ;  /* 0x00000001ed1e7824 */ /* 0x000fe400078e0a16 */
[----:B------:R-:W-:-:S02]  /*b6e0*/  FFMA.FTZ R22, R21, R4, -0.16845393180847167969 ;  /* 0xbe2c7f3015167423 */ /* 0x000fc40000010004 */
[----:B------:R-:W-:Y:S02]  /*b6f0*/  FFMA.FTZ R18, R13, R18, 0.1716887056827545166 ;  /* 0x3e2fcf2a0d127423 */ /* 0x000fe40000010012 */
[----:B------:R-:W-:Y:S02]  /*b700*/  FMUL R32, R31, R32 ;  /* 0x000000201f207220 */ /* 0x000fe40000400000 */
[----:B------:R-:W-:Y:S02]  /*b710*/  FFMA.FTZ R8, R15, R8, 0.20512372255325317383 ;  /* 0x3e520bf40f087423 */ /* 0x000fe40000010008 */
[----:B------:R-:W-:Y:S02]  /*b720*/  FFMA.FTZ R22, R21, R22, 0.1716887056827545166 ;  /* 0x3e2fcf2a15167423 */ /* 0x000fe40000010016 */
[----:B------:R-:W-:Y:S02]  /*b730*/  FFMA.FTZ R18, R13, R18, -0.17900948226451873779 ;  /* 0xbe374e430d127423 */ /* 0x000fe40000010012 */
[----:B------:R-:W-:-:S02]  /*b740*/  FMUL R32, R31, R32 ;  /* 0x000000201f207220 */ /* 0x000fc40000400000 */
[----:B------:R-:W-:Y:S02]  /*b750*/  FFMA.FTZ R8, R15, R8, -0.24046532809734344482 ;  /* 0xbe763c8b0f087423 */ /* 0x000fe40000010008 */
[----:B------:R-:W-:Y:S02]  /*b760*/  FFMA.FTZ R22, R21, R22, -0.17900948226451873779 ;  /* 0xbe374e4315167423 */ /* 0x000fe40000010016 */
[----:B------:R-:W-:Y:S02]  /*b770*/  FFMA.FTZ R18, R13, R18, 0.20512372255325317383 ;  /* 0x3e520bf40d127423 */ /* 0x000fe40000010012 */
[----:B------:R-:W-:Y:S02]  /*b780*/  FFMA.FTZ R32, R31, 1.4426950216293334961, R32 ;  /* 0x3fb8aa3b1f207823 */ /* 0x000fe40000010020 */
[----:B------:R-:W-:Y:S02]  /*b790*/  FFMA.FTZ R8, R15, R8, 0.28857114911079406738 ;  /* 0x3e93bf990f087423 */ /* 0x000fe40000010008 */
[----:B------:R-:W-:-:S02]  /*b7a0*/  FADD R31, R30, -1 ;  /* 0xbf8000001e1f7421 */ /* 0x000fc40000000000 */
[----:B------:R-:W-:Y:S02]  /*b7b0*/  FFMA.FTZ R22, R21, R22, 0.20512372255325317383 ;  /* 0x3e520bf415167423 */ /* 0x000fe40000010016 */
[----:B------:R-:W-:Y:S02]  /*b7c0*/  FFMA.FTZ R18, R13, R18, -0.24046532809734344482 ;  /* 0xbe763c8b0d127423 */ /* 0x000fe40000010012 */
[----:B------:R-:W-:Y:S02]  /*b7d0*/  FFMA.FTZ R8, R15, R8, -0.36067417263984680176 ;  /* 0xbeb8aa490f087423 */ /* 0x000fe40000010008 */
[----:B------:R-:W-:Y:S02]  /*b7e0*/  FFMA.FTZ R30, R31, R4, -0.16845393180847167969 ;  /* 0xbe2c7f301f1e7423 */ /* 0x000fe40000010004 */
[----:B------:R-:W-:Y:S02]  /*b7f0*/  FFMA.FTZ R22, R21, R22, -0.24046532809734344482 ;  /* 0xbe763c8b15167423 */ /* 0x000fe40000010016 */
[----:B------:R-:W-:-:S02]  /*b800*/  FFMA.FTZ R18, R13, R18, 0.28857114911079406738 ;  /* 0x3e93bf990d127423 */ /* 0x000fc40000010012 */
[----:B------:R-:W-:Y:S02]  /*b810*/  FFMA.FTZ R8, R15, R8, 0.48089820146560668945 ;  /* 0x3ef6384a0f087423 */ /* 0x000fe40000010008 */
[----:B------:R-:W-:Y:S02]  /*b820*/  FFMA.FTZ R30, R31, R30, 0.1716887056827545166 ;  /* 0x3e2fcf2a1f1e7423 */ /* 0x000fe4000001001e */
[----:B------:R-:W-:Y:S02]  /*b830*/  FFMA.FTZ R22, R21, R22, 0.28857114911079406738 ;  /* 0x3e93bf9915167423 */ /* 0x000fe40000010016 */
[----:B------:R-:W-:Y:S02]  /*b840*/  FFMA.FTZ R18, R13, R18, -0.36067417263984680176 ;  /* 0xbeb8aa490d127423 */ /* 0x000fe40000010012 */
[----:B------:R-:W-:Y:S02]  /*b850*/  FFMA.FTZ R8, R15, R8, -0.72134751081466674805 ;  /* 0xbf38aa3b0f087423 */ /* 0x000fe40000010008 */
[----:B------:R-:W-:-:S02]  /*b860*/  FFMA.FTZ R30, R31, R30, -0.17900948226451873779 ;  /* 0xbe374e431f1e7423 */ /* 0x000fc4000001001e */
[----:B------:R-:W-:Y:S02]  /*b870*/  FFMA.FTZ R22, R21, R22, -0.36067417263984680176 ;  /* 0xbeb8aa4915167423 */ /* 0x000fe40000010016 */
[----:B------:R-:W-:Y:S02]  /*b880*/  FFMA.FTZ R18, R13, R18, 0.48089820146560668945 ;  /* 0x3ef6384a0d127423 */ /* 0x000fe40000010012 */
[----:B------:R-:W-:Y:S02]  /*b890*/  FMUL R8, R15, R8 ;  /* 0x000000080f087220 */ /* 0x000fe40000400000 */
[----:B------:R-:W-:Y:S02]  /*b8a0*/  FFMA.FTZ R30, R31, R30, 0.20512372255325317383 ;  /* 0x3e520bf41f1e7423 */ /* 0x000fe4000001001e */
[----:B------:R-:W-:Y:S02]  /*b8b0*/  FFMA.FTZ R22, R21, R22, 0.48089820146560668945 ;  /* 0x3ef6384a15167423 */ /* 0x000fe40000010016 */
[----:B------:R-:W-:-:S02]  /*b8c0*/  FFMA.FTZ R18, R13, R18, -0.72134751081466674805 ;  /* 0xbf38aa3b0d127423 */ /* 0x000fc40000010012 */
[----:B------:R-:W-:Y:S02]  /*b8d0*/  FMUL R8, R15, R8 ;  /* 0x000000080f087220 */ /* 0x000fe40000400000 */
[----:B------:R-:W-:Y:S02]  /*b8e0*/  FFMA.FTZ R34, R31, R30, -0.24046532809734344482 ;  /* 0xbe763c8b1f227423 */ /* 0x000fe4000001001e */
[----:B------:R-:W-:Y:S02]  /*b8f0*/  FFMA.FTZ R30, R21, R22, -0.72134751081466674805 ;  /* 0xbf38aa3b151e7423 */ /* 0x000fe40000010016 */
[----:B------:R-:W-:Y:S02]  /*b900*/  FMUL R22, R13, R18 ;  /* 0x000000120d167220 */ /* 0x000fe40000400000 */
[----:B------:R-:W-:Y:S02]  /*b910*/  FFMA.FTZ R18, R15, 1.4426950216293334961, R8 ;  /* 0x3fb8aa3b0f127823 */ /* 0x000fe40000010008 */
[----:B------:R-:W-:-:S02]  /*b920*/  FFMA.FTZ R8, R23, R4, -0.16845393180847167969 ;  /* 0xbe2c7f3017087423 */ /* 0x000fc40000010004 */
[----:B------:R-:W-:Y:S02]  /*b930*/  FMUL R22, R13, R22 ;  /* 0x000000160d167220 */ /* 0x000fe40000400000 */
[----:B------:R-:W-:Y:S02]  /*b940*/  FADD R15, R24, -1 ;  /* 0xbf800000180f7421 */ /* 0x000fe40000000000 */
[----:B------:R-:W-:Y:S02]  /*b950*/  FFMA.FTZ R8, R23, R8, 0.1716887056827545166 ;  /* 0x3e2fcf2a17087423 */ /* 0x000fe40000010008 */
[----:B------:R-:W-:Y:S02]  /*b960*/  FFMA.FTZ R13, R13, 1.4426950216293334961, R22 ;  /* 0x3fb8aa3b0d0d7823 */ /* 0x000fe40000010016 */
[----:B------:R-:W-:Y:S02]  /*b970*/  FADD R29, R29, -1 ;  /* 0xbf8000001d1d7421 */ /* 0x000fe40000000000 */
[----:B------:R-:W-:-:S02]  /*b980*/  FFMA.FTZ R22, R15, R4, -0.16845393180847167969 ;  /* 0xbe2c7f300f167423 */ /* 0x000fc40000010004 */
[----:B------:R-:W-:Y:S02]  /*b990*/  FMUL R30, R21, R30 ;  /* 0x0000001e151e7220 */ /* 0x000fe40000400000 */
[----:B------:R-:W-:Y:S02]  /*b9a0*/  FFMA.FTZ R8, R23, R8, -0.17900948226451873779 ;  /* 0xbe374e4317087423 */ /* 0x000fe40000010008 */
[----:B------:R-:W-:Y:S02]  /*b9b0*/  FFMA.FTZ R24, R29, R4, -0.16845393180847167969 ;  /* 0xbe2c7f301d187423 */ /* 0x000fe40000010004 */
[----:B------:R-:W-:Y:S02]  /*b9c0*/  FFMA.FTZ R22, R15, R22, 0.1716887056827545166 ;  /* 0x3e2fcf2a0f167423 */ /* 0x000fe40000010016 */
[----:B------:R-:W-:Y:S02]  /*b9d0*/  FMUL R30, R21, R30 ;  /* 0x0000001e151e7220 */ /* 0x000fe40000400000 */
[----:B------:R-:W-:-:S02]  /*b9e0*/  FFMA.FTZ R8, R23, R8, 0.20512372255325317383 ;  /* 0x3e520bf417087423 */ /* 0x000fc40000010008 */
[----:B------:R-:W-:Y:S02]  /*b9f0*/  FADD R27, R27, -1 ;  /* 0xbf8000001b1b7421 */ /* 0x000fe40000000000 */
[----:B------:R-:W-:Y:S02]  /*ba00*/  FFMA.FTZ R24, R29, R24, 0.1716887056827545166 ;  /* 0x3e2fcf2a1d187423 */ /* 0x000fe40000010018 */
[----:B------:R-:W-:Y:S02]  /*ba10*/  FFMA.FTZ R22, R15, R22, -0.17900948226451873779 ;  /* 0xbe374e430f167423 */ /* 0x000fe40000010016 */
[----:B------:R-:W-:Y:S02]  /*ba20*/  FFMA.FTZ R34, R31, R34, 0.28857114911079406738 ;  /* 0x3e93bf991f227423 */ /* 0x000fe40000010022 */
[----:B------:R-:W-:Y:S02]  /*ba30*/  FFMA.FTZ R21, R21, 1.4426950216293334961, R30 ;  /* 0x3fb8aa3b15157823 */ /* 0x000fe4000001001e */
[----:B------:R-:W-:-:S02]  /*ba40*/  FFMA.FTZ R8, R23, R8, -0.24046532809734344482 ;  /* 0xbe763c8b17087423 */ /* 0x000fc40000010008 */
[----:B------:R-:W-:Y:S02]  /*ba50*/  FFMA.FTZ R30, R27, R4, -0.16845393180847167969 ;  /* 0xbe2c7f301b1e7423 */ /* 0x000fe40000010004 */
[----:B------:R-:W-:Y:S02]  /*ba60*/  FFMA.FTZ R24, R29, R24, -0.17900948226451873779 ;  /* 0xbe374e431d187423 */ /* 0x000fe40000010018 */
[----:B------:R-:W-:Y:S02]  /*ba70*/  FFMA.FTZ R22, R15, R22, 0.20512372255325317383 ;  /* 0x3e520bf40f167423 */ /* 0x000fe40000010016 */
[----:B------:R-:W-:Y:S02]  /*ba80*/  FFMA.FTZ R34, R31, R34, -0.36067417263984680176 ;  /* 0xbeb8aa491f227423 */ /* 0x000fe40000010022 */
[----:B------:R-:W-:Y:S02]  /*ba90*/  FFMA.FTZ R8, R23, R8, 0.28857114911079406738 ;  /* 0x3e93bf9917087423 */ /* 0x000fe40000010008 */
[----:B------:R-:W-:-:S02]  /*baa0*/  FFMA.FTZ R30, R27, R30, 0.1716887056827545166 ;  /* 0x3e2fcf2a1b1e7423 */ /* 0x000fc4000001001e */
[----:B------:R-:W-:Y:S02]  /*bab0*/  FFMA.FTZ R24, R29, R24, 0.20512372255325317383 ;  /* 0x3e520bf41d187423 */ /* 0x000fe40000010018 */
[----:B------:R-:W-:Y:S02]  /*bac0*/  FFMA.FTZ R22, R15, R22, -0.24046532809734344482 ;  /* 0xbe763c8b0f167423 */ /* 0x000fe40000010016 */
[----:B------:R-:W-:Y:S02]  /*bad0*/  FFMA.FTZ R34, R31, R34, 0.48089820146560668945 ;  /* 0x3ef6384a1f227423 */ /* 0x000fe40000010022 */
[----:B------:R-:W-:Y:S02]  /*bae0*/  FFMA.FTZ R8, R23, R8, -0.36067417263984680176 ;  /* 0xbeb8aa4917087423 */ /* 0x000fe40000010008 */
[----:B------:R-:W-:Y:S02]  /*baf0*/  FFMA.FTZ R30, R27, R30, -0.17900948226451873779 ;  /* 0xbe374e431b1e7423 */ /* 0x000fe4000001001e */
[----:B------:R-:W-:-:S02]  /*bb00*/  FFMA.FTZ R24, R29, R24, -0.24046532809734344482 ;  /* 0xbe763c8b1d187423 */ /* 0x000fc40000010018 */
[----:B------:R-:W-:Y:S02]  /*bb10*/  FFMA.FTZ R22, R15, R22, 0.28857114911079406738 ;  /* 0x3e93bf990f167423 */ /* 0x000fe40000010016 */
[----:B------:R-:W-:Y:S02]  /*bb20*/  FFMA.FTZ R34, R31, R34, -0.72134751081466674805 ;  /* 0xbf38aa3b1f227423 */ /* 0x000fe40000010022 */
[----:B------:R-:W-:Y:S02]  /*bb30*/  FFMA.FTZ R8, R23, R8, 0.48089820146560668945 ;  /* 0x3ef6384a17087423 */ /* 0x000fe40000010008 */
[----:B------:R-:W-:Y:S02]  /*bb40*/  FFMA.FTZ R30, R27, R30, 0.20512372255325317383 ;  /* 0x3e520bf41b1e7423 */ /* 0x000fe4000001001e */
[----:B------:R-:W-:Y:S02]  /*bb50*/  FFMA.FTZ R24, R29, R24, 0.28857114911079406738 ;  /* 0x3e93bf991d187423 */ /* 0x000fe40000010018 */
[----:B------:R-:W-:-:S02]  /*bb60*/  FFMA.FTZ R22, R15, R22, -0.36067417263984680176 ;  /* 0xbeb8aa490f167423 */ /* 0x000fc40000010016 */
[----:B------:R-:W-:Y:S02]  /*bb70*/  FMUL R34, R31, R34 ;  /* 0x000000221f227220 */ /* 0x000fe40000400000 */
[----:B------:R-:W-:Y:S02]  /*bb80*/  FFMA.FTZ R8, R23, R8, -0.72134751081466674805 ;  /* 0xbf38aa3b17087423 */ /* 0x000fe40000010008 */
[----:B------:R-:W-:Y:S02]  /*bb90*/  FFMA.FTZ R30, R27, R30, -0.24046532809734344482 ;  /* 0xbe763c8b1b1e7423 */ /* 0x000fe4000001001e */
[----:B------:R-:W-:Y:S02]  /*bba0*/  FFMA.FTZ R24, R29, R24, -0.36067417263984680176 ;  /* 0xbeb8aa491d187423 */ /* 0x000fe40000010018 */
[----:B------:R-:W-:Y:S02]  /*bbb0*/  FFMA.FTZ R22, R15, R22, 0.48089820146560668945 ;  /* 0x3ef6384a0f167423 */ /* 0x000fe40000010016 */
[----:B------:R-:W-:-:S02]  /*bbc0*/  FMUL R34, R31, R34 ;  /* 0x000000221f227220 */ /* 0x000fc40000400000 */
[----:B------:R-:W-:Y:S02]  /*bbd0*/  FMUL R8, R23, R8 ;  /* 0x0000000817087220 */ /* 0x000fe40000400000 */
[----:B------:R-:W-:Y:S02]  /*bbe0*/  FFMA.FTZ R30, R27, R30, 0.28857114911079406738 ;  /* 0x3e93bf991b1e7423 */ /* 0x000fe4000001001e */
[----:B------:R-:W-:Y:S02]  /*bbf0*/  FFMA.FTZ R24, R29, R24, 0.48089820146560668945 ;  /* 0x3ef6384a1d187423 */ /* 0x000fe40000010018 */
[----:B------:R-:W-:Y:S02]  /*bc00*/  FFMA.FTZ R22, R15, R22, -0.72134751081466674805 ;  /* 0xbf38aa3b0f167423 */ /* 0x000fe40000010016 */
[----:B------:R-:W-:Y:S02]  /*bc10*/  FFMA.FTZ R31, R31, 1.4426950216293334961, R34 ;  /* 0x3fb8aa3b1f1f7823 */ /* 0x000fe40000010022 */
[----:B------:R-:W-:-:S02]  /*bc20*/  FMUL R8, R23, R8 ;  /* 0x0000000817087220 */ /* 0x000fc40000400000 */
[----:B------:R-:W-:Y:S02]  /*bc30*/  FFMA.FTZ R34, R27, R30, -0.36067417263984680176 ;  /* 0xbeb8aa491b227423 */ /* 0x000fe4000001001e */
[----:B------:R-:W-:Y:S02]  /*bc40*/  FFMA.FTZ R30, R29, R24, -0.72134751081466674805 ;  /* 0xbf38aa3b1d1e7423 */ /* 0x000fe40000010018 */
[----:B------:R-:W-:Y:S02]  /*bc50*/  FMUL R24, R15, R22 ;  /* 0x000000160f187220 */ /* 0x000fe40000400000 */
[----:B------:R-:W-:Y:S01]  /*bc60*/  FFMA.FTZ R22, R23, 1.4426950216293334961, R8 ;  /* 0x3fb8aa3b17167823 */ /* 0x000fe20000010008 */
[----:B------:R-:W-:Y:S01]  /*bc70*/  IADD3 R8, R245, -0x3f3504f3, RZ ;  /* 0xc0cafb0df5087810 */ /* 0x000fe20007ffe0ff */
[----:B------:R-:W-:Y:S02]  /*bc80*/  FMUL R30, R29, R30 ;  /* 0x0000001e1d1e7220 */ /* 0x000fe40000400000 */
[----:B------:R-:W-:Y:S01]  /*bc90*/  FMUL R24, R15, R24 ;  /* 0x000000180f187220 */ /* 0x000fe20000400000 */
[----:B------:R-:W-:Y:S01]  /*bca0*/  LOP3.LUT R8, R8, 0xff800000, RZ, 0xc0, !PT ;  /* 0xff80000008087812 */ /* 0x000fe200078ec0ff */
[----:B------:R-:W-:-:S02]  /*bcb0*/  FMUL R30, R29, R30 ;  /* 0x0000001e1d1e7220 */ /* 0x000fc40000400000 */
[----:B------:R-:W-:Y:S01]  /*bcc0*/  FFMA.FTZ R15, R15, 1.4426950216293334961, R24 ;  /* 0x3fb8aa3b0f0f7823 */ /* 0x000fe20000010018 */
[----:B------:R-:W-:Y:S01]  /*bcd0*/  IADD3 R24, R245, -R8, RZ ;  /* 0x80000008f5187210 */ /* 0x000fe20007ffe0ff */
[----:B------:R-:W-:Y:S02]  /*bce0*/  IMAD.IADD R25, R244, 0x1, -R25 ;  /* 0x00000001f4197824 */ /* 0x000fe400078e0a19 */
[----:B------:R-:W-:Y:S02]  /*bcf0*/  FFMA.FTZ R30, R29, 1.4426950216293334961, R30 ;  /* 0x3fb8aa3b1d1e7823 */ /* 0x000fe4000001001e */
[C---:B------:R-:W-:Y:S02]  /*bd00*/  FMUL R99, R85.reuse, R99 ;  /* 0x0000006355637220 */ /* 0x040fe40000400000 */
[C---:B------:R-:W-:Y:S02]  /*bd10*/  FMUL R98, R85.reuse, R98 ;  /* 0x0000006255627220 */ /* 0x040fe40000400000 */
[----:B------:R-:W-:-:S02]  /*bd20*/  FMUL R107, R85, R107 ;  /* 0x0000006b556b7220 */ /* 0x000fc40000400000 */
[C---:B------:R-:W-:Y:S01]  /*bd30*/  FMUL R106, R85.reuse, R106 ;  /* 0x0000006a556a7220 */ /* 0x040fe20000400000 */
[----:B------:R-:W-:Y:S01]  /*bd40*/  F2FP.BF16.PACK_AB R53, R98, R81 ;  /* 0x000000516235723e */ /* 0x000fe200000010ff */
[----:B------:R-:W-:Y:S01]  /*bd50*/  FMUL R80, R85, R111 ;  /* 0x0000006f55507220 */ /* 0x000fe20000400000 */
[----:B------:R-:W-:Y:S01]  /*bd60*/  F2FP.BF16.PACK_AB R81, R99, R76 ;  /* 0x0000004c6351723e */ /* 0x000fe200000010ff */
[C---:B---3--:R-:W-:Y:S02]  /*bd70*/  FMUL R115, R95.reuse, R115 ;  /* 0x000000735f737220 */ /* 0x048fe40000400000 */
[----:B------:R-:W-:Y:S01]  /*bd80*/  FMUL R114, R95, R114 ;  /* 0x000000725f727220 */ /* 0x000fe20000400000 */
[----:B------:R-:W-:Y:S01]  /*bd90*/  F2FP.BF16.PACK_AB R80, R107, R80 ;  /* 0x000000506b50723e */ /* 0x000fe200000010ff */
[C---:B------:R-:W-:Y:S02]  /*bda0*/  FMUL R86, R95.reuse, R119 ;  /* 0x000000775f567220 */ /* 0x040fe40000400000 */
[----:B------:R-:W-:-:S02]  /*bdb0*/  FMUL R93, R95, R118 ;  /* 0x000000765f5d7220 */ /* 0x000fc40000400000 */
[C---:B------:R-:W-:Y:S01]  /*bdc0*/  FMUL R123, R95.reuse, R123 ;  /* 0x0000007b5f7b7220 */ /* 0x040fe20000400000 */
[----:B------:R-:W-:Y:S01]  /*bdd0*/  STS.64 [R56+0x8500], R80 ;  /* 0x0085005038007388 */ /* 0x000fe20000000a00 */
[C---:B------:R-:W-:Y:S01]  /*bde0*/  FMUL R122, R95.reuse, R122 ;  /* 0x0000007a5f7a7220 */ /* 0x040fe20000400000 */
[----:B------:R-:W-:Y:S01]  /*bdf0*/  F2FP.BF16.PACK_AB R49, R114, R93 ;  /* 0x0000005d7231723e */ /* 0x000fe200000010ff */
[----:B------:R-:W-:Y:S01]  /*be00*/  FMUL R92, R95, R127 ;  /* 0x0000007f5f5c7220 */ /* 0x000fe20000400000 */
[----:B------:R-:W-:Y:S01]  /*be10*/  F2FP.BF16.PACK_AB R93, R115, R86 ;  /* 0x00000056735d723e */ /* 0x000fe200000010ff */
[----:B------:R-:W-:Y:S02]  /*be20*/  FADD R23, R26, -1 ;  /* 0xbf8000001a177421 */ /* 0x000fe40000000000 */
[----:B------:R-:W-:Y:S01]  /*be30*/  FADD R25, R25, -1 ;  /* 0xbf80000019197421 */ /* 0x000fe20000000000 */
[----:B------:R-:W-:Y:S01]  /*be40*/  F2FP.BF16.PACK_AB R92, R123, R92 ;  /* 0x0000005c7b5c723e */ /* 0x000fe200000010ff */
[----:B------:R-:W-:-:S02]  /*be50*/  FADD R29, R28, -1 ;  /* 0xbf8000001c1d7421 */ /* 0x000fc40000000000 */
[C---:B------:R-:W-:Y:S02]  /*be60*/  FMUL R67, R221.reuse, R67 ;  /* 0x00000043dd437220 */ /* 0x040fe40000400000 */
[----:B------:R-:W-:Y:S01]  /*be70*/  FMUL R75, R221, R75 ;  /* 0x0000004bdd4b7220 */ /* 0x000fe20000400000 */
[----:B------:R-:W-:Y:S01]  /*be80*/  STS.64 [R56+0x8480], R92 ;  /* 0x0084805c38007388 */ /* 0x000fe20000000a00 */
[----:B------:R-:W-:Y:S01]  /*be90*/  FMUL R85, R85, R110 ;  /* 0x0000006e55557220 */ /* 0x000fe20000400000 */
[----:B------:R-:W-:Y:S01]  /*bea0*/  F2FP.BF16.PACK_AB R67, R67, R178 ;  /* 0x000000b24343723e */ /* 0x000fe200000010ff */
[----:B------:R-:W-:Y:S01]  /*beb0*/  FMUL R95, R95, R126 ;  /* 0x0000007e5f5f7220 */ /* 0x000fe20000400000 */
[----:B------:R-:W-:Y:S01]  /*bec0*/  F2FP.BF16.PACK_AB R66, R75, R70 ;  /* 0x000000464b42723e */ /* 0x000fe200000010ff */
[----:B------:R-:W-:Y:S01]  /*bed0*/  FADD R33, R24, -1 ;  /* 0xbf80000018217421 */ /* 0x000fe20000000000 */
[----:B------:R-:W-:Y:S01]  /*bee0*/  F2FP.BF16.PACK_AB R52, R106, R85 ;  /* 0x000000556a34723e */ /* 0x000fe200000010ff */
[-C--:B------:R-:W-:Y:S01]  /*bef0*/  FFMA.FTZ R24, R23, R4.reuse, -0.16845393180847167969 ;  /* 0xbe2c7f3017187423 */ /* 0x080fe20000010004 */
[----:B------:R-:W-:Y:S01]  /*bf00*/  F2FP.BF16.PACK_AB R48, R122, R95 ;  /* 0x0000005f7a30723e */ /* 0x000fe200000010ff */
[-C--:B------:R-:W-:Y:S01]  /*bf10*/  FFMA.FTZ R26, R25, R4.reuse, -0.16845393180847167969 ;  /* 0xbe2c7f30191a7423 */ /* 0x080fe20000010004 */
[----:B------:R-:W-:Y:S01]  /*bf20*/  STS.64 [R56+0x8600], R66 ;  /* 0x0086004238007388 */ /* 0x000fe20000000a00 */
[----:B------:R-:W-:-:S02]  /*bf30*/  FFMA.FTZ R28, R29, R4, -0.16845393180847167969 ;  /* 0xbe2c7f301d1c7423 */ /* 0x000fc40000010004 */
[----:B------:R-:W-:Y:S01]  /*bf40*/  FFMA.FTZ R4, R33, R4, -0.16845393180847167969 ;  /* 0xbe2c7f3021047423 */ /* 0x000fe20000010004 */
[----:B------:R-:W-:Y:S01]  /*bf50*/  STS.64 [R56+0x8080], R48 ;  /* 0x0080803038007388 */ /* 0x000fe20000000a00 */
[----:B------:R-:W-:Y:S02]  /*bf60*/  FADD R199, R9, R10 ;  /* 0x0000000a09c77221 */ /* 0x000fe40000000000 */
[C---:B------:R-:W-:Y:S01]  /*bf70*/  FFMA.FTZ R4, R33.reuse, R4, 0.1716887056827545166 ;  /* 0x3e2fcf2a21047423 */ /* 0x040fe20000010004 */
[----:B------:R-:W-:Y:S01]  /*bf80*/  STS.64 [R56+0x8100], R52 ;  /* 0x0081003438007388 */ /* 0x000fe20000000a00 */
[----:B------:R-:W-:Y:S02]  /*bf90*/  FADD R210, R12, R21 ;  /* 0x000000150cd27221 */ /* 0x000fe40000000000 */
[----:B------:R-:W-:Y:S01]  /*bfa0*/  FFMA.FTZ R4, R33, R4, -0.17900948226451873779 ;  /* 0xbe374e4321047423 */ /* 0x000fe20000010004 */
[----:B------:R-:W-:Y:S01]  /*bfb0*/  BAR.SYNC.DEFER_BLOCKING 0x0 ;  /* 0x0000000000007b1d */ /* 0x000fe20000010000 */
[----:B------:R-:W-:-:S02]  /*bfc0*/  IMAD.MOV.U32 R9, RZ, RZ, c[0x0][0x1c8] ;  /* 0x00007200ff097624 */ /* 0x000fc400078e00ff */
[----:B------:R-:W-:Y:S02]  /*bfd0*/  FFMA.FTZ R4, R33, R4, 0.20512372255325317383 ;  /* 0x3e520bf421047423 */ /* 0x000fe40000010004 */
[----:B------:R-:W-:Y:S02]  /*bfe0*/  IMAD R12, R197, c[0x0][0x1c8], RZ ;  /* 0x00007200c50c7a24 */ /* 0x000fe400078e02ff */
[C---:B------:R-:W-:Y:S02]  /*bff0*/  FFMA.FTZ R4, R33.reuse, R4, -0.24046532809734344482 ;  /* 0xbe763c8b21047423 */ /* 0x040fe40000010004 */
[----:B------:R-:W-:Y:S02]  /*c000*/  @P4 IMAD.MOV.U32 R10, RZ, RZ, 0x7f800000 ;  /* 0x7f800000ff0a4424 */ /* 0x000fe400078e00ff */
[----:B------:R-:W-:Y:S02]  /*c010*/  FFMA.FTZ R4, R33, R4, 0.28857114911079406738 ;  /* 0x3e93bf9921047423 */ /* 0x000fe40000010004 */
[----:B------:R-:W-:Y:S01]  /*c020*/  FADD R198, R11, R14 ;  /* 0x0000000e0bc67221 */ /* 0x000fe20000000000 */
[----:B------:R-:W-:Y:S01]  /*c030*/  LEA R14, R9, R12, 0x1 ;  /* 0x0000000c090e7211 */ /* 0x000fe200078e08ff */
[----:B------:R-:W-:-:S02]  /*c040*/  FFMA.FTZ R4, R33, R4, -0.36067417263984680176 ;  /* 0xbeb8aa4921047423 */ /* 0x000fc40000010004 */
[----:B------:R-:W-:Y:S01]  /*c050*/  @P4 FFMA.FTZ R198, R7, R10, +INF ;  /* 0x7f80000007c64423 */ /* 0x000fe2000001000a */
[----:B------:R-:W-:Y:S01]  /*c060*/  @P0 MOV R7, 0x7f800000 ;  /* 0x7f80000000070802 */ /* 0x000fe20000000f00 */
[----:B------:R-:W-:Y:S02]  /*c070*/  FFMA.FTZ R4, R33, R4, 0.48089820146560668945 ;  /* 0x3ef6384a21047423 */ /* 0x000fe40000010004 */
[----:B------:R-:W-:Y:S01]  /*c080*/  FADD R207, R16, R13 ;  /* 0x0000000d10cf7221 */ /* 0x000fe20000000000 */
[----:B------:R-:W-:Y:S01]  /*c090*/  LEA R16, R9, R14, 0x1 ;  /* 0x0000000e09107211 */ /* 0x000fe200078e08ff */
[C---:B------:R-:W-:Y:S01]  /*c0a0*/  FFMA.FTZ R4, R33.reuse, R4, -0.72134751081466674805 ;  /* 0xbf38aa3b21047423 */ /* 0x040fe20000010004 */
[----:B------:R-:W0:Y:S01]  /*c0b0*/  LDS.64 R184, [R204] ;  /* 0x00000000ccb87984 */ /* 0x000e220000000a00 */
[----:B------:R-:W-:Y:S02]  /*c0c0*/  FADD R195, R20, R35 ;  /* 0x0000002314c37221 */ /* 0x000fe40000000000 */
[----:B------:R-:W-:Y:S01]  /*c0d0*/  FMUL R4, R33, R4 ;  /* 0x0000000421047220 */ /* 0x000fe20000400000 */
[----:B------:R-:W1:Y:S01]  /*c0e0*/  LDS.64 R178, [R200] ;  /* 0x00000000c8b27984 */ /* 0x000e620000000a00 */
[----:B------:R-:W-:-:S02]  /*c0f0*/  FADD R206, R17, R18 ;  /* 0x0000001211ce7221 */ /* 0x000fc40000000000 */
[C---:B------:R-:W-:Y:S01]  /*c100*/  FMUL R4, R33.reuse, R4 ;  /* 0x0000000421047220 */ /* 0x040fe20000400000 */
[----:B------:R-:W2:Y:S01]  /*c110*/  LDS.64 R176, [R196] ;  /* 0x00000000c4b07984 */ /* 0x000ea20000000a00 */
[----:B------:R-:W-:Y:S02]  /*c120*/  @P0 FFMA.FTZ R195, R6, R7, +INF ;  /* 0x7f80000006c30423 */ /* 0x000fe40000010007 */
[----:B------:R-:W-:Y:S01]  /*c130*/  FFMA.FTZ R202, R33, 1.4426950216293334961, R4 ;  /* 0x3fb8aa3b21ca7823 */ /* 0x000fe20000010004 */
[----:B------:R-:W-:Y:S01]  /*c140*/  @P3 MOV R4, 0x7f800000 ;  /* 0x7f80000000043802 */ /* 0x000fe20000000f00 */
[----:B------:R-:W3:Y:S01]  /*c150*/  LDS.64 R166, [R190] ;  /* 0x00000000bea67984 */ /* 0x000ee20000000a00 */
[----:B------:R-:W-:Y:S02]  /*c160*/  IMAD R18, R9, 0x2, R16 ;  /* 0x0000000209127824 */ /* 0x000fe400078e0210 */
[----:B------:R-:W-:Y:S01]  /*c170*/  FADD R246, R246, R15 ;  /* 0x0000000ff6f67221 */ /* 0x000fe20000000000 */
[----:B------:R-:W4:Y:S01]  /*c180*/  LDS.64 R164, [R204+0x800] ;  /* 0x00080000cca47984 */ /* 0x000f220000000a00 */
[----:B------:R-:W-:Y:S01]  /*c190*/  @P3 FFMA.FTZ R199, R5, R4, +INF ;  /* 0x7f80000005c73423 */ /* 0x000fe20000010004 */
[----:B------:R-:W-:Y:S01]  /*c1a0*/  LEA R4, P4, R12, R2, 0x1 ;  /* 0x000000020c047211 */ /* 0x000fe200078808ff */
[----:B------:R-:W-:Y:S01]  /*c1b0*/  FFMA.FTZ R24, R23, R24, 0.1716887056827545166 ;  /* 0x3e2fcf2a17187423 */ /* 0x000fe20000010018 */
[----:B------:R-:W5:Y:S01]  /*c1c0*/  LDS.64 R158, [R200+0x800] ;  /* 0x00080000c89e7984 */ /* 0x000f620000000a00 */
[----:B------:R-:W-:Y:S01]  /*c1d0*/  LEA R10, P3, R14, R2, 0x1 ;  /* 0x000000020e0a7211 */ /* 0x000fe200078608ff */
[----:B------:R-:W-:Y:S01]  /*c1e0*/  FFMA.FTZ R26, R25, R26, 0.1716887056827545166 ;  /* 0x3e2fcf2a191a7423 */ /* 0x000fe2000001001a */
[-C--:B------:R-:W-:Y:S01]  /*c1f0*/  LEA.HI.X.SX32 R5, R12, R3.reuse, 0x1, P4 ;  /* 0x000000030c057211 */ /* 0x080fe200020f0eff */
[----:B------:R-:W5:Y:S01]  /*c200*/  LDS.64 R156, [R196+0x800] ;  /* 0x00080000c49c7984 */ /* 0x000f620000000a00 */
[----:B------:R-:W-:Y:S01]  /*c210*/  FSETP.NEU.AND P4, PT, R6, RZ, PT ;  /* 0x000000ff0600720b */ /* 0x000fe20003f8d000 */
[C---:B------:R-:W-:Y:S01]  /*c220*/  FFMA.FTZ R24, R23.reuse, R24, -0.17900948226451873779 ;  /* 0xbe374e4317187423 */ /* 0x040fe20000010018 */
[----:B------:R-:W-:Y:S01]  /*c230*/  LEA R6, P0, R16, R2, 0x1 ;  /* 0x0000000210067211 */ /* 0x000fe200078008ff */
[----:B------:R-:W5:Y:S01]  /*c240*/  LDS.64 R154, [R190+0x800] ;  /* 0x00080000be9a7984 */ /* 0x000f620000000a00 */
[-C--:B------:R-:W-:Y:S01]  /*c250*/  LEA.HI.X.SX32 R11, R14, R3.reuse, 0x1, P3 ;  /* 0x000000030e0b7211 */ /* 0x080fe200018f0eff */
[C---:B------:R-:W-:Y:S01]  /*c260*/  FFMA.FTZ R24, R23.reuse, R24, 0.20512372255325317383 ;  /* 0x3e520bf417187423 */ /* 0x040fe20000010018 */
[-C--:B------:R-:W-:Y:S01]  /*c270*/  LEA.HI.X.SX32 R7, R16, R3.reuse, 0x1, P0 ;  /* 0x0000000310077211 */ /* 0x080fe200000f0eff */
[----:B------:R-:W5:Y:S01]  /*c280*/  LDS.64 R152, [R204+0x1000] ;  /* 0x00100000cc987984 */ /* 0x000f620000000a00 */
[C---:B------:R-:W-:Y:S01]  /*c290*/  LEA R12, P0, R18.reuse, R2, 0x1 ;  /* 0x00000002120c7211 */ /* 0x040fe200078008ff */
[----:B------:R-:W-:Y:S01]  /*c2a0*/  FFMA.FTZ R24, R23, R24, -0.24046532809734344482 ;  /* 0xbe763c8b17187423 */ /* 0x000fe20000010018 */
[----:B------:R-:W-:Y:S01]  /*c2b0*/  LEA R16, R9, R18, 0x1 ;  /* 0x0000001209107211 */ /* 0x000fe200078e08ff */
[----:B------:R-:W5:Y:S01]  /*c2c0*/  LDS.64 R150, [R200+0x1000] ;  /* 0x00100000c8967984 */ /* 0x000f620000000a00 */
[-C--:B------:R-:W-:Y:S01]  /*c2d0*/  LEA.HI.X.SX32 R13, R18, R3.reuse, 0x1, P0 ;  /* 0x00000003120d7211 */ /* 0x080fe200000f0eff */
[----:B------:R-:W-:Y:S01]  /*c2e0*/  FFMA.FTZ R24, R23, R24, 0.28857114911079406738 ;  /* 0x3e93bf9917187423 */ /* 0x000fe20000010018 */
[C---:B------:R-:W-:Y:S01]  /*c2f0*/  LEA R14, P0, R16.reuse, R2, 0x1 ;  /* 0x00000002100e7211 */ /* 0x040fe200078008ff */
[----:B0-----:R0:W-:Y:S01]  /*c300*/  STG.E.U16 [R4.64], R184 ;  /* 0x000000b804007986 */ /* 0x0011e2000c101504 */
[----:B------:R-:W-:Y:S01]  /*c310*/  LEA R18, R9, R16, 0x1 ;  /* 0x0000001009127211 */ /* 0x000fe200078e08ff */
[----:B------:R-:W-:Y:S01]  /*c320*/  FFMA.FTZ R26, R25, R26, -0.17900948226451873779 ;  /* 0xbe374e43191a7423 */ /* 0x000fe2000001001a */
[----:B------:R-:W-:Y:S01]  /*c330*/  LEA.HI.X.SX32 R15, R16, R3, 0x1, P0 ;  /* 0x00000003100f7211 */ /* 0x000fe200000f0eff */
[----:B-1----:R-:W-:Y:S01]  /*c340*/  STG.E.U16 [R10.64], R178 ;  /* 0x000000b20a007986 */ /* 0x002fe2000c101504 */
[----:B------:R-:W-:-:S02]  /*c350*/  FFMA.FTZ R24, R23, R24, -0.36067417263984680176 ;  /* 0xbeb8aa4917187423 */ /* 0x000fc40000010018 */
[----:B------:R-:W-:Y:S01]  /*c360*/  IMAD R16, R9, 0x2, R18 ;  /* 0x0000000209107824 */ /* 0x000fe200078e0212 */
[----:B--2---:R1:W-:Y:S01]  /*c370*/  STG.E.U16 [R6.64], R176 ;  /* 0x000000b006007986 */ /* 0x0043e2000c101504 */
[----:B------:R-:W-:Y:S02]  /*c380*/  FFMA.FTZ R26, R25, R26, 0.20512372255325317383 ;  /* 0x3e520bf4191a7423 */ /* 0x000fe4000001001a */
[----:B------:R-:W-:Y:S01]  /*c390*/  FFMA.FTZ R24, R23, R24, 0.48089820146560668945 ;  /* 0x3ef6384a17187423 */ /* 0x000fe20000010018 */
[C---:B0-----:R-:W-:Y:S01]  /*c3a0*/  LEA R4, P0, R18.reuse, R2, 0x1 ;  /* 0x0000000212047211 */ /* 0x041fe200078008ff */
[----:B------:R-:W0:Y:S01]  /*c3b0*/  LDS.64 R148, [R196+0x1000] ;  /* 0x00100000c4947984 */ /* 0x000e220000000a00 */
[----:B------:R-:W-:Y:S02]  /*c3c0*/  FFMA.FTZ R26, R25, R26, -0.24046532809734344482 ;  /* 0xbe763c8b191a7423 */ /* 0x000fe4000001001a */
[-C--:B------:R-:W-:Y:S01]  /*c3d0*/  LEA.HI.X.SX32 R5, R18, R3.reuse, 0x1, P0 ;  /* 0x0000000312057211 */ /* 0x080fe200000f0eff */
[----:B---3--:R2:W-:Y:S01]  /*c3e0*/  STG.E.U16 [R12.64], R166 ;  /* 0x000000a60c007986 */ /* 0x0085e2000c101504 */
[----:B------:R-:W-:Y:S01]  /*c3f0*/  LEA R18, R9, R16, 0x1 ;  /* 0x0000001009127211 */ /* 0x000fe200078e08ff */
[----:B------:R-:W-:Y:S01]  /*c400*/  FFMA.FTZ R28, R29, R28, 0.1716887056827545166 ;  /* 0x3e2fcf2a1d1c7423 */ /* 0x000fe2000001001c */
[-C--:B-1----:R-:W-:Y:S01]  /*c410*/  LEA R6, P0, R16, R2.reuse, 0x1 ;  /* 0x0000000210067211 */ /* 0x082fe200078008ff */
[----:B----4-:R1:W-:Y:S01]  /*c420*/  STG.E.U16 [R14.64], R164 ;  /* 0x000000a40e007986 */ /* 0x0103e2000c101504 */
[----:B------:R-:W-:Y:S01]  /*c430*/  LEA R10, P3, R18, R2, 0x1 ;  /* 0x00000002120a7211 */ /* 0x000fe200078608ff */
[----:B------:R-:W-:Y:S01]  /*c440*/  FFMA.FTZ R24, R23, R24, -0.72134751081466674805 ;  /* 0xbf38aa3b17187423 */ /* 0x000fe20000010018 */
[-C--:B------:R-:W-:Y:S01]  /*c450*/  LEA.HI.X.SX32 R7, R16, R3.reuse, 0x1, P0 ;  /* 0x0000000310077211 */ /* 0x080fe200000f0eff */
[----:B------:R-:W3:Y:S01]  /*c460*/  LDS.64 R146, [R190+0x1000] ;  /* 0x00100000be927984 */ /* 0x000ee20000000a00 */
[----:B------:R-:W-:Y:S01]  /*c470*/  LEA R16, R9, R18, 0x1 ;  /* 0x0000001209107211 */ /* 0x000fe200078e08ff */
[----:B------:R-:W-:Y:S01]  /*c480*/  FFMA.FTZ R26, R25, R26, 0.28857114911079406738 ;  /* 0x3e93bf99191a7423 */ /* 0x000fe2000001001a */
[-C--:B------:R-:W-:Y:S01]  /*c490*/  LEA.HI.X.SX32 R11, R18, R3.reuse, 0x1, P3 ;  /* 0x00000003120b7211 */ /* 0x080fe200018f0eff */
[----:B-----5:R4:W-:Y:S01]  /*c4a0*/  STG.E.U16 [R4.64], R158 ;  /* 0x0000009e04007986 */ /* 0x0209e2000c101504 */
[-C--:B--2---:R-:W-:Y:S01]  /*c4b0*/  LEA R12, P0, R16, R2.reuse, 0x1 ;  /* 0x00000002100c7211 */ /* 0x084fe200078008ff */
[----:B------:R-:W-:Y:S01]  /*c4c0*/  IMAD R18, R9, 0x2, R16 ;  /* 0x0000000209127824 */ /* 0x000fe200078e0210 */
[----:B------:R-:W-:Y:S01]  /*c4d0*/  PRMT R178, R178, 0x7632, R178 ;  /* 0x00007632b2b27816 */ /* 0x000fe200000000b2 */
[----:B------:R-:W2:Y:S01]  /*c4e0*/  LDS.64 R144, [R204+0x1800] ;  /* 0x00180000cc907984 */ /* 0x000ea20000000a00 */
[-C--:B------:R-:W-:Y:S01]  /*c4f0*/  LEA.HI.X.SX32 R13, R16, R3.reuse, 0x1, P0 ;  /* 0x00000003100d7211 */ /* 0x080fe200000f0eff */
[----:B------:R-:W-:Y:S01]  /*c500*/  FADD R251, R251, R22 ;  /* 0x00000016fbfb7221 */ /* 0x000fe20000000000 */
[C---:B-1----:R-:W-:Y:S01]  /*c510*/  LEA R14, P0, R18.reuse, R2, 0x1 ;  /* 0x00000002120e7211 */ /* 0x042fe200078008ff */
[----:B------:R1:W-:Y:S01]  /*c520*/  STG.E.U16 [R6.64], R156 ;  /* 0x0000009c06007986 */ /* 0x0003e2000c101504 */
[----:B------:R-:W-:Y:S01]  /*c530*/  LEA R16, R9, R18, 0x1 ;  /* 0x0000001209107211 */ /* 0x000fe200078e08ff */
[----:B------:R-:W-:Y:S01]  /*c540*/  FFMA.FTZ R28, R29, R28, -0.17900948226451873779 ;  /* 0xbe374e431d1c7423 */ /* 0x000fe2000001001c */
[-C--:B------:R-:W-:Y:S01]  /*c550*/  LEA.HI.X.SX32 R15, R18, R3.reuse, 0x1, P0 ;  /* 0x00000003120f7211 */ /* 0x080fe200000f0eff */
[----:B------:R5:W-:Y:S01]  /*c560*/  STG.E.U16 [R10.64], R154 ;  /* 0x0000009a0a007986 */ /* 0x000be2000c101504 */
[C---:B----4-:R-:W-:Y:S01]  /*c570*/  LEA R4, P0, R16.reuse, R2, 0x1 ;  /* 0x0000000210047211 */ /* 0x050fe200078008ff */
[----:B------:R-:W-:Y:S01]  /*c580*/  FMUL R24, R23, R24 ;  /* 0x0000001817187220 */ /* 0x000fe20000400000 */
[----:B------:R-:W-:Y:S01]  /*c590*/  LEA R18, R9, R16, 0x1 ;  /* 0x0000001009127211 */ /* 0x000fe200078e08ff */
[----:B------:R-:W4:Y:S01]  /*c5a0*/  LDS.64 R142, [R200+0x1800] ;  /* 0x00180000c88e7984 */ /* 0x000f220000000a00 */
[-C--:B------:R-:W-:Y:S01]  /*c5b0*/  LEA.HI.X.SX32 R5, R16, R3.reuse, 0x1, P0 ;  /* 0x0000000310057211 */ /* 0x080fe200000f0eff */
[----:B------:R-:W-:Y:S01]  /*c5c0*/  FFMA.FTZ R26, R25, R26, -0.36067417263984680176 ;  /* 0xbeb8aa49191a7423 */ /* 0x000fe2000001001a */
[----:B------:R-:W-:Y:S01]  /*c5d0*/  PRMT R176, R176, 0x7632, R176 ;  /* 0x00007632b0b07816 */ /* 0x000fe200000000b0 */
[----:B------:R-:W-:Y:S01]  /*c5e0*/  IMAD R16, R9, 0x2, R18 ;  /* 0x0000000209107824 */ /* 0x000fe200078e0212 */
[----:B-1----:R-:W-:Y:S01]  /*c5f0*/  LEA R6, P0, R18, R2, 0x1 ;  /* 0x0000000212067211 */ /* 0x002fe200078008ff */
[----:B------:R1:W-:Y:S01]  /*c600*/  STG.E.U16 [R12.64], R152 ;  /* 0x000000980c007986 */ /* 0x0003e2000c101504 */
[----:B------:R-:W-:Y:S01]  /*c610*/  FFMA.FTZ R28, R29, R28, 0.20512372255325317383 ;  /* 0x3e520bf41d1c7423 */ /* 0x000fe2000001001c */
[----:B------:R-:W-:Y:S01]  /*c620*/  PRMT R166, R166, 0x7632, R166 ;  /* 0x00007632a6a67816 */ /* 0x000fe200000000a6 */
[----:B------:R-:W-:Y:S01]  /*c630*/  FMUL R24, R23, R24 ;  /* 0x0000001817187220 */ /* 0x000fe20000400000 */
[-C--:B------:R-:W-:Y:S01]  /*c640*/  LEA.HI.X.SX32 R7, R18, R3.reuse, 0x1, P0 ;  /* 0x0000000312077211 */ /* 0x080fe200000f0eff */
[----:B------:R0:W-:Y:S01]  /*c650*/  STG.E.U16 [R14.64], R150 ;  /* 0x000000960e007986 */ /* 0x0001e2000c101504 */
[C---:B-----5:R-:W-:Y:S01]  /*c660*/  LEA R10, P0, R16.reuse, R2, 0x1 ;  /* 0x00000002100a7211 */ /* 0x060fe200078008ff */
[----:B------:R-:W-:Y:S01]  /*c670*/  FFMA.FTZ R26, R25, R26, 0.48089820146560668945 ;  /* 0x3ef6384a191a7423 */ /* 0x000fe2000001001a */
[----:B------:R-:W-:Y:S01]  /*c680*/  LEA R18, R9, R16, 0x1 ;  /* 0x0000001009127211 */ /* 0x000fe200078e08ff */
[----:B------:R-:W5:Y:S01]  /*c690*/  LDS.64 R140, [R196+0x1800] ;  /* 0x00180000c48c7984 */ /* 0x000f620000000a00 */
[-C--:B------:R-:W-:Y:S01]  /*c6a0*/  LEA.HI.X.SX32 R11, R16, R3.reuse, 0x1, P0 ;  /* 0x00000003100b7211 */ /* 0x080fe200000f0eff */
[----:B------:R-:W-:Y:S01]  /*c6b0*/  FFMA.FTZ R28, R29, R28, -0.24046532809734344482 ;  /* 0xbe763c8b1d1c7423 */ /* 0x000fe2000001001c */
[C---:B-1----:R-:W-:Y:S01]  /*c6c0*/  LEA R12, P0, R18.reuse, R2, 0x1 ;  /* 0x00000002120c7211 */ /* 0x042fe200078008ff */
[----:B------:R-:W1:Y:S01]  /*c6d0*/  LDS.64 R138, [R190+0x1800] ;  /* 0x00180000be8a7984 */ /* 0x000e620000000a00 */
[----:B------:R-:W-:Y:S01]  /*c6e0*/  LEA R16, R9, R18, 0x1 ;  /* 0x0000001209107211 */ /* 0x000fe200078e08ff */
[----:B------:R-:W-:Y:S01]  /*c6f0*/  FFMA.FTZ R24, R23, 1.4426950216293334961, R24 ;  /* 0x3fb8aa3b17187823 */ /* 0x000fe20000010018 */
[-C--:B------:R-:W-:Y:S01]  /*c700*/  LEA.HI.X.SX32 R13, R18, R3.reuse, 0x1, P0 ;  /* 0x00000003120d7211 */ /* 0x080fe200000f0eff */
[----:B0-----:R0:W-:Y:S01]  /*c710*/  STG.E.U16 [R4.64], R148 ;  /* 0x0000009404007986 */ /* 0x0011e2000c101504 */
[----:B------:R-:W-:Y:S01]  /*c720*/  LEA R14, P0, R16, R2, 0x1 ;  /* 0x00000002100e7211 */ /* 0x000fe200078008ff */
[----:B------:R-:W-:Y:S01]  /*c730*/  IMAD R18, R9, 0x2, R16 ;  /* 0x0000000209127824 */ /* 0x000fe200078e0210 */
[----:B------:R-:W-:Y:S01]  /*c740*/  PRMT R158, R158, 0x7632, R158 ;  /* 0x000076329e9e7816 */ /* 0x000fe2000000009e */
[----:B------:R-:W1:Y:S01]  /*c750*/  LDS.64 R136, [R204+0x2000] ;  /* 0x00200000cc887984 */ /* 0x000e620000000a00 */
[-C--:B------:R-:W-:Y:S01]  /*c760*/  LEA.HI.X.SX32 R15, R16, R3.reuse, 0x1, P0 ;  /* 0x00000003100f7211 */ /* 0x080fe200000f0eff */
[----:B------:R-:W-:Y:S01]  /*c770*/  FFMA.FTZ R26, R25, R26, -0.72134751081466674805 ;  /* 0xbf38aa3b191a7423 */ /* 0x000fe2000001001a */
[----:B------:R-:W-:Y:S01]  /*c780*/  LEA R16, R9, R18, 0x1 ;  /* 0x0000001209107211 */ /* 0x000fe200078e08ff */
[----:B---3--:R3:W-:Y:S01]  /*c790*/  STG.E.U16 [R6.64], R146 ;  /* 0x0000009206007986 */ /* 0x0087e2000c101504 */
[----:B------:R-:W-:Y:S01]  /*c7a0*/  FFMA.FTZ R28, R29, R28, 0.28857114911079406738 ;  /* 0x3e93bf991d1c7423 */ /* 0x000fe2000001001c */
[----:B------:R-:W-:Y:S01]  /*c7b0*/  PRMT R156, R156, 0x7632, R156 ;  /* 0x000076329c9c7816 */ /* 0x000fe2000000009c */
[----:B------:R-:W-:Y:S01]  /*c7c0*/  FADD R249, R249, R24 ;  /* 0x00000018f9f97221 */ /* 0x000fe20000000000 */
[C---:B0-----:R-:W-:Y:S01]  /*c7d0*/  LEA R4, P0, R18.reuse, R2, 0x1 ;  /* 0x0000000212047211 */ /* 0x041fe200078008ff */
[----:B------:R-:W0:Y:S01]  /*c7e0*/  LDS.64 R134, [R200+0x2000] ;  /* 0x00200000c8867984 */ /* 0x000e220000000a00 */
[----:B------:R-:W-:Y:S01]  /*c7f0*/  LEA R20, R9, R16, 0x1 ;  /* 0x0000001009147211 */ /* 0x000fe200078e08ff */
[----:B------:R-:W-:Y:S01]  /*c800*/  FMUL R26, R25, R26 ;  /* 0x0000001a191a7220 */ /* 0x000fe20000400000 */
[-C--:B------:R-:W-:Y:S01]  /*c810*/  LEA.HI.X.SX32 R5, R18, R3.reuse, 0x1, P0 ;  /* 0x0000000312057211 */ /* 0x080fe200000f0eff */
[----:B--2---:R2:W-:Y:S01]  /*c820*/  STG.E.U16 [R10.64], R144 ;  /* 0x000000900a007986 */ /* 0x0045e2000c101504 */
[----:B------:R-:W-:Y:S01]  /*c830*/  FFMA.FTZ R28, R29, R28, -0.36067417263984680176 ;  /* 0xbeb8aa491d1c7423 */ /* 0x000fe2000001001c */
[----:B------:R-:W-:Y:S01]  /*c840*/  PRMT R154, R154, 0x7632, R154 ;  /* 0x000076329a9a7816 */ /* 0x000fe2000000009a */
[----:B------:R-:W-:Y:S01]  /*c850*/  IMAD R18, R9, 0x2, R20 ;  /* 0x0000000209127824 */ /* 0x000fe200078e0214 */
[----:B---3--:R-:W-:Y:S01]  /*c860*/  LEA R6, P0, R16, R2, 0x1 ;  /* 0x0000000210067211 */ /* 0x008fe200078008ff */
[----:B----4-:R3:W-:Y:S01]  /*c870*/  STG.E.U16 [R12.64], R142 ;  /* 0x0000008e0c007986 */ /* 0x0107e2000c101504 */
[----:B------:R-:W-:Y:S01]  /*c880*/  FMUL R26, R25, R26 ;  /* 0x0000001a191a7220 */ /* 0x000fe20000400000 */
[----:B------:R-:W-:Y:S01]  /*c890*/  PRMT R150, R150, 0x7632, R150 ;  /* 0x0000763296967816 */ /* 0x000fe20000000096 */
[----:B------:R-:W-:Y:S01]  /*c8a0*/  FFMA.FTZ R28, R29, R28, 0.48089820146560668945 ;  /* 0x3ef6384a1d1c7423 */ /* 0x000fe2000001001c */
[----:B------:R-:W-:Y:S01]  /*c8b0*/  LEA R22, R9, R18, 0x1 ;  /* 0x0000001209167211 */ /* 0x000fe200078e08ff */
[----:B------:R-:W4:Y:S01]  /*c8c0*/  LDS.64 R132, [R196+0x2000] ;  /* 0x00200000c4847984 */ /* 0x000f220000000a00 */
[-C--:B------:R-:W-:Y:S01]  /*c8d0*/  LEA.HI.X.SX32 R7, R16, R3.reuse, 0x1, P0 ;  /* 0x0000000310077211 */ /* 0x080fe200000f0eff */
[----:B------:R-:W-:Y:S01]  /*c8e0*/  FFMA.FTZ R25, R25, 1.4426950216293334961, R26 ;  /* 0x3fb8aa3b19197823 */ /* 0x000fe2000001001a */
[C---:B--2---:R-:W-:Y:S01]  /*c8f0*/  LEA R10, P0, R20.reuse, R2, 0x1 ;  /* 0x00000002140a7211 */ /* 0x044fe200078008ff */
[----:B------:R-:W2:Y:S01]  /*c900*/  LDS.64 R130, [R190+0x2000] ;  /* 0x00200000be827984 */ /* 0x000ea20000000a00 */
[----:B------:R-:W-:Y:S01]  /*c910*/  LEA R16, R9, R22, 0x1 ;  /* 0x0000001609107211 */ /* 0x000fe200078e08ff */
[----:B------:R-:W-:Y:S01]  /*c920*/  FFMA.FTZ R28, R29, R28, -0.72134751081466674805 ;  /* 0xbf38aa3b1d1c7423 */ /* 0x000fe2000001001c */
[-C--:B------:R-:W-:Y:S01]  /*c930*/  LEA.HI.X.SX32 R11, R20, R3.reuse, 0x1, P0 ;  /* 0x00000003140b7211 */ /* 0x080fe200000f0eff */
[----:B------:R-:W2:Y:S01]  /*c940*/  LDS.64 R232, [R204+0x2800] ;  /* 0x00280000cce87984 */ /* 0x000ea20000000a00 */
[----:B---3--:R-:W-:Y:S01]  /*c950*/  LEA R12, P0, R18, R2, 0x1 ;  /* 0x00000002120c7211 */ /* 0x008fe200078008ff */
[----:B------:R-:W-:Y:S01]  /*c960*/  IMAD R20, R9, 0x2, R16 ;  /* 0x0000000209147824 */ /* 0x000fe200078e0210 */
[----:B------:R-:W-:Y:S01]  /*c970*/  PRMT R148, R148, 0x7632, R148 ;  /* 0x0000763294947816 */ /* 0x000fe20000000094 */
[----:B-----5:R3:W-:Y:S01]  /*c980*/  STG.E.U16 [R14.64], R140 ;  /* 0x0000008c0e007986 */ /* 0x0207e2000c101504 */
[-C--:B------:R-:W-:Y:S01]  /*c990*/  LEA.HI.X.SX32 R13, R18, R3.reuse, 0x1, P0 ;  /* 0x00000003120d7211 */ /* 0x080fe200000f0eff */
[----:B------:R-:W-:Y:S01]  /*c9a0*/  FMUL R28, R29, R28 ;  /* 0x0000001c1d1c7220 */ /* 0x000fe20000400000 */
[----:B------:R-:W-:Y:S01]  /*c9b0*/  LEA R24, R9, R20, 0x1 ;  /* 0x0000001409187211 */ /* 0x000fe200078e08ff */
[----:B-1----:R1:W-:Y:S01]  /*c9c0*/  STG.E.U16 [R4.64], R138 ;  /* 0x0000008a04007986 */ /* 0x0023e2000c101504 */
[----:B------:R-:W-:Y:S01]  /*c9d0*/  FADD R247, R247, R30 ;  /* 0x0000001ef7f77221 */ /* 0x000fe20000000000 */
[----:B------:R-:W-:Y:S01]  /*c9e0*/  PRMT R146, R146, 0x7632, R146 ;  /* 0x0000763292927816 */ /* 0x000fe20000000092 */
[----:B------:R-:W-:Y:S01]  /*c9f0*/  FMUL R28, R29, R28 ;  /* 0x0000001c1d1c7220 */ /* 0x000fe20000400000 */
[----:B------:R-:W-:Y:S01]  /*ca00*/  LEA R18, R9, R24, 0x1 ;  /* 0x0000001809127211 */ /* 0x000fe200078e08ff */
[----:B------:R-:W5:Y:S01]  /*ca10*/  LDS.64 R230, [R200+0x2800] ;  /* 0x00280000c8e67984 */ /* 0x000f620000000a00 */
[----:B------:R-:W-:Y:S01]  /*ca20*/  FFMA.FTZ R34, R27, R34, 0.48089820146560668945 ;  /* 0x3ef6384a1b227423 */ /* 0x000fe20000010022 */
[----:B------:R-:W-:Y:S01]  /*ca30*/  PRMT R142, R142, 0x7632, R142 ;  /* 0x000076328e8e7816 */ /* 0x000fe2000000008e */
[----:B------:R-:W-:Y:S01]  /*ca40*/  FFMA.FTZ R160, R29, 1.4426950216293334961, R28 ;  /* 0x3fb8aa3b1da07823 */ /* 0x000fe2000001001c */
[C---:B---3--:R-:W-:Y:S01]  /*ca50*/  LEA R14, P0, R22.reuse, R2, 0x1 ;  /* 0x00000002160e7211 */ /* 0x048fe200078008ff */
[----:B------:R-:W-:Y:S01]  /*ca60*/  IMAD R26, R9, 0x2, R18 ;  /* 0x00000002091a7824 */ /* 0x000fe200078e0212 */
[----:B------:R3:W-:Y:S01]  /*ca70*/  STG.E.U16 [R6.64], R136 ;  /* 0x0000008806007986 */ /* 0x0007e2000c101504 */
[----:B------:R-:W-:Y:S01]  /*ca80*/  FADD R203, R19, R32 ;  /* 0x0000002013cb7221 */ /* 0x000fe20000000000 */
[-C--:B------:R-:W-:Y:S01]  /*ca90*/  LEA.HI.X.SX32 R15, R22, R3.reuse, 0x1, P0 ;  /* 0x00000003160f7211 */ /* 0x080fe200000f0eff */
[----:B------:R-:W-:Y:S01]  /*caa0*/  FFMA.FTZ R34, R27, R34, -0.72134751081466674805 ;  /* 0xbf38aa3b1b227423 */ /* 0x000fe20000010022 */
[C---:B-1----:R-:W-:Y:S01]  /*cab0*/  LEA R4, P0, R16.reuse, R2, 0x1 ;  /* 0x0000000210047211 */ /* 0x042fe200078008ff */
[----:B------:R-:W1:Y:S01]  /*cac0*/  LDS.64 R228, [R196+0x2800] ;  /* 0x00280000c4e47984 */ /* 0x000e620000000a00 */
[----:B------:R-:W-:Y:S01]  /*cad0*/  LEA R22, R9, R26, 0x1 ;  /* 0x0000001a09167211 */ /* 0x000fe200078e08ff */
[----:B------:R-:W-:Y:S01]  /*cae0*/  FMUL R34, R27, R34 ;  /* 0x000000221b227220 */ /* 0x000fe20000400000 */
[-C--:B------:R-:W-:Y:S01]  /*caf0*/  LEA.HI.X.SX32 R5, R16, R3.reuse, 0x1, P0 ;  /* 0x0000000310057211 */ /* 0x080fe200000f0eff */
[----:B0-----:R0:W-:Y:S01]  /*cb00*/  STG.E.U16 [R10.64], R134 ;  /* 0x000000860a007986 */ /* 0x0011e2000c101504 */
[----:B------:R-:W-:Y:S01]  /*cb10*/  LEA R16, R9, R22, 0x1 ;  /* 0x0000001609107211 */ /* 0x000fe200078e08ff */
[----:B------:R-:W-:Y:S01]  /*cb20*/  FMUL R34, R27, R34 ;  /* 0x000000221b227220 */ /* 0x000fe20000400000 */
[-C--:B---3--:R-:W-:Y:S01]  /*cb30*/  LEA R6, P0, R20, R2.reuse, 0x1 ;  /* 0x0000000214067211 */ /* 0x088fe200078008ff */
[----:B------:R-:W3:Y:S01]  /*cb40*/  LDS.64 R224, [R190+0x2800] ;  /* 0x00280000bee07984 */ /* 0x000ee20000000a00 */
[----:B------:R-:W-:Y:S01]  /*cb50*/  PRMT R140, R140, 0x7632, R140 ;  /* 0x000076328c8c7816 */ /* 0x000fe2000000008c */
[----:B------:R-:W-:Y:S01]  /*cb60*/  IMAD R28, R9, 0x2, R16 ;  /* 0x00000002091c7824 */ /* 0x000fe200078e0210 */
[-C--:B------:R-:W-:Y:S01]  /*cb70*/  LEA.HI.X.SX32 R7, R20, R3.reuse, 0x1, P0 ;  /* 0x0000000314077211 */ /* 0x080fe200000f0eff */
[----:B----4-:R4:W-:Y:S01]  /*cb80*/  STG.E.U16 [R12.64], R132 ;  /* 0x000000840c007986 */ /* 0x0109e2000c101504 */
[----:B------:R-:W-:Y:S01]  /*cb90*/  FFMA.FTZ R27, R27, 1.4426950216293334961, R34 ;  /* 0x3fb8aa3b1b1b7823 */ /* 0x000fe20000010022 */
[----:B------:R-:W-:Y:S01]  /*cba0*/  PRMT R138, R138, 0x7632, R138 ;  /* 0x000076328a8a7816 */ /* 0x000fe2000000008a */
[----:B------:R-:W-:Y:S01]  /*cbb0*/  FADD R252, R252, R31 ;  /* 0x0000001ffcfc7221 */ /* 0x000fe20000000000 */
[----:B0-----:R-:W-:Y:S01]  /*cbc0*/  LEA R10, P0, R24, R2, 0x1 ;  /* 0x00000002180a7211 */ /* 0x001fe200078008ff */
[----:B------:R-:W0:Y:S01]  /*cbd0*/  LDS.64 R220, [R204+0x3000] ;  /* 0x00300000ccdc7984 */ /* 0x000e220000000a00 */
[C---:B------:R-:W-:Y:S01]  /*cbe0*/  LEA R20, R9.reuse, R28, 0x1 ;  /* 0x0000001c09147211 */ /* 0x040fe200078e08ff */
[----:B------:R-:W-:Y:S01]  /*cbf0*/  FADD R248, R248, R27 ;  /* 0x0000001bf8f87221 */ /* 0x000fe20000000000 */
[-C--:B------:R-:W-:Y:S01]  /*cc00*/  LEA.HI.X.SX32 R11, R24, R3.reuse, 0x1, P0 ;  /* 0x00000003180b7211 */ /* 0x080fe200000f0eff */
[----:B--2---:R2:W-:Y:S01]  /*cc10*/  STG.E.U16 [R14.64], R130 ;  /* 0x000000820e007986 */ /* 0x0045e2000c101504 */
[C---:B------:R-:W-:Y:S01]  /*cc20*/  LEA R24, R9.reuse, R20, 0x1 ;  /* 0x0000001409187211 */ /* 0x040fe200078e08ff */
[----:B------:R-:W-:Y:S01]  /*cc30*/  FADD R250, R250, R25 ;  /* 0x00000019fafa7221 */ /* 0x000fe20000000000 */
[----:B----4-:R-:W-:Y:S01]  /*cc40*/  LEA R12, P0, R18, R2, 0x1 ;  /* 0x00000002120c7211 */ /* 0x010fe200078008ff */
[----:B------:R4:W-:Y:S01]  /*cc50*/  STG.E.U16 [R4.64], R232 ;  /* 0x000000e804007986 */ /* 0x0009e2000c101504 */
[----:B------:R-:W-:Y:S01]  /*cc60*/  PRMT R134, R134, 0x7632, R134 ;  /* 0x0000763286867816 */ /* 0x000fe20000000086 */
[----:B------:R-:W-:Y:S01]  /*cc70*/  IMAD R30, R9, 0x2, R24 ;  /* 0x00000002091e7824 */ /* 0x000fe200078e0218 */
[----:B------:R-:W-:Y:S01]  /*cc80*/  LEA.HI.X.SX32 R13, R18, R3, 0x1, P0 ;  /* 0x00000003120d7211 */ /* 0x000fe200000f0eff */
[----:B------:R-:W0:Y:S01]  /*cc90*/  LDS.64 R216, [R200+0x3000] ;  /* 0x00300000c8d87984 */ /* 0x000e220000000a00 */
[----:B------:R-:W-:-:S02]  /*cca0*/  PRMT R132, R132, 0x7632, R132 ;  /* 0x0000763284847816 */ /* 0x000fc40000000084 */
[C---:B------:R-:W-:Y:S01]  /*ccb0*/  LEA R32, R9.reuse, R30, 0x1 ;  /* 0x0000001e09207211 */ /* 0x040fe200078e08ff */
[----:B------:R-:W0:Y:S01]  /*ccc0*/  LDS.64 R212, [R196+0x3000] ;  /* 0x00300000c4d47984 */ /* 0x000e220000000a00 */
[----:B--2---:R-:W-:Y:S02]  /*ccd0*/  LEA R14, P3, R28, R2, 0x1 ;  /* 0x000000021c0e7211 */ /* 0x004fe400078608ff */
[C---:B------:R-:W-:Y:S01]  /*cce0*/  LEA R18, R9.reuse, R32, 0x1 ;  /* 0x0000002009127211 */ /* 0x040fe200078e08ff */
[----:B-----5:R2:W-:Y:S01]  /*ccf0*/  STG.E.U16 [R6.64], R230 ;  /* 0x000000e606007986 */ /* 0x0205e2000c101504 */
[----:B----4-:R-:W-:Y:S02]  /*cd00*/  LEA R4, P0, R26, R2, 0x1 ;  /* 0x000000021a047211 */ /* 0x010fe400078008ff */
[-C--:B------:R-:W-:Y:S01]  /*cd10*/  LEA.HI.X.SX32 R15, R28, R3.reuse, 0x1, P3 ;  /* 0x000000031c0f7211 */ /* 0x080fe200018f0eff */
[----:B------:R-:W4:Y:S01]  /*cd20*/  LDS.64 R208, [R190+0x3000] ;  /* 0x00300000bed07984 */ /* 0x000f220000000a00 */
[----:B------:R-:W-:Y:S01]  /*cd30*/  LEA.HI.X.SX32 R5, R26, R3, 0x1, P0 ;  /* 0x000000031a057211 */ /* 0x000fe200000f0eff */
[C---:B------:R-:W-:Y:S01]  /*cd40*/  IMAD R26, R9.reuse, 0x2, R18 ;  /* 0x00000002091a7824 */ /* 0x040fe200078e0212 */
[----:B------:R-:W-:Y:S01]  /*cd50*/  PRMT R130, R130, 0x7632, R130 ;  /* 0x0000763282827816 */ /* 0x000fe20000000082 */
[----:B-1----:R1:W-:Y:S03]  /*cd60*/  STG.E.U16 [R10.64], R228 ;  /* 0x000000e40a007986 */ /* 0x0023e6000c101504 */
[----:B------:R-:W-:Y:S01]  /*cd70*/  LEA R34, R9, R26, 0x1 ;  /* 0x0000001a09227211 */ /* 0x000fe200078e08ff */
[----:B------:R-:W5:Y:S01]  /*cd80*/  LDS.64 R204, [R204+0x3800] ;  /* 0x00380000cccc7984 */ /* 0x000f620000000a00 */
[----:B--2---:R-:W-:-:S03]  /*cd90*/  LEA R6, P0, R22, R2, 0x1 ;  /* 0x0000000216067211 */ /* 0x004fc600078008ff */
[----:B---3--:R2:W-:Y:S01]  /*cda0*/  STG.E.U16 [R12.64], R224 ;  /* 0x000000e00c007986 */ /* 0x0085e2000c101504 */
[----:B------:R-:W-:Y:S02]  /*cdb0*/  LEA.HI.X.SX32 R7, R22, R3, 0x1, P0 ;  /* 0x0000000316077211 */ /* 0x000fe400000f0eff */
[----:B------:R-:W-:Y:S01]  /*cdc0*/  LEA R22, R9, R34, 0x1 ;  /* 0x0000002209167211 */ /* 0x000fe200078e08ff */
[----:B------:R-:W3:Y:S01]  /*cdd0*/  LDS.64 R200, [R200+0x3800] ;  /* 0x00380000c8c87984 */ /* 0x000ee20000000a00 */
[----:B-1----:R-:W-:-:S03]  /*cde0*/  LEA R10, P0, R16, R2, 0x1 ;  /* 0x00000002100a7211 */ /* 0x002fc600078008ff */
[C---:B------:R-:W-:Y:S01]  /*cdf0*/  IMAD R36, R9.reuse, 0x2, R22 ;  /* 0x0000000209247824 */ /* 0x040fe200078e0216 */
[-C--:B------:R-:W-:Y:S01]  /*ce00*/  LEA.HI.X.SX32 R11, R16, R3.reuse, 0x1, P0 ;  /* 0x00000003100b7211 */ /* 0x080fe200000f0eff */
[----:B0-----:R0:W-:Y:S01]  /*ce10*/  STG.E.U16 [R4.64], R220 ;  /* 0x000000dc04007986 */ /* 0x0011e2000c101504 */
[C---:B--2---:R-:W-:Y:S02]  /*ce20*/  LEA R12, P0, R20.reuse, R2, 0x1 ;  /* 0x00000002140c7211 */ /* 0x044fe400078008ff */
[C---:B------:R-:W-:Y:S01]  /*ce30*/  LEA R16, R9.reuse, R36, 0x1 ;  /* 0x0000002409107211 */ /* 0x040fe200078e08ff */
[----:B------:R-:W1:Y:S01]  /*ce40*/  LDS.64 R196, [R196+0x3800] ;  /* 0x00380000c4c47984 */ /* 0x000e620000000a00 */
[----:B------:R-:W-:Y:S02]  /*ce50*/  LEA.HI.X.SX32 R13, R20, R3, 0x1, P0 ;  /* 0x00000003140d7211 */ /* 0x000fe400000f0eff */
[----:B------:R-:W-:Y:S01]  /*ce60*/  LEA R28, R9, R16, 0x1 ;  /* 0x00000010091c7211 */ /* 0x000fe200078e08ff */
[----:B------:R2:W-:Y:S01]  /*ce70*/  STG.E.U16 [R6.64], R216 ;  /* 0x000000d806007986 */ /* 0x0005e2000c101504 */
[----:B0-----:R-:W-:-:S03]  /*ce80*/  LEA R4, P0, R24, R2, 0x1 ;  /* 0x0000000218047211 */ /* 0x001fc600078008ff */
[----:B------:R-:W-:Y:S01]  /*ce90*/  IMAD R20, R9, 0x2, R28 ;  /* 0x0000000209147824 */ /* 0x000fe200078e021c */
[----:B------:R-:W0:Y:S01]  /*cea0*/  LDS.64 R190, [R190+0x3800] ;  /* 0x00380000bebe7984 */ /* 0x000e220000000a00 */
[----:B------:R-:W-:-:S03]  /*ceb0*/  LEA.HI.X.SX32 R5, R24, R3, 0x1, P0 ;  /* 0x0000000318057211 */ /* 0x000fc600000f0eff */
[C---:B------:R-:W-:Y:S01]  /*cec0*/  LEA R38, R9.reuse, R20, 0x1 ;  /* 0x0000001409267211 */ /* 0x040fe200078e08ff */
[----:B------:R5:W-:Y:S01]  /*ced0*/  STG.E.U16 [R10.64], R212 ;  /* 0x000000d40a007986 */ /* 0x000be2000c101504 */
[C---:B--2---:R-:W-:Y:S02]  /*cee0*/  LEA R6, P3, R30.reuse, R2, 0x1 ;  /* 0x000000021e067211 */ /* 0x044fe400078608ff */
[----:B------:R-:W-:Y:S01]  /*cef0*/  LEA R24, R9, R38, 0x1 ;  /* 0x0000002609187211 */ /* 0x000fe200078e08ff */
[----:B----4-:R2:W-:Y:S01]  /*cf00*/  STG.E.U16 [R14.64], R208 ;  /* 0x000000d00e007986 */ /* 0x0105e2000c101504 */
[----:B------:R-:W-:-:S03]  /*cf10*/  LEA.HI.X.SX32 R7, R30, R3, 0x1, P3 ;  /* 0x000000031e077211 */ /* 0x000fc600018f0eff */
[----:B------:R-:W-:Y:S01]  /*cf20*/  IMAD R30, R9, 0x2, R24 ;  /* 0x00000002091e7824 */ /* 0x000fe200078e0218 */
[----:B-----5:R4:W-:Y:S01]  /*cf30*/  STG.E.U16 [R12.64], R204 ;  /* 0x000000cc0c007986 */ /* 0x0209e2000c101504 */
[----:B------:R-:W-:-:S03]  /*cf40*/  LEA R10, P0, R32, R2, 0x1 ;  /* 0x00000002200a7211 */ /* 0x000fc600078008ff */
[----:B---3--:R3:W-:Y:S01]  /*cf50*/  STG.E.U16 [R4.64], R200 ;  /* 0x000000c804007986 */ /* 0x0087e2000c101504 */
[-C--:B------:R-:W-:Y:S02]  /*cf60*/  LEA.HI.X.SX32 R11, R32, R3.reuse, 0x1, P0 ;  /* 0x00000003200b7211 */ /* 0x080fe400000f0eff */
[C---:B------:R-:W-:Y:S02]  /*cf70*/  LEA R32, R9.reuse, R30, 0x1 ;  /* 0x0000001e09207211 */ /* 0x040fe400078e08ff */
[C---:B--2---:R-:W-:Y:S02]  /*cf80*/  LEA R14, P0, R18.reuse, R2, 0x1 ;  /* 0x00000002120e7211 */ /* 0x044fe400078008ff */
[C---:B------:R-:W-:Y:S02]  /*cf90*/  LEA R40, R9.reuse, R32, 0x1 ;  /* 0x0000002009287211 */ /* 0x040fe400078e08ff */
[-C--:B------:R-:W-:Y:S02]  /*cfa0*/  LEA.HI.X.SX32 R15, R18, R3.reuse, 0x1, P0 ;  /* 0x00000003120f7211 */ /* 0x080fe400000f0eff */
[C---:B----4-:R-:W-:Y:S01]  /*cfb0*/  LEA R12, P0, R26.reuse, R2, 0x1 ;  /* 0x000000021a0c7211 */ /* 0x050fe200078008ff */
[----:B------:R-:W-:Y:S01]  /*cfc0*/  IMAD R18, R9, 0x2, R40 ;  /* 0x0000000209127824 */ /* 0x000fe200078e0228 */
[----:B-1----:R1:W-:Y:S02]  /*cfd0*/  STG.E.U16 [R6.64], R196 ;  /* 0x000000c406007986 */ /* 0x0023e4000c101504 */
[----:B------:R-:W-:-:S02]  /*cfe0*/  LEA.HI.X.SX32 R13, R26, R3, 0x1, P0 ;  /* 0x000000031a0d7211 */ /* 0x000fc400000f0eff */
[C---:B------:R-:W-:Y:S02]  /*cff0*/  LEA R26, R9.reuse, R18, 0x1 ;  /* 0x00000012091a7211 */ /* 0x040fe400078e08ff */
[C---:B---3--:R-:W-:Y:S01]  /*d000*/  LEA R4, P0, R34.reuse, R2, 0x1 ;  /* 0x0000000222047211 */ /* 0x048fe200078008ff */
[----:B0-----:R-:W-:Y:S02]  /*d010*/  STG.E.U16 [R10.64], R190 ;  /* 0x000000be0a007986 */ /* 0x001fe4000c101504 */
[C---:B------:R-:W-:Y:S01]  /*d020*/  IMAD R42, R9.reuse, 0x2, R26 ;  /* 0x00000002092a7824 */ /* 0x040fe200078e021a */
[----:B------:R-:W-:Y:S02]  /*d030*/  LEA.HI.X.SX32 R5, R34, R3, 0x1, P0 ;  /* 0x0000000322057211 */ /* 0x000fe400000f0eff */
[----:B-1----:R-:W-:Y:S02]  /*d040*/  PRMT R7, R184, 0x7632, R7 ;  /* 0x00007632b8077816 */ /* 0x002fe40000000007 */
[----:B------:R-:W-:-:S02]  /*d050*/  LEA R34, R9, R42, 0x1 ;  /* 0x0000002a09227211 */ /* 0x000fc400078e08ff */
[----:B------:R-:W-:Y:S01]  /*d060*/  LEA R6, P0, R22, R2, 0x1 ;  /* 0x0000000216067211 */ /* 0x000fe200078008ff */
[----:B------:R0:W-:Y:S01]  /*d070*/  STG.E.U16 [R14.64], R7 ;  /* 0x000000070e007986 */ /* 0x0001e2000c101504 */
[----:B------:R-:W-:Y:S01]  /*d080*/  MOV R184, R210 ;  /* 0x000000d200b87202 */ /* 0x000fe20000000f00 */
[C---:B------:R-:W-:Y:S02]  /*d090*/  IMAD R44, R9.reuse, 0x2, R34 ;  /* 0x00000002092c7824 */ /* 0x040fe400078e0222 */
[----:B------:R1:W-:Y:S04]  /*d0a0*/  STG.E.U16 [R12.64], R178 ;  /* 0x000000b20c007986 */ /* 0x0003e8000c101504 */
[----:B------:R2:W-:Y:S01]  /*d0b0*/  STG.E.U16 [R4.64], R176 ;  /* 0x000000b004007986 */ /* 0x0005e2000c101504 */
[----:B0-----:R-:W-:-:S02]  /*d0c0*/  LEA R14, R9, R44, 0x1 ;  /* 0x0000002c090e7211 */ /* 0x001fc400078e08ff */
[-C--:B------:R-:W-:Y:S02]  /*d0d0*/  LEA.HI.X.SX32 R7, R22, R3.reuse, 0x1, P0 ;  /* 0x0000000316077211 */ /* 0x080fe400000f0eff */
[C---:B------:R-:W-:Y:S02]  /*d0e0*/  LEA R10, P0, R36.reuse, R2, 0x1 ;  /* 0x00000002240a7211 */ /* 0x040fe400078008ff */
[C---:B------:R-:W-:Y:S01]  /*d0f0*/  LEA R22, R9.reuse, R14, 0x1 ;  /* 0x0000000e09167211 */ /* 0x040fe200078e08ff */
[----:B------:R0:W-:Y:S01]  /*d100*/  STG.E.U16 [R6.64], R166 ;  /* 0x000000a606007986 */ /* 0x0001e2000c101504 */
[----:B------:R-:W-:Y:S02]  /*d110*/  LEA.HI.X.SX32 R11, R36, R3, 0x1, P0 ;  /* 0x00000003240b7211 */ /* 0x000fe400000f0eff */
[----:B-1----:R-:W-:Y:S02]  /*d120*/  LEA R12, P0, R16, R2, 0x1 ;  /* 0x00000002100c7211 */ /* 0x002fe400078008ff */
[----:B------:R-:W-:-:S02]  /*d130*/  LEA R36, R9, R22, 0x1 ;  /* 0x0000001609247211 */ /* 0x000fc400078e08ff */
[----:B------:R-:W-:Y:S02]  /*d140*/  LEA.HI.X.SX32 R13, R16, R3, 0x1, P0 ;  /* 0x00000003100d7211 */ /* 0x000fe400000f0eff */
[----:B--2---:R-:W-:Y:S01]  /*d150*/  PRMT R5, R164, 0x7632, R5 ;  /* 0x00007632a4057816 */ /* 0x004fe20000000005 */
[C---:B------:R-:W-:Y:S01]  /*d160*/  IMAD R16, R9.reuse, 0x2, R36 ;  /* 0x0000000209107824 */ /* 0x040fe200078e0224 */
[----:B------:R-:W-:Y:S01]  /*d170*/  LEA R4, P0, R28, R2, 0x1 ;  /* 0x000000021c047211 */ /* 0x000fe200078008ff */
[----:B0-----:R-:W-:Y:S01]  /*d180*/  IMAD.MOV.U32 R166, RZ, RZ, R203 ;  /* 0x000000ffffa67224 */ /* 0x001fe200078e00cb */
[----:B------:R-:W-:Y:S01]  /*d190*/  MOV R176, R206 ;  /* 0x000000ce00b07202 */ /* 0x000fe20000000f00 */
[----:B------:R0:W-:Y:S01]  /*d1a0*/  STG.E.U16 [R10.64], R5 ;  /* 0x000000050a007986 */ /* 0x0001e2000c101504 */
[----:B------:R-:W-:Y:S02]  /*d1b0*/  LEA R46, R9, R16, 0x1 ;  /* 0x00000010092e7211 */ /* 0x000fe400078e08ff */
[----:B------:R-:W-:Y:S01]  /*d1c0*/  MOV R178, R207 ;  /* 0x000000cf00b27202 */ /* 0x000fe20000000f00 */
[----:B------:R1:W-:Y:S01]  /*d1d0*/  STG.E.U16 [R12.64], R158 ;  /* 0x0000009e0c007986 */ /* 0x0003e2000c101504 */
[----:B------:R-:W-:-:S02]  /*d1e0*/  LEA R218, P6, R46, R2, 0x1 ;  /* 0x000000022eda7211 */ /* 0x000fc400078c08ff */
[----:B------:R-:W-:Y:S02]  /*d1f0*/  MOV R164, R195 ;  /* 0x000000c300a47202 */ /* 0x000fe40000000f00 */
[-C--:B------:R-:W-:Y:S02]  /*d200*/  LEA.HI.X.SX32 R219, R46, R3.reuse, 0x1, P6 ;  /* 0x000000032edb7211 */ /* 0x080fe400030f0eff */
[-C--:B0-----:R-:W-:Y:S02]  /*d210*/  LEA.HI.X.SX32 R5, R28, R3.reuse, 0x1, P0 ;  /* 0x000000031c057211 */ /* 0x081fe400000f0eff */
[C---:B------:R-:W-:Y:S02]  /*d220*/  LEA R6, P0, R20.reuse, R2, 0x1 ;  /* 0x0000000214067211 */ /* 0x040fe400078008ff */
[----:B------:R-:W-:Y:S01]  /*d230*/  LEA R28, R9, R46, 0x1 ;  /* 0x0000002e091c7211 */ /* 0x000fe200078e08ff */
[----:B------:R0:W-:Y:S01]  /*d240*/  STG.E.U16 [R4.64], R156 ;  /* 0x0000009c04007986 */ /* 0x0001e2000c101504 */
[----:B------:R-:W-:-:S02]  /*d250*/  LEA.HI.X.SX32 R7, R20, R3, 0x1, P0 ;  /* 0x0000000314077211 */ /* 0x000fc400000f0eff */
[C---:B------:R-:W-:Y:S01]  /*d260*/  LEA R10, P0, R38.reuse, R2, 0x1 ;  /* 0x00000002260a7211 */ /* 0x040fe200078008ff */
[C---:B------:R-:W-:Y:S01]  /*d270*/  IMAD R20, R9.reuse, 0x2, R28 ;  /* 0x0000000209147824 */ /* 0x040fe200078e021c */
[----:B-1----:R-:W-:Y:S01]  /*d280*/  MOV R158, R198 ;  /* 0x000000c6009e7202 */ /* 0x002fe20000000f00 */
[----:B------:R1:W-:Y:S01]  /*d290*/  STG.E.U16 [R6.64], R154 ;  /* 0x0000009a06007986 */ /* 0x0003e2000c101504 */
[-C--:B------:R-:W-:Y:S02]  /*d2a0*/  LEA.HI.X.SX32 R11, R38, R3.reuse, 0x1, P0 ;  /* 0x00000003260b7211 */ /* 0x080fe400000f0eff */
[C---:B------:R-:W-:Y:S02]  /*d2b0*/  LEA R48, R9.reuse, R20, 0x1 ;  /* 0x0000001409307211 */ /* 0x040fe400078e08ff */
[----:B------:R-:W-:Y:S01]  /*d2c0*/  LEA R12, P0, R24, R2, 0x1 ;  /* 0x00000002180c7211 */ /* 0x000fe200078008ff */
[----:B0-----:R-:W-:Y:S01]  /*d2d0*/  IMAD.MOV.U32 R156, RZ, RZ, R199 ;  /* 0x000000ffff9c7224 */ /* 0x001fe200078e00c7 */
[----:B------:R-:W-:Y:S01]  /*d2e0*/  PRMT R5, R152, 0x7632, R5 ;  /* 0x0000763298057816 */ /* 0x000fe20000000005 */
[----:B------:R-:W-:Y:S01]  /*d2f0*/  IMAD R38, R9, 0x2, R48 ;  /* 0x0000000209267824 */ /* 0x000fe200078e0230 */
[----:B------:R-:W-:-:S02]  /*d300*/  LEA.HI.X.SX32 R13, R24, R3, 0x1, P0 ;  /* 0x00000003180d7211 */ /* 0x000fc400000f0eff */
[----:B------:R-:W-:Y:S01]  /*d310*/  LEA R4, P0, R30, R2, 0x1 ;  /* 0x000000021e047211 */ /* 0x000fe200078008ff */
[----:B------:R0:W-:Y:S01]  /*d320*/  STG.E.U16 [R10.64], R5 ;  /* 0x000000050a007986 */ /* 0x0001e2000c101504 */
[C---:B------:R-:W-:Y:S02]  /*d330*/  LEA R50, R9.reuse, R38, 0x1 ;  /* 0x0000002609327211 */ /* 0x040fe400078e08ff */
[C---:B------:R-:W-:Y:S01]  /*d340*/  LEA R206, P6, R48.reuse, R2, 0x1 ;  /* 0x0000000230ce7211 */ /* 0x040fe200078c08ff */
[----:B------:R2:W-:Y:S01]  /*d350*/  STG.E.U16 [R12.64], R150 ;  /* 0x000000960c007986 */ /* 0x0005e2000c101504 */
[C---:B------:R-:W-:Y:S02]  /*d360*/  LEA R24, R9.reuse, R50, 0x1 ;  /* 0x0000003209187211 */ /* 0x040fe400078e08ff */
[----:B------:R-:W-:Y:S02]  /*d370*/  LEA.HI.X.SX32 R207, R48, R3, 0x1, P6 ;  /* 0x0000000330cf7211 */ /* 0x000fe400030f0eff */
[----:B------:R-:W-:Y:S01]  /*d380*/  LEA R194, P6, R24, R2, 0x1 ;  /* 0x0000000218c27211 */ /* 0x000fe200078c08ff */
[----:B------:R-:W-:Y:S01]  /*d390*/  IMAD R52, R9, 0x2, R24 ;  /* 0x0000000209347824 */ /* 0x000fe200078e0218 */
[----:B-1----:R-:W-:-:S02]  /*d3a0*/  MOV R154, R202 ;  /* 0x000000ca009a7202 */ /* 0x002fc40000000f00 */
[-C--:B0-----:R-:W-:Y:S02]  /*d3b0*/  LEA.HI.X.SX32 R5, R30, R3.reuse, 0x1, P0 ;  /* 0x000000031e057211 */ /* 0x081fe400000f0eff */
[C---:B------:R-:W-:Y:S02]  /*d3c0*/  LEA R6, P0, R32.reuse, R2, 0x1 ;  /* 0x0000000220067211 */ /* 0x040fe400078008ff */
[C---:B------:R-:W-:Y:S01]  /*d3d0*/  LEA R30, R9.reuse, R52, 0x1 ;  /* 0x00000034091e7211 */ /* 0x040fe200078e08ff */
[----:B------:R0:W-:Y:S01]  /*d3e0*/  STG.E.U16 [R4.64], R148 ;  /* 0x0000009404007986 */ /* 0x0001e2000c101504 */
[-C--:B------:R-:W-:Y:S02]  /*d3f0*/  LEA.HI.X.SX32 R7, R32, R3.reuse, 0x1, P0 ;  /* 0x0000000320077211 */ /* 0x080fe400000f0eff */
[C---:B------:R-:W-:Y:S02]  /*d400*/  LEA R32, R9.reuse, R30, 0x1 ;  /* 0x0000001e09207211 */ /* 0x040fe400078e08ff */
[----:B------:R-:W-:Y:S01]  /*d410*/  LEA R10, P0, R40, R2, 0x1 ;  /* 0x00000002280a7211 */ /* 0x000fe200078008ff */
[----:B------:R-:W-:Y:S01]  /*d420*/  STG.E.U16 [R6.64], R146 ;  /* 0x0000009206007986 */ /* 0x000fe2000c101504 */
[-C--:B------:R-:W-:Y:S01]  /*d430*/  LEA.HI.X.SX32 R195, R24, R3.reuse, 0x1, P6 ;  /* 0x0000000318c37211 */ /* 0x080fe200030f0eff */
[----:B------:R-:W-:Y:S01]  /*d440*/  IMAD R54, R9, 0x2, R32 ;  /* 0x0000000209367824 */ /* 0x000fe200078e0220 */
[----:B------:R-:W-:-:S02]  /*d450*/  LEA.HI.X.SX32 R11, R40, R3, 0x1, P0 ;  /* 0x00000003280b7211 */ /* 0x000fc400000f0eff */
[C---:B--2---:R-:W-:Y:S02]  /*d460*/  LEA R12, P0, R18.reuse, R2, 0x1 ;  /* 0x00000002120c7211 */ /* 0x044fe400078008ff */
[C---:B------:R-:W-:Y:S02]  /*d470*/  LEA R40, R9.reuse, R54, 0x1 ;  /* 0x0000003609287211 */ /* 0x040fe400078e08ff */
[-C--:B------:R-:W-:Y:S02]  /*d480*/  LEA.HI.X.SX32 R13, R18, R3.reuse, 0x1, P0 ;  /* 0x00000003120d7211 */ /* 0x080fe400000f0eff */
[C---:B------:R-:W-:Y:S02]  /*d490*/  LEA R18, R9.reuse, R40, 0x1 ;  /* 0x0000002809127211 */ /* 0x040fe400078e08ff */
[----:B0-----:R-:W-:Y:S02]  /*d4a0*/  PRMT R5, R144, 0x7632, R5 ;  /* 0x0000763290057816 */ /* 0x001fe40000000005 */
[-C--:B------:R-:W-:Y:S01]  /*d4b0*/  LEA R4, P0, R26, R2.reuse, 0x1 ;  /* 0x000000021a047211 */ /* 0x080fe200078008ff */
[----:B------:R-:W-:Y:S01]  /*d4c0*/  IMAD R56, R9, 0x2, R18 ;  /* 0x0000000209387824 */ /* 0x000fe200078e0212 */
[CC--:B------:R-:W-:Y:S01]  /*d4d0*/  LEA R188, P6, R32.reuse, R2.reuse, 0x1 ;  /* 0x0000000220bc7211 */ /* 0x0c0fe200078c08ff */
[----:B------:R0:W-:Y:S03]  /*d4e0*/  STG.E.U16 [R10.64], R5 ;  /* 0x000000050a007986 */ /* 0x0001e6000c101504 */
[----:B------:R-:W-:Y:S01]  /*d4f0*/  LEA.HI.X.SX32 R189, R32, R3, 0x1, P6 ;  /* 0x0000000320bd7211 */ /* 0x000fe200030f0eff */
[----:B------:R1:W-:Y:S01]  /*d500*/  STG.E.U16 [R12.64], R142 ;  /* 0x0000008e0c007986 */ /* 0x0003e2000c101504 */
[----:B------:R-:W-:-:S04]  /*d510*/  LEA R118, P6, R18, R2, 0x1 ;  /* 0x0000000212767211 */ /* 0x000fc800078c08ff */
[-C--:B------:R-:W-:Y:S02]  /*d520*/  LEA.HI.X.SX32 R119, R18, R3.reuse, 0x1, P6 ;  /* 0x0000000312777211 */ /* 0x080fe400030f0eff */
[-C--:B0-----:R-:W-:Y:S02]  /*d530*/  LEA.HI.X.SX32 R5, R26, R3.reuse, 0x1, P0 ;  /* 0x000000031a057211 */ /* 0x081fe400000f0eff */
[C---:B------:R-:W-:Y:S02]  /*d540*/  LEA R26, R9.reuse, R56, 0x1 ;  /* 0x00000038091a7211 */ /* 0x040fe400078e08ff */
[C---:B------:R-:W-:Y:S01]  /*d550*/  LEA R6, P0, R42.reuse, R2, 0x1 ;  /* 0x000000022a067211 */ /* 0x040fe200078008ff */
[----:B------:R0:W-:Y:S01]  /*d560*/  STG.E.U16 [R4.64], R140 ;  /* 0x0000008c04007986 */ /* 0x0001e2000c101504 */
[----:B------:R-:W-:Y:S02]  /*d570*/  LEA R58, R9, R26, 0x1 ;  /* 0x0000001a093a7211 */ /* 0x000fe400078e08ff */
[----:B------:R-:W-:-:S02]  /*d580*/  LEA.HI.X.SX32 R7, R42, R3, 0x1, P0 ;  /* 0x000000032a077211 */ /* 0x000fc400000f0eff */
[-C--:B------:R-:W-:Y:S01]  /*d590*/  LEA R10, P0, R34, R2.reuse, 0x1 ;  /* 0x00000002220a7211 */ /* 0x080fe200078008ff */
[C---:B------:R-:W-:Y:S01]  /*d5a0*/  IMAD R42, R9.reuse, 0x2, R58 ;  /* 0x00000002092a7824 */ /* 0x040fe200078e023a */
[----:B------:R-:W-:Y:S01]  /*d5b0*/  LEA R106, P6, R58, R2, 0x1 ;  /* 0x000000023a6a7211 */ /* 0x000fe200078c08ff */
[----:B------:R2:W-:Y:S01]  /*d5c0*/  STG.E.U16 [R6.64], R138 ;  /* 0x0000008a06007986 */ /* 0x0005e2000c101504 */
[----:B------:R-:W-:Y:S02]  /*d5d0*/  LEA.HI.X.SX32 R11, R34, R3, 0x1, P0 ;  /* 0x00000003220b7211 */ /* 0x000fe400000f0eff */
[C---:B------:R-:W-:Y:S02]  /*d5e0*/  LEA R60, R9.reuse, R42, 0x1 ;  /* 0x0000002a093c7211 */ /* 0x040fe400078e08ff */
[----:B-1----:R-:W-:Y:S02]  /*d5f0*/  LEA R12, P0, R44, R2, 0x1 ;  /* 0x000000022c0c7211 */ /* 0x002fe400078008ff */
[----:B------:R-:W-:-:S02]  /*d600*/  LEA R34, R9, R60, 0x1 ;  /* 0x0000003c09227211 */ /* 0x000fc400078e08ff */
[-C--:B------:R-:W-:Y:S02]  /*d610*/  LEA.HI.X.SX32 R13, R44, R3.reuse, 0x1, P0 ;  /* 0x000000032c0d7211 */ /* 0x080fe400000f0eff */
[----:B0-----:R-:W-:Y:S01]  /*d620*/  PRMT R5, R136, 0x7632, R5 ;  /* 0x0000763288057816 */ /* 0x001fe20000000005 */
[C---:B------:R-:W-:Y:S01]  /*d630*/  IMAD R44, R9.reuse, 0x2, R34 ;  /* 0x00000002092c7824 */ /* 0x040fe200078e0222 */
[-C--:B------:R-:W-:Y:S02]  /*d640*/  LEA R4, P0, R14, R2.reuse, 0x1 ;  /* 0x000000020e047211 */ /* 0x080fe400078008ff */
[C---:B--2---:R-:W-:Y:S01]  /*d650*/  LEA R6, P3, R22.reuse, R2, 0x1 ;  /* 0x0000000216067211 */ /* 0x044fe200078608ff */
[----:B------:R0:W-:Y:S01]  /*d660*/  STG.E.U16 [R10.64], R5 ;  /* 0x000000050a007986 */ /* 0x0001e2000c101504 */
[----:B------:R-:W-:Y:S02]  /*d670*/  LEA R62, R9, R44, 0x1 ;  /* 0x0000002c093e7211 */ /* 0x000fe400078e08ff */
[----:B------:R-:W-:Y:S01]  /*d680*/  LEA.HI.X.SX32 R7, R22, R3, 0x1, P3 ;  /* 0x0000000316077211 */ /* 0x000fe200018f0eff */
[----:B------:R1:W-:Y:S01]  /*d690*/  STG.E.U16 [R12.64], R134 ;  /* 0x000000860c007986 */ /* 0x0003e2000c101504 */
[----:B------:R-:W-:-:S02]  /*d6a0*/  LEA R222, P3, R16, R2, 0x1 ;  /* 0x0000000210de7211 */ /* 0x000fc400078608ff */
[-C--:B------:R-:W-:Y:S02]  /*d6b0*/  LEA.HI.X.SX32 R107, R58, R3.reuse, 0x1, P6 ;  /* 0x000000033a6b7211 */ /* 0x080fe400030f0eff */
[-C--:B------:R-:W-:Y:S02]  /*d6c0*/  LEA.HI.X.SX32 R223, R16, R3.reuse, 0x1, P3 ;  /* 0x0000000310df7211 */ /* 0x080fe400018f0eff */
[----:B------:R-:W-:Y:S02]  /*d6d0*/  LEA R210, P3, R20, R2, 0x1 ;  /* 0x0000000214d27211 */ /* 0x000fe400078608ff */
[-C--:B0-----:R-:W-:Y:S02]  /*d6e0*/  LEA.HI.X.SX32 R5, R14, R3.reuse, 0x1, P0 ;  /* 0x000000030e057211 */ /* 0x081fe400000f0eff */
[C---:B------:R-:W-:Y:S01]  /*d6f0*/  LEA R14, R9.reuse, R62, 0x1 ;  /* 0x0000003e090e7211 */ /* 0x040fe200078e08ff */
[----:B-1----:R0:W1:Y:S01]  /*d700*/  I2F R134, R8 ;  /* 0x0000000800867306 */ /* 0x0020620000201400 */
[-C--:B------:R-:W-:Y:S01]  /*d710*/  LEA R226, P0, R36, R2.reuse, 0x1 ;  /* 0x0000000224e27211 */ /* 0x080fe200078008ff */
[----:B------:R2:W-:Y:S01]  /*d720*/  STG.E.U16 [R4.64], R132 ;  /* 0x0000008404007986 */ /* 0x0005e2000c101504 */
[-C--:B------:R-:W-:Y:S01]  /*d730*/  LEA.HI.X.SX32 R211, R20, R3.reuse, 0x1, P3 ;  /* 0x0000000314d37211 */ /* 0x080fe200018f0eff */
[----:B------:R-:W-:Y:S01]  /*d740*/  IMAD R22, R9, 0x2, R14 ;  /* 0x0000000209167824 */ /* 0x000fe200078e020e */
[----:B------:R-:W-:Y:S01]  /*d750*/  LEA.HI.X.SX32 R227, R36, R3, 0x1, P0 ;  /* 0x0000000324e37211 */ /* 0x000fe200000f0eff */
[----:B------:R3:W-:Y:S01]  /*d760*/  STG.E.U16 [R6.64], R130 ;  /* 0x0000008206007986 */ /* 0x0007e2000c101504 */
[----:B------:R-:W-:-:S02]  /*d770*/  LEA R214, P0, R28, R2, 0x1 ;  /* 0x000000021cd67211 */ /* 0x000fc400078008ff */
[C---:B------:R-:W-:Y:S02]  /*d780*/  LEA R10, R9.reuse, R22, 0x1 ;  /* 0x00000016090a7211 */ /* 0x040fe400078e08ff */
[-C--:B------:R-:W-:Y:S02]  /*d790*/  LEA.HI.X.SX32 R215, R28, R3.reuse, 0x1, P0 ;  /* 0x000000031cd77211 */ /* 0x080fe400000f0eff */
[C---:B------:R-:W-:Y:S02]  /*d7a0*/  LEA R12, R9.reuse, R10, 0x1 ;  /* 0x0000000a090c7211 */ /* 0x040fe400078e08ff */
[-C--:B------:R-:W-:Y:S02]  /*d7b0*/  LEA R198, P3, R50, R2.reuse, 0x1 ;  /* 0x0000000232c67211 */ /* 0x080fe400078608ff */
[----:B------:R-:W-:Y:S01]  /*d7c0*/  LEA R202, P0, R38, R2, 0x1 ;  /* 0x0000000226ca7211 */ /* 0x000fe200078008ff */
[----:B------:R-:W-:Y:S01]  /*d7d0*/  IMAD R16, R9, 0x2, R12 ;  /* 0x0000000209107824 */ /* 0x000fe200078e020c */
[----:B------:R-:W-:-:S02]  /*d7e0*/  LEA.HI.X.SX32 R199, R50, R3, 0x1, P3 ;  /* 0x0000000332c77211 */ /* 0x000fc400018f0eff */
[C---:B------:R-:W-:Y:S02]  /*d7f0*/  LEA R192, P3, R30.reuse, R2, 0x1 ;  /* 0x000000021ec07211 */ /* 0x040fe400078608ff */
[C---:B--2---:R-:W-:Y:S02]  /*d800*/  LEA R4, R9.reuse, R16, 0x1 ;  /* 0x0000001009047211 */ /* 0x044fe400078e08ff */
[-C--:B------:R-:W-:Y:S02]  /*d810*/  LEA.HI.X.SX32 R193, R30, R3.reuse, 0x1, P3 ;  /* 0x000000031ec17211 */ /* 0x080fe400018f0eff */
[C---:B---3--:R-:W-:Y:S02]  /*d820*/  LEA R6, R9.reuse, R4, 0x1 ;  /* 0x0000000409067211 */ /* 0x048fe400078e08ff */
[----:B------:R-:W-:Y:S02]  /*d830*/  LEA.HI.X.SX32 R203, R38, R3, 0x1, P0 ;  /* 0x0000000326cb7211 */ /* 0x000fe400000f0eff */
[-C--:B------:R-:W-:Y:S01]  /*d840*/  LEA R186, P0, R52, R2.reuse, 0x1 ;  /* 0x0000000234ba7211 */ /* 0x080fe200078008ff */
[----:B------:R-:W-:Y:S01]  /*d850*/  IMAD R20, R9, 0x2, R6 ;  /* 0x0000000209147824 */ /* 0x000fe200078e0206 */
[----:B------:R-:W-:-:S02]  /*d860*/  LEA R122, P3, R40, R2, 0x1 ;  /* 0x00000002287a7211 */ /* 0x000fc400078608ff */
[-C--:B------:R-:W-:Y:S02]  /*d870*/  LEA.HI.X.SX32 R187, R52, R3.reuse, 0x1, P0 ;  /* 0x0000000334bb7211 */ /* 0x080fe400000f0eff */
[C---:B------:R-:W-:Y:S02]  /*d880*/  LEA R28, R9.reuse, R20, 0x1 ;  /* 0x00000014091c7211 */ /* 0x040fe400078e08ff */
[----:B------:R-:W-:Y:S02]  /*d890*/  LEA R126, P0, R54, R2, 0x1 ;  /* 0x00000002367e7211 */ /* 0x000fe400078008ff */
[C---:B------:R-:W-:Y:S02]  /*d8a0*/  LEA R24, R9.reuse, R28, 0x1 ;  /* 0x0000001c09187211 */ /* 0x040fe400078e08ff */
[-C--:B------:R-:W-:Y:S02]  /*d8b0*/  LEA.HI.X.SX32 R123, R40, R3.reuse, 0x1, P3 ;  /* 0x00000003287b7211 */ /* 0x080fe400018f0eff */
[----:B------:R-:W-:Y:S01]  /*d8c0*/  LEA.HI.X.SX32 R127, R54, R3, 0x1, P0 ;  /* 0x00000003367f7211 */ /* 0x000fe200000f0eff */
[----:B------:R-:W-:Y:S01]  /*d8d0*/  IMAD R30, R9, 0x2, R24 ;  /* 0x00000002091e7824 */ /* 0x000fe200078e0218 */
[----:B------:R-:W-:-:S02]  /*d8e0*/  LEA R114, P0, R56, R2, 0x1 ;  /* 0x0000000238727211 */ /* 0x000fc400078008ff */
[----:B------:R-:W-:Y:S02]  /*d8f0*/  LEA R110, P3, R26, R2, 0x1 ;  /* 0x000000021a6e7211 */ /* 0x000fe400078608ff */
[C---:B------:R-:W-:Y:S02]  /*d900*/  LEA R32, R9.reuse, R30, 0x1 ;  /* 0x0000001e09207211 */ /* 0x040fe400078e08ff */
[-C--:B------:R-:W-:Y:S02]  /*d910*/  LEA.HI.X.SX32 R115, R56, R3.reuse, 0x1, P0 ;  /* 0x0000000338737211 */ /* 0x080fe400000f0eff */
[C---:B------:R-:W-:Y:S02]  /*d920*/  LEA R36, R9.reuse, R32, 0x1 ;  /* 0x0000002009247211 */ /* 0x040fe400078e08ff */
[----:B------:R-:W-:Y:S02]  /*d930*/  LEA R102, P0, R42, R2, 0x1 ;  /* 0x000000022a667211 */ /* 0x000fe400078008ff */
[-C--:B------:R-:W-:Y:S01]  /*d940*/  LEA.HI.X.SX32 R111, R26, R3.reuse, 0x1, P3 ;  /* 0x000000031a6f7211 */ /* 0x080fe200018f0eff */
[----:B------:R-:W-:Y:S01]  /*d950*/  IMAD R18, R9, 0x2, R36 ;  /* 0x0000000209127824 */ /* 0x000fe200078e0224 */
[----:B------:R-:W-:-:S02]  /*d960*/  LEA.HI.X.SX32 R103, R42, R3, 0x1, P0 ;  /* 0x000000032a677211 */ /* 0x000fc400000f0eff */
[----:B------:R-:W-:Y:S02]  /*d970*/  LEA R90, P0, R44, R2, 0x1 ;  /* 0x000000022c5a7211 */ /* 0x000fe400078008ff */
[C---:B------:R-:W-:Y:S02]  /*d980*/  LEA R40, R9.reuse, R18, 0x1 ;  /* 0x0000001209287211 */ /* 0x040fe400078e08ff */
[----:B------:R-:W-:Y:S02]  /*d990*/  LEA R94, P6, R34, R2, 0x1 ;  /* 0x00000002225e7211 */ /* 0x000fe400078c08ff */
[C---:B------:R-:W-:Y:S02]  /*d9a0*/  LEA R48, R9.reuse, R40, 0x1 ;  /* 0x0000002809307211 */ /* 0x040fe400078e08ff */
[-C--:B------:R-:W-:Y:S02]  /*d9b0*/  LEA.HI.X.SX32 R91, R44, R3.reuse, 0x1, P0 ;  /* 0x000000032c5b7211 */ /* 0x080fe400000f0eff */
[----:B------:R-:W-:Y:S01]  /*d9c0*/  LEA R98, P3, R60, R2, 0x1 ;  /* 0x000000023c627211 */ /* 0x000fe200078608ff */
[----:B------:R-:W-:Y:S01]  /*d9d0*/  IMAD R52, R9, 0x2, R48 ;  /* 0x0000000209347824 */ /* 0x000fe200078e0230 */
[----:B------:R-:W-:-:S02]  /*d9e0*/  LEA.HI.X.SX32 R95, R34, R3, 0x1, P6 ;  /* 0x00000003225f7211 */ /* 0x000fc400030f0eff */
[-C--:B------:R-:W-:Y:S02]  /*d9f0*/  LEA.HI.X.SX32 R99, R60, R3.reuse, 0x1, P3 ;  /* 0x000000033c637211 */ /* 0x080fe400018f0eff */
[C---:B------:R-:W-:Y:S02]  /*da00*/  LEA R56, R9.reuse, R52, 0x1 ;  /* 0x0000003409387211 */ /* 0x040fe400078e08ff */
[C---:B------:R-:W-:Y:S02]  /*da10*/  LEA R82, P6, R14.reuse, R2, 0x1 ;  /* 0x000000020e527211 */ /* 0x040fe400078c08ff */
[C---:B------:R-:W-:Y:S02]  /*da20*/  LEA R44, R9.reuse, R56, 0x1 ;  /* 0x00000038092c7211 */ /* 0x040fe400078e08ff */
[----:B------:R-:W-:Y:S02]  /*da30*/  LEA.HI.X.SX32 R83, R14, R3, 0x1, P6 ;  /* 0x000000030e537211 */ /* 0x000fe400030f0eff */
[-C--:B------:R-:W-:Y:S01]  /*da40*/  LEA R78, P0, R22, R2.reuse, 0x1 ;  /* 0x00000002164e7211 */ /* 0x080fe200078008ff */
[----:B------:R-:W-:Y:S01]  /*da50*/  IMAD R60, R9, 0x2, R44 ;  /* 0x00000002093c7824 */ /* 0x000fe200078e022c */
[----:B------:R-:W-:-:S02]  /*da60*/  LEA R70, P6, R12, R2, 0x1 ;  /* 0x000000020c467211 */ /* 0x000fc400078c08ff */
[-C--:B------:R-:W-:Y:S02]  /*da70*/  LEA.HI.X.SX32 R79, R22, R3.reuse, 0x1, P0 ;  /* 0x00000003164f7211 */ /* 0x080fe400000f0eff */
[C---:B------:R-:W-:Y:S02]  /*da80*/  LEA R64, R9.reuse, R60, 0x1 ;  /* 0x0000003c09407211 */ /* 0x040fe400078e08ff */
[----:B------:R-:W-:Y:S02]  /*da90*/  LEA.HI.X.SX32 R71, R12, R3, 0x1, P6 ;  /* 0x000000030c477211 */ /* 0x000fe400030f0eff */
[----:B------:R-:W-:Y:S02]  /*daa0*/  LEA R66, P0, R16, R2, 0x1 ;  /* 0x0000000210427211 */ /* 0x000fe400078008ff */
[----:B------:R-:W-:Y:S02]  /*dab0*/  LEA R12, R9, R64, 0x1 ;  /* 0x00000040090c7211 */ /* 0x000fe400078e08ff */
[----:B------:R-:W-:-:S02]  /*dac0*/  LEA R86, P3, R62, R2, 0x1 ;  /* 0x000000023e567211 */ /* 0x000fc400078608ff */
[-C--:B------:R-:W-:Y:S01]  /*dad0*/  LEA.HI.X.SX32 R67, R16, R3.reuse, 0x1, P0 ;  /* 0x0000000310437211 */ /* 0x080fe200000f0eff */
[C---:B------:R-:W-:Y:S01]  /*dae0*/  IMAD R16, R9.reuse, 0x2, R12 ;  /* 0x0000000209107824 */ /* 0x040fe200078e020c */
[----:B------:R-:W-:Y:S02]  /*daf0*/  LEA.HI.X.SX32 R87, R62, R3, 0x1, P3 ;  /* 0x000000033e577211 */ /* 0x000fe400018f0eff */
[-C--:B------:R-:W-:Y:S02]  /*db00*/  LEA R74, P3, R10, R2.reuse, 0x1 ;  /* 0x000000020a4a7211 */ /* 0x080fe400078608ff */
[-C--:B------:R-:W-:Y:S02]  /*db10*/  LEA R58, P6, R6, R2.reuse, 0x1 ;  /* 0x00000002063a7211 */ /* 0x080fe400078c08ff */
[----:B------:R-:W-:Y:S02]  /*db20*/  LEA R54, P0, R20, R2, 0x1 ;  /* 0x0000000214367211 */ /* 0x000fe400078008ff */
[----:B------:R-:W-:-:S02]  /*db30*/  LEA R68, R9, R16, 0x1 ;  /* 0x0000001009447211 */ /* 0x000fc400078e08ff */
[-C--:B------:R-:W-:Y:S02]  /*db40*/  LEA.HI.X.SX32 R75, R10, R3.reuse, 0x1, P3 ;  /* 0x000000030a4b7211 */ /* 0x080fe400018f0eff */
[-C--:B------:R-:W-:Y:S02]  /*db50*/  LEA R62, P3, R4, R2.reuse, 0x1 ;  /* 0x00000002043e7211 */ /* 0x080fe400078608ff */
[-C--:B------:R-:W-:Y:S02]  /*db60*/  LEA.HI.X.SX32 R59, R6, R3.reuse, 0x1, P6 ;  /* 0x00000003063b7211 */ /* 0x080fe400030f0eff */
[----:B------:R-:W-:Y:S02]  /*db70*/  LEA.HI.X.SX32 R55, R20, R3, 0x1, P0 ;  /* 0x0000000314377211 */ /* 0x000fe400000f0eff */
[----:B------:R-:W-:Y:S02]  /*db80*/  LEA R46, P6, R24, R2, 0x1 ;  /* 0x00000002182e7211 */ /* 0x000fe400078c08ff */
[----:B------:R-:W-:-:S02]  /*db90*/  LEA R20, R9, R68, 0x1 ;  /* 0x0000004409147211 */ /* 0x000fc400078e08ff */
[-C--:B------:R-:W-:Y:S02]  /*dba0*/  LEA.HI.X.SX32 R63, R4, R3.reuse, 0x1, P3 ;  /* 0x00000003043f7211 */ /* 0x080fe400018f0eff */
[-C--:B------:R-:W-:Y:S02]  /*dbb0*/  LEA R50, P3, R28, R2.reuse, 0x1 ;  /* 0x000000021c327211 */ /* 0x080fe400078608ff */
[-C--:B------:R-:W-:Y:S01]  /*dbc0*/  LEA.HI.X.SX32 R47, R24, R3.reuse, 0x1, P6 ;  /* 0x00000003182f7211 */ /* 0x080fe200030f0eff */
[C---:B------:R-:W-:Y:S01]  /*dbd0*/  IMAD R24, R9.reuse, 0x2, R20 ;  /* 0x0000000209187824 */ /* 0x040fe200078e0214 */
[----:B------:R-:W-:Y:S02]  /*dbe0*/  LEA.HI.X.SX32 R51, R28, R3, 0x1, P3 ;  /* 0x000000031c337211 */ /* 0x000fe400018f0eff */
[----:B------:R-:W-:Y:S02]  /*dbf0*/  LEA R38, P3, R32, R2, 0x1 ;  /* 0x0000000220267211 */ /* 0x000fe400078608ff */
[----:B------:R-:W-:-:S02]  /*dc00*/  LEA R28, R9, R24, 0x1 ;  /* 0x00000018091c7211 */ /* 0x000fc400078e08ff */
[-C--:B------:R-:W-:Y:S02]  /*dc10*/  LEA.HI.X.SX32 R39, R32, R3.reuse, 0x1, P3 ;  /* 0x0000000320277211 */ /* 0x080fe400018f0eff */
[C---:B------:R-:W-:Y:S02]  /*dc20*/  LEA R34, P6, R36.reuse, R2, 0x1 ;  /* 0x0000000224227211 */ /* 0x040fe400078c08ff */
[C---:B------:R-:W-:Y:S02]  /*dc30*/  LEA R32, R9.reuse, R28, 0x1 ;  /* 0x0000001c09207211 */ /* 0x040fe400078e08ff */
[----:B------:R-:W-:Y:S02]  /*dc40*/  LEA.HI.X.SX32 R35, R36, R3, 0x1, P6 ;  /* 0x0000000324237211 */ /* 0x000fe400030f0eff */
[-C--:B------:R-:W-:Y:S01]  /*dc50*/  LEA R26, P3, R40, R2.reuse, 0x1 ;  /* 0x00000002281a7211 */ /* 0x080fe200078608ff */
[----:B------:R-:W-:Y:S01]  /*dc60*/  IMAD R36, R9, 0x2, R32 ;  /* 0x0000000209247824 */ /* 0x000fe200078e0220 */
[----:B------:R-:W-:-:S02]  /*dc70*/  LEA R42, P0, R30, R2, 0x1 ;  /* 0x000000021e2a7211 */ /* 0x000fc400078008ff */
[----:B------:R-:W-:Y:S02]  /*dc80*/  LEA R22, P6, R48, R2, 0x1 ;  /* 0x0000000230167211 */ /* 0x000fe400078c08ff */
[-C--:B------:R-:W-:Y:S02]  /*dc90*/  LEA.HI.X.SX32 R27, R40, R3.reuse, 0x1, P3 ;  /* 0x00000003281b7211 */ /* 0x080fe400018f0eff */
[----:B------:R-:W-:Y:S02]  /*dca0*/  LEA R40, R9, R36, 0x1 ;  /* 0x0000002409287211 */ /* 0x000fe400078e08ff */
[-C--:B------:R-:W-:Y:S02]  /*dcb0*/  LEA.HI.X.SX32 R43, R30, R3.reuse, 0x1, P0 ;  /* 0x000000031e2b7211 */ /* 0x080fe400000f0eff */
[----:B------:R-:W-:Y:S02]  /*dcc0*/  LEA R30, P0, R18, R2, 0x1 ;  /* 0x00000002121e7211 */ /* 0x000fe400078008ff */
[----:B------:R-:W-:-:S02]  /*dcd0*/  LEA.HI.X.SX32 R23, R48, R3, 0x1, P6 ;  /* 0x0000000330177211 */ /* 0x000fc400030f0eff */
[----:B------:R-:W-:Y:S02]  /*dce0*/  LEA R10, P6, R44, R2, 0x1 ;  /* 0x000000022c0a7211 */ /* 0x000fe400078c08ff */
[C---:B------:R-:W-:Y:S02]  /*dcf0*/  LEA R48, R9.reuse, R40, 0x1 ;  /* 0x0000002809307211 */ /* 0x040fe400078e08ff */
[-C--:B------:R-:W-:Y:S02]  /*dd00*/  LEA.HI.X.SX32 R31, R18, R3.reuse, 0x1, P0 ;  /* 0x00000003121f7211 */ /* 0x080fe400000f0eff */
[----:B------:R-:W-:Y:S02]  /*dd10*/  LEA R18, P0, R52, R2, 0x1 ;  /* 0x0000000234127211 */ /* 0x000fe400078008ff */
[-C--:B------:R-:W-:Y:S01]  /*dd20*/  LEA.HI.X.SX32 R11, R44, R3.reuse, 0x1, P6 ;  /* 0x000000032c0b7211 */ /* 0x080fe200030f0eff */
[----:B------:R-:W-:Y:S01]  /*dd30*/  IMAD R44, R9, 0x2, R48 ;  /* 0x00000002092c7824 */ /* 0x000fe200078e0230 */
[----:B------:R-:W-:-:S02]  /*dd40*/  LEA.HI.X.SX32 R19, R52, R3, 0x1, P0 ;  /* 0x0000000334137211 */ /* 0x000fc400000f0eff */
[-C--:B------:R-:W-:Y:S02]  /*dd50*/  LEA R6, P0, R60, R2.reuse, 0x1 ;  /* 0x000000023c067211 */ /* 0x080fe400078008ff */
[----:B------:R-:W-:Y:S02]  /*dd60*/  LEA R128, P6, R12, R2, 0x1 ;  /* 0x000000020c807211 */ /* 0x000fe400078c08ff */
[----:B------:R-:W-:Y:S02]  /*dd70*/  LEA R52, R9, R44, 0x1 ;  /* 0x0000002c09347211 */ /* 0x000fe400078e08ff */
[----:B------:R-:W-:Y:S02]  /*dd80*/  LEA R14, P3, R56, R2, 0x1 ;  /* 0x00000002380e7211 */ /* 0x000fe400078608ff */
[-C--:B------:R-:W-:Y:S02]  /*dd90*/  LEA.HI.X.SX32 R7, R60, R3.reuse, 0x1, P0 ;  /* 0x000000033c077211 */ /* 0x080fe400000f0eff */
[----:B------:R-:W-:-:S02]  /*dda0*/  LEA.HI.X.SX32 R129, R12, R3, 0x1, P6 ;  /* 0x000000030c817211 */ /* 0x000fc400030f0eff */
[----:B------:R-:W-:Y:S02]  /*ddb0*/  LEA R124, P0, R16, R2, 0x1 ;  /* 0x00000002107c7211 */ /* 0x000fe400078008ff */
[C---:B------:R-:W-:Y:S02]  /*ddc0*/  LEA R12, R9.reuse, R52, 0x1 ;  /* 0x00000034090c7211 */ /* 0x040fe400078e08ff */
[-C--:B------:R-:W-:Y:S02]  /*ddd0*/  LEA.HI.X.SX32 R15, R56, R3.reuse, 0x1, P3 ;  /* 0x00000003380f7211 */ /* 0x080fe400018f0eff */
[-C--:B------:R-:W-:Y:S02]  /*dde0*/  LEA R4, P3, R64, R2.reuse, 0x1 ;  /* 0x0000000240047211 */ /* 0x080fe400078608ff */
[----:B------:R-:W-:Y:S01]  /*ddf0*/  LEA.HI.X.SX32 R125, R16, R3, 0x1, P0 ;  /* 0x00000003107d7211 */ /* 0x000fe200000f0eff */
[----:B------:R-:W-:Y:S01]  /*de00*/  IMAD R16, R9, 0x2, R12 ;  /* 0x0000000209107824 */ /* 0x000fe200078e020c */
[----:B------:R-:W-:-:S02]  /*de10*/  LEA R116, P6, R20, R2, 0x1 ;  /* 0x0000000214747211 */ /* 0x000fc400078c08ff */
[-C--:B------:R-:W-:Y:S02]  /*de20*/  LEA.HI.X.SX32 R5, R64, R3.reuse, 0x1, P3 ;  /* 0x0000000340057211 */ /* 0x080fe400018f0eff */
[-C--:B------:R-:W-:Y:S02]  /*de30*/  LEA R120, P3, R68, R2.reuse, 0x1 ;  /* 0x0000000244787211 */ /* 0x080fe400078608ff */
[-C--:B------:R-:W-:Y:S02]  /*de40*/  LEA.HI.X.SX32 R117, R20, R3.reuse, 0x1, P6 ;  /* 0x0000000314757211 */ /* 0x080fe400030f0eff */
[----:B------:R-:W-:Y:S02]  /*de50*/  LEA R112, P0, R24, R2, 0x1 ;  /* 0x0000000218707211 */ /* 0x000fe400078008ff */
[----:B------:R-:W-:Y:S02]  /*de60*/  LEA R20, R9, R16, 0x1 ;  /* 0x0000001009147211 */ /* 0x000fe400078e08ff */
[----:B------:R-:W-:-:S02]  /*de70*/  LEA.HI.X.SX32 R121, R68, R3, 0x1, P3 ;  /* 0x0000000344797211 */ /* 0x000fc400018f0eff */
[-C--:B------:R-:W-:Y:S02]  /*de80*/  LEA.HI.X.SX32 R113, R24, R3.reuse, 0x1, P0 ;  /* 0x0000000318717211 */ /* 0x080fe400000f0eff */
        /* <DEDUP_REMOVED lines=9> */
[-C--:B------:R-:W-:Y:S02]  /*df20*/  LEA R96, P3, R40, R2.reuse, 0x1 ;  /* 0x0000000228607211 */ /* 0x080fe400078608ff */
[----:B------:R-:W-:Y:S02]  /*df30*/  LEA R92, P6, R48, R2, 0x1 ;  /* 0x00000002305c7211 */ /* 0x000fe400078c08ff */
[----:B------:R-:W-:-:S02]  /*df40*/  LEA R36, R9, R32, 0x1 ;  /* 0x0000002009247211 */ /* 0x000fc400078e08ff */
[-C--:B------:R-:W-:Y:S02]  /*df50*/  LEA.HI.X.SX32 R97, R40, R3.reuse, 0x1, P3 ;  /* 0x0000000328617211 */ /* 0x080fe400018f0eff */
[-C--:B------:R-:W-:Y:S01]  /*df60*/  LEA.HI.X.SX32 R93, R48, R3.reuse, 0x1, P6 ;  /* 0x00000003305d7211 */ /* 0x080fe200030f0eff */
[----:B------:R-:W-:Y:S01]  /*df70*/  IMAD R40, R9, 0x2, R36 ;  /* 0x0000000209287824 */ /* 0x000fe200078e0224 */
[-C--:B------:R-:W-:Y:S02]  /*df80*/  LEA R88, P0, R44, R2.reuse, 0x1 ;  /* 0x000000022c587211 */ /* 0x080fe400078008ff */
[-C--:B------:R-:W-:Y:S02]  /*df90*/  LEA R80, P6, R12, R2.reuse, 0x1 ;  /* 0x000000020c507211 */ /* 0x080fe400078c08ff */
[----:B------:R-:W-:Y:S02]  /*dfa0*/  LEA.HI.X.SX32 R89, R44, R3, 0x1, P0 ;  /* 0x000000032c597211 */ /* 0x000fe400000f0eff */
[----:B------:R-:W-:-:S02]  /*dfb0*/  LEA R84, P3, R52, R2, 0x1 ;  /* 0x0000000234547211 */ /* 0x000fc400078608ff */
[-C--:B------:R-:W-:Y:S02]  /*dfc0*/  LEA.HI.X.SX32 R81, R12, R3.reuse, 0x1, P6 ;  /* 0x000000030c517211 */ /* 0x080fe400030f0eff */
[----:B------:R-:W-:Y:S02]  /*dfd0*/  LEA R76, P0, R16, R2, 0x1 ;  /* 0x00000002104c7211 */ /* 0x000fe400078008ff */
[----:B------:R-:W-:Y:S02]  /*dfe0*/  LEA R12, R9, R40, 0x1 ;  /* 0x00000028090c7211 */ /* 0x000fe400078e08ff */
[-C--:B------:R-:W-:Y:S02]  /*dff0*/  LEA.HI.X.SX32 R85, R52, R3.reuse, 0x1, P3 ;  /* 0x0000000334557211 */ /* 0x080fe400018f0eff */
[----:B------:R-:W-:Y:S02]  /*e000*/  LEA.HI.X.SX32 R77, R16, R3, 0x1, P0 ;  /* 0x00000003104d7211 */ /* 0x000fe400000f0eff */
[----:B------:R-:W-:-:S02]  /*e010*/  LEA R72, P3, R20, R2, 0x1 ;  /* 0x0000000214487211 */ /* 0x000fc400078608ff */
[C---:B------:R-:W-:Y:S02]  /*e020*/  LEA R16, R9.reuse, R12, 0x1 ;  /* 0x0000000c09107211 */ /* 0x040fe400078e08ff */
[-C--:B------:R-:W-:Y:S02]  /*e030*/  LEA.HI.X.SX32 R73, R20, R3.reuse, 0x1, P3 ;  /* 0x0000000314497211 */ /* 0x080fe400018f0eff */
[-C--:B------:R-:W-:Y:S01]  /*e040*/  LEA R68, P6, R24, R2.reuse, 0x1 ;  /* 0x0000000218447211 */ /* 0x080fe200078c08ff */
[C---:B------:R-:W-:Y:S01]  /*e050*/  IMAD R20, R9.reuse, 0x2, R16 ;  /* 0x0000000209147824 */ /* 0x040fe200078e0210 */
[----:B------:R-:W-:Y:S02]  /*e060*/  LEA R60, P3, R32, R2, 0x1 ;  /* 0x00000002203c7211 */ /* 0x000fe400078608ff */
[----:B------:R-:W-:Y:S02]  /*e070*/  LEA.HI.X.SX32 R69, R24, R3, 0x1, P6 ;  /* 0x0000000318457211 */ /* 0x000fe400030f0eff */
[----:B------:R-:W-:-:S02]  /*e080*/  LEA R24, R9, R20, 0x1 ;  /* 0x0000001409187211 */ /* 0x000fc400078e08ff */
[-C--:B------:R-:W-:Y:S02]  /*e090*/  LEA.HI.X.SX32 R61, R32, R3.reuse, 0x1, P3 ;  /* 0x00000003203d7211 */ /* 0x080fe400018f0eff */
[-C--:B------:R-:W-:Y:S02]  /*e0a0*/  LEA R56, P6, R36, R2.reuse, 0x1 ;  /* 0x0000000224387211 */ /* 0x080fe400078c08ff */
[----:B------:R-:W-:Y:S02]  /*e0b0*/  LEA R48, P3, R12, R2, 0x1 ;  /* 0x000000020c307211 */ /* 0x000fe400078608ff */
[----:B------:R-:W-:Y:S02]  /*e0c0*/  LEA R130, R9, R24, 0x1 ;  /* 0x0000001809827211 */ /* 0x000fe400078e08ff */
[----:B------:R-:W-:Y:S02]  /*e0d0*/  LEA R64, P0, R28, R2, 0x1 ;  /* 0x000000021c407211 */ /* 0x000fe400078008ff */
[----:B------:R-:W-:-:S02]  /*e0e0*/  LEA.HI.X.SX32 R57, R36, R3, 0x1, P6 ;  /* 0x0000000324397211 */ /* 0x000fc400030f0eff */
[-C--:B------:R-:W-:Y:S01]  /*e0f0*/  LEA.HI.X.SX32 R49, R12, R3.reuse, 0x1, P3 ;  /* 0x000000030c317211 */ /* 0x080fe200018f0eff */
[C---:B------:R-:W-:Y:S01]  /*e100*/  IMAD R12, R9.reuse, 0x2, R130 ;  /* 0x00000002090c7824 */ /* 0x040fe200078e0282 */
[-C--:B------:R-:W-:Y:S02]  /*e110*/  LEA R44, P6, R16, R2.reuse, 0x1 ;  /* 0x00000002102c7211 */ /* 0x080fe400078c08ff */
[-C--:B------:R-:W-:Y:S02]  /*e120*/  LEA.HI.X.SX32 R65, R28, R3.reuse, 0x1, P0 ;  /* 0x000000031c417211 */ /* 0x080fe400000f0eff */
[----:B------:R-:W-:Y:S02]  /*e130*/  LEA R52, P0, R40, R2, 0x1 ;  /* 0x0000000228347211 */ /* 0x000fe400078008ff */
[----:B------:R-:W-:Y:S02]  /*e140*/  LEA.HI.X.SX32 R45, R16, R3, 0x1, P6 ;  /* 0x00000003102d7211 */ /* 0x000fe400030f0eff */
        /* <DEDUP_REMOVED lines=9> */
[-C--:B------:R-:W-:Y:S02]  /*e1e0*/  LEA.HI.X.SX32 R33, R130, R3.reuse, 0x1, P0 ;  /* 0x0000000382217211 */ /* 0x080fe400000f0eff */
[----:B------:R-:W-:Y:S02]  /*e1f0*/  LEA R24, P0, R16, R2, 0x1 ;  /* 0x0000000210187211 */ /* 0x000fe400078008ff */
[----:B------:R-:W-:Y:S02]  /*e200*/  LEA R138, R9, R136, 0x1 ;  /* 0x00000088098a7211 */ /* 0x000fe400078e08ff */
[----:B------:R-:W-:Y:S02]  /*e210*/  LEA R28, P3, R12, R2, 0x1 ;  /* 0x000000020c1c7211 */ /* 0x000fe400078608ff */
[----:B------:R-:W-:-:S02]  /*e220*/  LEA.HI.X.SX32 R25, R16, R3, 0x1, P0 ;  /* 0x0000000310197211 */ /* 0x000fc400000f0eff */
[----:B------:R-:W-:Y:S02]  /*e230*/  LEA R16, P0, R136, R2, 0x1 ;  /* 0x0000000288107211 */ /* 0x000fe400078008ff */
[----:B------:R-:W-:Y:S02]  /*e240*/  LEA R130, R9, R138, 0x1 ;  /* 0x0000008a09827211 */ /* 0x000fe400078e08ff */
[-C--:B------:R-:W-:Y:S02]  /*e250*/  LEA.HI.X.SX32 R29, R12, R3.reuse, 0x1, P3 ;  /* 0x000000030c1d7211 */ /* 0x080fe400018f0eff */
[-C--:B------:R-:W-:Y:S02]  /*e260*/  LEA R20, P3, R132, R2.reuse, 0x1 ;  /* 0x0000000284147211 */ /* 0x080fe400078608ff */
[----:B------:R-:W-:Y:S02]  /*e270*/  LEA.HI.X.SX32 R17, R136, R3, 0x1, P0 ;  /* 0x0000000388117211 */ /* 0x000fe400000f0eff */
[----:B0-----:R-:W-:-:S02]  /*e280*/  LEA R8, P0, R130, R2, 0x1 ;  /* 0x0000000282087211 */ /* 0x001fc400078008ff */
[-C--:B------:R-:W-:Y:S01]  /*e290*/  LEA.HI.X.SX32 R21, R132, R3.reuse, 0x1, P3 ;  /* 0x0000000384157211 */ /* 0x080fe200018f0eff */
[----:B------:R-:W-:Y:S01]  /*e2a0*/  IMAD R132, R9, 0x2, R130 ;  /* 0x0000000209847824 */ /* 0x000fe200078e0282 */
[-C--:B------:R-:W-:Y:S01]  /*e2b0*/  LEA.HI.X.SX32 R9, R130, R3.reuse, 0x1, P0 ;  /* 0x0000000382097211 */ /* 0x080fe200000f0eff */
[----:B------:R-:W-:Y:S01]  /*e2c0*/  FADD R130, R0, R160 ;  /* 0x000000a000827221 */ /* 0x000fe20000000000 */
[----:B------:R-:W-:Y:S01]  /*e2d0*/  LEA R12, P3, R138, R2, 0x1 ;  /* 0x000000028a0c7211 */ /* 0x000fe200078608ff */
[----:B------:R-:W2:Y:S01]  /*e2e0*/  LDL.LU R160, [R1+0xb8] ;  /* 0x0000b80001a07983 */ /* 0x000ea20000300800 */
[----:B------:R-:W-:Y:S02]  /*e2f0*/  ISETP.GE.U32.AND P0, PT, R234, 0x7f800000, PT ;  /* 0x7f800000ea00780c */ /* 0x000fe40003f06070 */
[----:B------:R-:W-:Y:S01]  /*e300*/  LEA.HI.X.SX32 R13, R138, R3, 0x1, P3 ;  /* 0x000000038a0d7211 */ /* 0x000fe200018f0eff */
[----:B------:R-:W3:Y:S01]  /*e310*/  LDL.LU R0, [R1+0xb4] ;  /* 0x0000b40001007983 */ /* 0x000ee20000300800 */
[----:B------:R-:W-:-:S02]  /*e320*/  ISETP.GE.U32.AND P3, PT, R183, 0x7f800000, PT ;  /* 0x7f800000b700780c */ /* 0x000fc40003f66070 */
[----:B------:R-:W-:-:S04]  /*e330*/  LEA R2, P6, R132, R2, 0x1 ;  /* 0x0000000284027211 */ /* 0x000fc800078c08ff */
[----:B------:R-:W-:Y:S02]  /*e340*/  LEA.HI.X.SX32 R3, R132, R3, 0x1, P6 ;  /* 0x0000000384037211 */ /* 0x000fe400030f0eff */
[----:B------:R-:W-:Y:S02]  /*e350*/  ISETP.GE.U32.AND P6, PT, R235, 0x7f800000, PT ;  /* 0x7f800000eb00780c */ /* 0x000fe40003fc6070 */
[----:B------:R-:W-:-:S03]  /*e360*/  FSEL R136, RZ, -23, P2 ;  /* 0xc1b80000ff887808 */ /* 0x000fc60001000000 */
[----:B------:R-:W-:Y:S02]  /*e370*/  @P3 MOV R132, 0x7f800000 ;  /* 0x7f80000000843802 */ /* 0x000fe40000000f00 */
[----:B------:R-:W-:Y:S02]  /*e380*/  ISETP.GE.U32.AND P2, PT, R236, 0x7f800000, PT ;  /* 0x7f800000ec00780c */ /* 0x000fe40003f46070 */
[----:B------:R-:W-:Y:S01]  /*e390*/  PRMT R232, R232, 0x7632, R232 ;  /* 0x00007632e8e87816 */ /* 0x000fe200000000e8 */
[----:B------:R-:W-:Y:S01]  /*e3a0*/  @P3 FFMA.FTZ R166, R183, R132, +INF ;  /* 0x7f800000b7a63423 */ /* 0x000fe20000010084 */
[----:B------:R-:W-:Y:S02]  /*e3b0*/  @P0 MOV R132, 0x7f800000 ;  /* 0x7f80000000840802 */ /* 0x000fe40000000f00 */
[----:B------:R-:W-:Y:S02]  /*e3c0*/  PRMT R230, R230, 0x7632, R230 ;  /* 0x00007632e6e67816 */ /* 0x000fe400000000e6 */
[----:B------:R-:W-:-:S02]  /*e3d0*/  PRMT R228, R228, 0x7632, R228 ;  /* 0x00007632e4e47816 */ /* 0x000fc400000000e4 */
[----:B------:R-:W-:Y:S01]  /*e3e0*/  PRMT R224, R224, 0x7632, R224 ;  /* 0x00007632e0e07816 */ /* 0x000fe200000000e0 */
[----:B------:R-:W-:Y:S01]  /*e3f0*/  STG.E.U16 [R226.64], R232 ;  /* 0x000000e8e2007986 */ /* 0x000fe2000c101504 */
[----:B------:R-:W-:Y:S01]  /*e400*/  PRMT R220, R220, 0x7632, R220 ;  /* 0x00007632dcdc7816 */ /* 0x000fe200000000dc */
[----:B------:R-:W-:Y:S01]  /*e410*/  @P0 FFMA.FTZ R176, R234, R132, +INF ;  /* 0x7f800000eab00423 */ /* 0x000fe20000010084 */
[----:B------:R-:W-:Y:S01]  /*e420*/  ISETP.GE.U32.AND P3, PT, R237, 0x7f800000, PT ;  /* 0x7f800000ed00780c */ /* 0x000fe20003f66070 */
[----:B------:R-:W-:Y:S01]  /*e430*/  STG.E.U16 [R222.64], R230 ;  /* 0x000000e6de007986 */ /* 0x000fe2000c101504 */
[----:B------:R-:W-:Y:S01]  /*e440*/  PRMT R216, R216, 0x7632, R216 ;  /* 0x00007632d8d87816 */ /* 0x000fe200000000d8 */
[----:B------:R-:W-:Y:S01]  /*e450*/  @P6 IMAD.MOV.U32 R132, RZ, RZ, 0x7f800000 ;  /* 0x7f800000ff846424 */ /* 0x000fe200078e00ff */
[----:B------:R-:W-:Y:S01]  /*e460*/  PRMT R212, R212, 0x7632, R212 ;  /* 0x00007632d4d47816 */ /* 0x000fe200000000d4 */
[----:B------:R-:W-:Y:S01]  /*e470*/  STG.E.U16 [R218.64], R228 ;  /* 0x000000e4da007986 */ /* 0x000fe2000c101504 */
[----:B------:R-:W-:-:S02]  /*e480*/  PRMT R208, R208, 0x7632, R208 ;  /* 0x00007632d0d07816 */ /* 0x000fc400000000d0 */
[----:B------:R-:W-:Y:S01]  /*e490*/  PRMT R204, R204, 0x7632, R204 ;  /* 0x00007632cccc7816 */ /* 0x000fe200000000cc */
[----:B------:R-:W-:Y:S01]  /*e4a0*/  STG.E.U16 [R214.64], R224 ;  /* 0x000000e0d6007986 */ /* 0x000fe2000c101504 */
[----:B------:R-:W-:Y:S01]  /*e4b0*/  PRMT R200, R200, 0x7632, R200 ;  /* 0x00007632c8c87816 */ /* 0x000fe200000000c8 */
[----:B------:R-:W-:Y:S01]  /*e4c0*/  @P6 FFMA.FTZ R178, R235, R132, +INF ;  /* 0x7f800000ebb26423 */ /* 0x000fe20000010084 */
[----:B------:R-:W-:Y:S01]  /*e4d0*/  PRMT R196, R196, 0x7632, R196 ;  /* 0x00007632c4c47816 */ /* 0x000fe200000000c4 */
[----:B------:R-:W-:Y:S01]  /*e4e0*/  STG.E.U16 [R210.64], R220 ;  /* 0x000000dcd2007986 */ /* 0x000fe2000c101504 */
[----:B------:R-:W-:-:S03]  /*e4f0*/  PRMT R190, R190, 0x7632, R190 ;  /* 0x00007632bebe7816 */ /* 0x000fc600000000be */
[----:B------:R-:W-:Y:S01]  /*e500*/  STG.E.U16 [R206.64], R216 ;  /* 0x000000d8ce007986 */ /* 0x000fe2000c101504 */
[----:B------:R-:W-:-:S03]  /*e510*/  @P2 MOV R132, 0x7f800000 ;  /* 0x7f80000000842802 */ /* 0x000fc60000000f00 */
[----:B------:R-:W-:Y:S01]  /*e520*/  STG.E.U16 [R202.64], R212 ;  /* 0x000000d4ca007986 */ /* 0x000fe2000c101504 */
[----:B------:R-:W-:-:S03]  /*e530*/  ISETP.GE.U32.AND P0, PT, R238, 0x7f800000, PT ;  /* 0x7f800000ee00780c */ /* 0x000fc60003f06070 */
[----:B------:R-:W-:Y:S04]  /*e540*/  STG.E.U16 [R198.64], R208 ;  /* 0x000000d0c6007986 */ /* 0x000fe8000c101504 */
[----:B------:R-:W-:Y:S01]  /*e550*/  STG.E.U16 [R194.64], R204 ;  /* 0x000000ccc2007986 */ /* 0x000fe2000c101504 */
[----:B------:R-:W-:-:S03]  /*e560*/  @P2 FFMA.FTZ R184, R236, R132, +INF ;  /* 0x7f800000ecb82423 */ /* 0x000fc60000010084 */
[----:B------:R-:W-:Y:S01]  /*e570*/  STG.E.U16 [R186.64], R200 ;  /* 0x000000c8ba007986 */ /* 0x000fe2000c101504 */
[----:B------:R-:W-:-:S03]  /*e580*/  ISETP.GE.U32.AND P2, PT, R239, 0x7f800000, PT ;  /* 0x7f800000ef00780c */ /* 0x000fc60003f46070 */
[----:B------:R-:W-:Y:S01]  /*e590*/  STG.E.U16 [R192.64], R196 ;  /* 0x000000c4c0007986 */ /* 0x000fe2000c101504 */
[----:B------:R-:W-:-:S03]  /*e5a0*/  @P3 MOV R132, 0x7f800000 ;  /* 0x7f80000000843802 */ /* 0x000fc60000000f00 */
[----:B------:R-:W-:Y:S04]  /*e5b0*/  STG.E.U16 [R188.64], R190 ;  /* 0x000000bebc007986 */ /* 0x000fe8000c101504 */
[----:B------:R0:W-:Y:S04]  /*e5c0*/  STG.E.U16 [R126.64], R185 ;  /* 0x000000b97e007986 */ /* 0x0001e8000c101504 */
[----:B------:R4:W-:Y:S04]  /*e5d0*/  STG.E.U16 [R122.64], R179 ;  /* 0x000000b37a007986 */ /* 0x0009e8000c101504 */
[----:B------:R5:W-:Y:S01]  /*e5e0*/  STG.E.U16 [R118.64], R177 ;  /* 0x000000b176007986 */ /* 0x000be2000c101504 */
[----:B------:R-:W-:-:S03]  /*e5f0*/  @P3 FFMA.FTZ R252, R237, R132, +INF ;  /* 0x7f800000edfc3423 */ /* 0x000fc60000010084 */
[----:B------:R0:W-:Y:S01]  /*e600*/  STG.E.U16 [R114.64], R167 ;  /* 0x000000a772007986 */ /* 0x0001e2000c101504 */
[----:B------:R-:W-:-:S03]  /*e610*/  ISETP.GE.U32.AND P3, PT, R240, 0x7f800000, PT ;  /* 0x7f800000f000780c */ /* 0x000fc60003f66070 */
[----:B------:R0:W-:Y:S04]  /*e620*/  STG.E.U16 [R110.64], R165 ;  /* 0x000000a56e007986 */ /* 0x0001e8000c101504 */
[----:B------:R0:W-:Y:S01]  /*e630*/  STG.E.U16 [R106.64], R159 ;  /* 0x0000009f6a007986 */ /* 0x0001e2000c101504 */
[----:B------:R-:W-:-:S03]  /*e640*/  @P0 IMAD.MOV.U32 R132, RZ, RZ, 0x7f800000 ;  /* 0x7f800000ff840424 */ /* 0x000fc600078e00ff */
[----:B------:R0:W-:Y:S04]  /*e650*/  STG.E.U16 [R102.64], R157 ;  /* 0x0000009d66007986 */ /* 0x0001e8000c101504 */
[----:B------:R0:W-:Y:S04]  /*e660*/  STG.E.U16 [R98.64], R155 ;  /* 0x0000009b62007986 */ /* 0x0001e8000c101504 */
[----:B------:R0:W-:Y:S04]  /*e670*/  STG.E.U16 [R94.64], R153 ;  /* 0x000000995e007986 */ /* 0x0001e8000c101504 */
[----:B------:R0:W-:Y:S01]  /*e680*/  STG.E.U16 [R90.64], R151 ;  /* 0x000000975a007986 */ /* 0x0001e2000c101504 */
[----:B------:R-:W-:-:S03]  /*e690*/  @P0 FFMA.FTZ R251, R238, R132, +INF ;  /* 0x7f800000eefb0423 */ /* 0x000fc60000010084 */
[----:B------:R0:W-:Y:S01]  /*e6a0*/  STG.E.U16 [R86.64], R149 ;  /* 0x0000009556007986 */ /* 0x0001e2000c101504 */
[----:B------:R-:W-:-:S03]  /*e6b0*/  ISETP.GE.U32.AND P0, PT, R242, 0x7f800000, PT ;  /* 0x7f800000f200780c */ /* 0x000fc60003f06070 */
[----:B------:R0:W-:Y:S01]  /*e6c0*/  STG.E.U16 [R82.64], R147 ;  /* 0x0000009352007986 */ /* 0x0001e2000c101504 */
[----:B------:R-:W-:-:S03]  /*e6d0*/  @P2 MOV R132, 0x7f800000 ;  /* 0x7f80000000842802 */ /* 0x000fc60000000f00 */
        /* <DEDUP_REMOVED lines=17> */
[----:B------:R-:W-:-:S03]  /*e7f0*/  @P0 IMAD.MOV.U32 R132, RZ, RZ, 0x7f800000 ;  /* 0x7f800000ff840424 */ /* 0x000fc600078e00ff */
[----:B------:R1:W-:Y:S01]  /*e800*/  STG.E.U16 [R30.64], R221 ;  /* 0x000000dd1e007986 */ /* 0x0003e2000c101504 */
[----:B------:R-:W-:-:S03]  /*e810*/  PRMT R144, R185, 0x7632, R144 ;  /* 0x00007632b9907816 */ /* 0x000fc60000000090 */
[----:B------:R-:W1:Y:S01]  /*e820*/  S2R R152, SR_TID.X ;  /* 0x0000000000987919 */ /* 0x000e620000002100 */
[----:B0-----:R-:W-:-:S03]  /*e830*/  PRMT R127, R179, 0x7632, R127 ;  /* 0x00007632b37f7816 */ /* 0x001fc6000000007f */
[----:B------:R0:W-:Y:S01]  /*e840*/  STG.E.U16 [R26.64], R217 ;  /* 0x000000d91a007986 */ /* 0x0001e2000c101504 */
[----:B----4-:R-:W-:-:S03]  /*e850*/  PRMT R123, R177, 0x7632, R123 ;  /* 0x00007632b17b7816 */ /* 0x010fc6000000007b */
[----:B------:R4:W-:Y:S01]  /*e860*/  STG.E.U16 [R22.64], R213 ;  /* 0x000000d516007986 */ /* 0x0009e2000c101504 */
[----:B-----5:R-:W-:-:S03]  /*e870*/  PRMT R119, R167, 0x7632, R119 ;  /* 0x00007632a7777816 */ /* 0x020fc60000000077 */
[----:B------:R5:W-:Y:S01]  /*e880*/  STG.E.U16 [R18.64], R209 ;  /* 0x000000d112007986 */ /* 0x000be2000c101504 */
[----:B------:R-:W-:-:S03]  /*e890*/  @P0 FFMA.FTZ R248, R242, R132, +INF ;  /* 0x7f800000f2f80423 */ /* 0x000fc60000010084 */
[----:B------:R0:W-:Y:S01]  /*e8a0*/  STG.E.U16 [R14.64], R205 ;  /* 0x000000cd0e007986 */ /* 0x0001e2000c101504 */
[----:B------:R-:W-:-:S03]  /*e8b0*/  PRMT R115, R165, 0x7632, R115 ;  /* 0x00007632a5737816 */ /* 0x000fc60000000073 */
[----:B------:R0:W-:Y:S01]  /*e8c0*/  STG.E.U16 [R10.64], R201 ;  /* 0x000000c90a007986 */ /* 0x0001e2000c101504 */
[----:B------:R-:W-:-:S03]  /*e8d0*/  ISETP.GE.U32.AND P0, PT, R243, 0x7f800000, PT ;  /* 0x7f800000f300780c */ /* 0x000fc60003f06070 */
[----:B------:R0:W-:Y:S01]  /*e8e0*/  STG.E.U16 [R6.64], R197 ;  /* 0x000000c506007986 */ /* 0x0001e2000c101504 */
[----:B------:R-:W-:-:S03]  /*e8f0*/  PRMT R111, R159, 0x7632, R111 ;  /* 0x000076329f6f7816 */ /* 0x000fc6000000006f */
[----:B------:R-:W-:Y:S01]  /*e900*/  STG.E.U16 [R4.64], R191 ;  /* 0x000000bf04007986 */ /* 0x000fe2000c101504 */
[----:B------:R-:W-:Y:S02]  /*e910*/  @P2 MOV R132, 0x7f800000 ;  /* 0x7f80000000842802 */ /* 0x000fe40000000f00 */
[----:B------:R-:W-:Y:S01]  /*e920*/  PRMT R107, R157, 0x7632, R107 ;  /* 0x000076329d6b7816 */ /* 0x000fe2000000006b */
[----:B------:R-:W-:Y:S01]  /*e930*/  STG.E.U16 [R128.64], R144 ;  /* 0x0000009080007986 */ /* 0x000fe2000c101504 */
[----:B------:R-:W-:-:S03]  /*e940*/  PRMT R103, R155, 0x7632, R103 ;  /* 0x000076329b677816 */ /* 0x000fc60000000067 */
[----:B------:R-:W-:Y:S01]  /*e950*/  STG.E.U16 [R124.64], R127 ;  /* 0x0000007f7c007986 */ /* 0x000fe2000c101504 */
[----:B------:R-:W-:-:S03]  /*e960*/  PRMT R99, R153, 0x7632, R99 ;  /* 0x0000763299637816 */ /* 0x000fc60000000063 */
[----:B------:R-:W-:Y:S01]  /*e970*/  STG.E.U16 [R120.64], R123 ;  /* 0x0000007b78007986 */ /* 0x000fe2000c101504 */
[----:B------:R-:W-:-:S03]  /*e980*/  PRMT R95, R151, 0x7632, R95 ;  /* 0x00007632975f7816 */ /* 0x000fc6000000005f */
[----:B------:R-:W-:Y:S01]  /*e990*/  STG.E.U16 [R116.64], R119 ;  /* 0x0000007774007986 */ /* 0x000fe2000c101504 */
[----:B------:R-:W-:Y:S01]  /*e9a0*/  PRMT R91, R149, 0x7632, R91 ;  /* 0x00007632955b7816 */ /* 0x000fe2000000005b */
[----:B------:R-:W-:Y:S02]  /*e9b0*/  @P2 FFMA.FTZ R249, R241, R132, +INF ;  /* 0x7f800000f1f92423 */ /* 0x000fe40000010084 */
[----:B------:R-:W-:Y:S01]  /*e9c0*/  STG.E.U16 [R112.64], R115 ;  /* 0x0000007370007986 */ /* 0x000fe2000c101504 */
        /* <DEDUP_REMOVED lines=14> */
[----:B------:R-:W-:Y:S01]  /*eab0*/  PRMT R63, R135, 0x7632, R63 ;  /* 0x00007632873f7816 */ /* 0x000fe2000000003f */
[----:B------:R-:W-:Y:S02]  /*eac0*/  @P0 IMAD.MOV.U32 R132, RZ, RZ, 0x7f800000 ;  /* 0x7f800000ff840424 */ /* 0x000fe400078e00ff */
[----:B------:R-:W-:Y:S01]  /*ead0*/  STG.E.U16 [R84.64], R87 ;  /* 0x0000005754007986 */ /* 0x000fe2000c101504 */
[----:B------:R-:W-:-:S03]  /*eae0*/  PRMT R59, R133, 0x7632, R59 ;  /* 0x00007632853b7816 */ /* 0x000fc6000000003b */
[----:B------:R-:W-:Y:S01]  /*eaf0*/  STG.E.U16 [R80.64], R83 ;  /* 0x0000005350007986 */ /* 0x000fe2000c101504 */
[----:B------:R-:W-:Y:S02]  /*eb00*/  ISETP.GE.U32.AND P2, PT, R245, 0x7f800000, PT ;  /* 0x7f800000f500780c */ /* 0x000fe40003f46070 */
[----:B------:R-:W-:Y:S01]  /*eb10*/  PRMT R55, R131, 0x7632, R55 ;  /* 0x0000763283377816 */ /* 0x000fe20000000037 */
[----:B------:R-:W-:Y:S01]  /*eb20*/  STG.E.U16 [R76.64], R79 ;  /* 0x0000004f4c007986 */ /* 0x000fe2000c101504 */
[----:B------:R-:W-:-:S03]  /*eb30*/  PRMT R51, R233, 0x7632, R51 ;  /* 0x00007632e9337816 */ /* 0x000fc60000000033 */
[----:B------:R-:W-:Y:S01]  /*eb40*/  STG.E.U16 [R72.64], R75 ;  /* 0x0000004b48007986 */ /* 0x000fe2000c101504 */
[----:B------:R-:W-:Y:S01]  /*eb50*/  PRMT R47, R231, 0x7632, R47 ;  /* 0x00007632e72f7816 */ /* 0x000fe2000000002f */
[----:B-1----:R-:W-:Y:S02]  /*eb60*/  FFMA.FTZ R136, R134, 1.1920928955078125e-07, R136 ;  /* 0x3400000086887823 */ /* 0x002fe40000010088 */
[----:B------:R-:W-:Y:S01]  /*eb70*/  STG.E.U16 [R68.64], R71 ;  /* 0x0000004744007986 */ /* 0x000fe2000c101504 */
[----:B------:R-:W-:Y:S01]  /*eb80*/  @P0 FFMA.FTZ R130, R243, R132, +INF ;  /* 0x7f800000f3820423 */ /* 0x000fe20000010084 */
[----:B------:R-:W-:Y:S02]  /*eb90*/  SHF.R.U32.HI R138, RZ, 0x1, R152 ;  /* 0x00000001ff8a7819 */ /* 0x000fe40000011698 */
[----:B------:R-:W-:Y:S01]  /*eba0*/  STG.E.U16 [R64.64], R67 ;  /* 0x0000004340007986 */ /* 0x000fe2000c101504 */
[----:B------:R-:W-:Y:S02]  /*ebb0*/  PRMT R43, R229, 0x7632, R43 ;  /* 0x00007632e52b7816 */ /* 0x000fe4000000002b */
[C---:B------:R-:W-:Y:S01]  /*ebc0*/  SHF.L.U32 R132, R152.reuse, 0x4, RZ ;  /* 0x0000000498847819 */ /* 0x040fe200000006ff */
[----:B------:R-:W-:Y:S01]  /*ebd0*/  STG.E.U16 [R60.64], R63 ;  /* 0x0000003f3c007986 */ /* 0x000fe2000c101504 */
[----:B------:R-:W-:-:S02]  /*ebe0*/  SHF.L.U32 R134, R152, 0x2, RZ ;  /* 0x0000000298867819 */ /* 0x000fc400000006ff */
[----:B------:R-:W-:Y:S01]  /*ebf0*/  PRMT R39, R225, 0x7632, R39 ;  /* 0x00007632e1277816 */ /* 0x000fe20000000027 */
[----:B------:R-:W-:Y:S01]  /*ec00*/  STG.E.U16 [R56.64], R59 ;  /* 0x0000003b38007986 */ /* 0x000fe2000c101504 */
[----:B------:R-:W-:Y:S02]  /*ec10*/  PRMT R35, R221, 0x7632, R35 ;  /* 0x00007632dd237816 */ /* 0x000fe40000000023 */
[----:B------:R-:W-:Y:S01]  /*ec20*/  PRMT R31, R217, 0x7632, R31 ;  /* 0x00007632d91f7816 */ /* 0x000fe2000000001f */
[----:B------:R-:W-:Y:S01]  /*ec30*/  STG.E.U16 [R52.64], R55 ;  /* 0x0000003734007986 */ /* 0x000fe2000c101504 */
[----:B------:R-:W-:Y:S02]  /*ec40*/  LOP3.LUT R140, R138, 0xc, RZ, 0xc0, !PT ;  /* 0x0000000c8a8c7812 */ /* 0x000fe400078ec0ff */
[----:B0-----:R-:W-:Y:S01]  /*ec50*/  PRMT R27, R213, 0x7632, R27 ;  /* 0x00007632d51b7816 */ /* 0x001fe2000000001b */
[----:B------:R-:W-:Y:S01]  /*ec60*/  STG.E.U16 [R48.64], R51 ;  /* 0x0000003330007986 */ /* 0x000fe2000c101504 */
[----:B------:R-:W-:-:S02]  /*ec70*/  LOP3.LUT R132, R132, 0x70, RZ, 0xc0, !PT ;  /* 0x0000007084847812 */ /* 0x000fc400078ec0ff */
[----:B------:R-:W-:Y:S01]  /*ec80*/  LOP3.LUT R138, R134, 0x180, RZ, 0xc0, !PT ;  /* 0x00000180868a7812 */ /* 0x000fe200078ec0ff */
[----:B------:R-:W-:Y:S01]  /*ec90*/  STG.E.U16 [R44.64], R47 ;  /* 0x0000002f2c007986 */ /* 0x000fe2000c101504 */
[----:B----4-:R-:W-:Y:S02]  /*eca0*/  PRMT R23, R209, 0x7632, R23 ;  /* 0x00007632d1177816 */ /* 0x010fe40000000017 */
[----:B-----5:R-:W-:Y:S01]  /*ecb0*/  PRMT R19, R205, 0x7632, R19 ;  /* 0x00007632cd137816 */ /* 0x020fe20000000013 */
[----:B------:R-:W-:Y:S01]  /*ecc0*/  STG.E.U16 [R40.64], R43 ;  /* 0x0000002b28007986 */ /* 0x000fe2000c101504 */
[----:B------:R-:W-:-:S03]  /*ecd0*/  PRMT R15, R201, 0x7632, R15 ;  /* 0x00007632c90f7816 */ /* 0x000fc6000000000f */
[----:B------:R-:W-:Y:S01]  /*ece0*/  STG.E.U16 [R36.64], R39 ;  /* 0x0000002724007986 */ /* 0x000fe2000c101504 */
[----:B------:R-:W-:-:S03]  /*ecf0*/  PRMT R11, R197, 0x7632, R11 ;  /* 0x00007632c50b7816 */ /* 0x000fc6000000000b */
[----:B------:R-:W-:Y:S01]  /*ed00*/  STG.E.U16 [R32.64], R35 ;  /* 0x0000002320007986 */ /* 0x000fe2000c101504 */
[----:B------:R-:W-:Y:S01]  /*ed10*/  IADD3 R132, R140, R132, R138 ;  /* 0x000000848c847210 */ /* 0x000fe20007ffe08a */
[----:B------:R-:W-:Y:S01]  /*ed20*/  @P2 IMAD.MOV.U32 R138, RZ, RZ, 0x7f800000 ;  /* 0x7f800000ff8a2424 */ /* 0x000fe200078e00ff */
[----:B------:R-:W-:Y:S01]  /*ed30*/  PRMT R7, R191, 0x7632, R7 ;  /* 0x00007632bf077816 */ /* 0x000fe20000000007 */
[----:B------:R-:W-:Y:S04]  /*ed40*/  STG.E.U16 [R28.64], R31 ;  /* 0x0000001f1c007986 */ /* 0x000fe8000c101504 */
[----:B------:R-:W-:Y:S01]  /*ed50*/  STG.E.U16 [R24.64], R27 ;  /* 0x0000001b18007986 */ /* 0x000fe2000c101504 */
[----:B------:R-:W-:-:S03]  /*ed60*/  FSETP.NEU.AND P3, PT, R183, RZ, PT ;  /* 0x000000ffb700720b */ /* 0x000fc60003f6d000 */
[----:B------:R-:W-:Y:S01]  /*ed70*/  STG.E.U16 [R20.64], R23 ;  /* 0x0000001714007986 */ /* 0x000fe2000c101504 */
[----:B------:R-:W-:-:S03]  /*ed80*/  FADD R136, R136, R154 ;  /* 0x0000009a88887221 */ /* 0x000fc60000000000 */
[----:B------:R-:W-:Y:S01]  /*ed90*/  STG.E.U16 [R16.64], R19 ;  /* 0x0000001310007986 */ /* 0x000fe2000c101504 */
[----:B------:R-:W-:Y:S01]  /*eda0*/  @P2 FFMA.FTZ R136, R245, R138, +INF ;  /* 0x7f800000f5882423 */ /* 0x000fe2000001008a */
[----:B------:R-:W-:Y:S02]  /*edb0*/  FSEL R183, R156, -INF , P1 ;  /* 0xff8000009cb77808 */ /* 0x000fe40000800000 */
[----:B------:R-:W-:Y:S01]  /*edc0*/  STG.E.U16 [R12.64], R15 ;  /* 0x0000000f0c007986 */ /* 0x000fe2000c101504 */
[----:B------:R-:W-:-:S03]  /*edd0*/  FSETP.NEU.AND P2, PT, R234, RZ, PT ;  /* 0x000000ffea00720b */ /* 0x000fc60003f4d000 */
[----:B------:R-:W-:Y:S01]  /*ede0*/  STG.E.U16 [R8.64], R11 ;  /* 0x0000000b08007986 */ /* 0x000fe2000c101504 */
[----:B------:R-:W-:-:S03]  /*edf0*/  FSETP.NEU.AND P1, PT, R235, RZ, PT ;  /* 0x000000ffeb00720b */ /* 0x000fc60003f2d000 */
[----:B------:R0:W-:Y:S01]  /*ee00*/  STG.E.U16 [R2.64], R7 ;  /* 0x0000000702007986 */ /* 0x0001e2000c101504 */
[----:B------:R-:W-:Y:S02]  /*ee10*/  FSEL R235, R164, -INF , P4 ;  /* 0xff800000a4eb7808 */ /* 0x000fe40002000000 */
[----:B------:R-:W-:Y:S02]  /*ee20*/  FSETP.NEU.AND P4, PT, R237, RZ, PT ;  /* 0x000000ffed00720b */ /* 0x000fe40003f8d000 */
[----:B------:R-:W-:Y:S02]  /*ee30*/  FSEL R138, R158, -INF , P5 ;  /* 0xff8000009e8a7808 */ /* 0x000fe40002800000 */
[----:B------:R-:W-:Y:S02]  /*ee40*/  FSEL R140, R166, -INF , P3 ;  /* 0xff800000a68c7808 */ /* 0x000fe40001800000 */
[----:B------:R-:W-:Y:S02]  /*ee50*/  FSEL R237, R176, -INF , P2 ;  /* 0xff800000b0ed7808 */ /* 0x000fe40001000000 */
[----:B------:R-:W-:-:S02]  /*ee60*/  FSEL R142, R178, -INF , P1 ;  /* 0xff800000b28e7808 */ /* 0x000fc40000800000 */
[----:B------:R-:W-:Y:S02]  /*ee70*/  FSETP.NEU.AND P5, PT, R236, RZ, PT ;  /* 0x000000ffec00720b */ /* 0x000fe40003fad000 */
[----:B------:R-:W-:Y:S02]  /*ee80*/  FSETP.NEU.AND P3, PT, R238, RZ, PT ;  /* 0x000000ffee00720b */ /* 0x000fe40003f6d000 */
[----:B------:R-:W-:Y:S02]  /*ee90*/  FSETP.NEU.AND P2, PT, R239, RZ, PT ;  /* 0x000000ffef00720b */ /* 0x000fe40003f4d000 */
[----:B------:R-:W-:Y:S02]  /*eea0*/  FSETP.NEU.AND P1, PT, R240, RZ, PT ;  /* 0x000000fff000720b */ /* 0x000fe40003f2d000 */
[----:B------:R-:W-:Y:S02]  /*eeb0*/  FSEL R239, R184, -INF , P5 ;  /* 0xff800000b8ef7808 */ /* 0x000fe40002800000 */
[----:B------:R-:W-:-:S02]  /*eec0*/  FSEL R252, R252, -INF , P4 ;  /* 0xff800000fcfc7808 */ /* 0x000fc40002000000 */
[----:B------:R-:W-:Y:S02]  /*eed0*/  FSEL R251, R251, -INF , P3 ;  /* 0xff800000fbfb7808 */ /* 0x000fe40001800000 */
[----:B------:R-:W-:Y:S02]  /*eee0*/  FSEL R246, R246, -INF , P2 ;  /* 0xff800000f6f67808 */ /* 0x000fe40001000000 */
[----:B------:R-:W-:Y:S02]  /*eef0*/  FSEL R247, R247, -INF , P1 ;  /* 0xff800000f7f77808 */ /* 0x000fe40000800000 */
[----:B------:R-:W-:Y:S02]  /*ef00*/  FSETP.NEU.AND P5, PT, R242, RZ, PT ;  /* 0x000000fff200720b */ /* 0x000fe40003fad000 */
[----:B------:R-:W-:Y:S02]  /*ef10*/  FSETP.NEU.AND P4, PT, R241, RZ, PT ;  /* 0x000000fff100720b */ /* 0x000fe40003f8d000 */
[----:B------:R-:W-:-:S02]  /*ef20*/  FSETP.NEU.AND P3, PT, R244, RZ, PT ;  /* 0x000000fff400720b */ /* 0x000fc40003f6d000 */
[----:B------:R-:W-:Y:S02]  /*ef30*/  FSETP.NEU.AND P2, PT, R243, RZ, PT ;  /* 0x000000fff300720b */ /* 0x000fe40003f4d000 */
[----:B------:R-:W-:Y:S02]  /*ef40*/  FSETP.NEU.AND P1, PT, R245, RZ, PT ;  /* 0x000000fff500720b */ /* 0x000fe40003f2d000 */
[----:B------:R-:W-:Y:S02]  /*ef50*/  FSEL R248, R248, -INF , P5 ;  /* 0xff800000f8f87808 */ /* 0x000fe40002800000 */
[----:B------:R-:W-:Y:S02]  /*ef60*/  FSEL R249, R249, -INF , P4 ;  /* 0xff800000f9f97808 */ /* 0x000fe40002000000 */
[----:B------:R-:W-:Y:S02]  /*ef70*/  FSEL R250, R250, -INF , P3 ;  /* 0xff800000fafa7808 */ /* 0x000fe40001800000 */
[----:B0-----:R-:W-:-:S02]  /*ef80*/  FSEL R3, R130, -INF , P2 ;  /* 0xff80000082037808 */ /* 0x001fc40001000000 */
[----:B------:R-:W-:Y:S01]  /*ef90*/  FSEL R5, R136, -INF , P1 ;  /* 0xff80000088057808 */ /* 0x000fe20000800000 */
[----:B------:R-:W-:Y:S01]  /*efa0*/  FFMA R44, R183, 0.69314718246459960938, R182 ;  /* 0x3f317218b72c7823 */ /* 0x000fe200000000b6 */
[----:B------:R-:W-:Y:S01]  /*efb0*/  LOP3.LUT R134, R134, 0x70, RZ, 0xc0, !PT ;  /* 0x0000007086867812 */ /* 0x000fe200078ec0ff */
[----:B------:R-:W-:Y:S02]  /*efc0*/  FFMA R45, R138, 0.69314718246459960938, R181 ;  /* 0x3f3172188a2d7823 */ /* 0x000fe400000000b5 */
[----:B------:R-:W-:Y:S02]  /*efd0*/  FFMA R46, R235, 0.69314718246459960938, R180 ;  /* 0x3f317218eb2e7823 */ /* 0x000fe400000000b4 */
[----:B------:R-:W-:Y:S01]  /*efe0*/  FFMA R47, R140, 0.69314718246459960938, R175 ;  /* 0x3f3172188c2f7823 */ /* 0x000fe200000000af */
[----:B------:R-:W-:Y:S01]  /*eff0*/  BAR.SYNC.DEFER_BLOCKING 0x0 ;  /* 0x0000000000007b1d */ /* 0x000fe20000010000 */
[----:B------:R-:W-:Y:S02]  /*f000*/  FFMA R28, R237, 0.69314718246459960938, R174 ;  /* 0x3f317218ed1c7823 */ /* 0x000fe400000000ae */
[----:B------:R-:W-:-:S02]  /*f010*/  FFMA R29, R142, 0.69314718246459960938, R173 ;  /* 0x3f3172188e1d7823 */ /* 0x000fc400000000ad */
[----:B------:R-:W-:Y:S02]  /*f020*/  FFMA R30, R239, 0.69314718246459960938, R172 ;  /* 0x3f317218ef1e7823 */ /* 0x000fe400000000ac */
[----:B------:R-:W-:Y:S02]  /*f030*/  FFMA R31, R252, 0.69314718246459960938, R171 ;  /* 0x3f317218fc1f7823 */ /* 0x000fe400000000ab */
[----:B------:R-:W-:Y:S02]  /*f040*/  FFMA R8, R251, 0.69314718246459960938, R170 ;  /* 0x3f317218fb087823 */ /* 0x000fe400000000aa */
[----:B------:R-:W-:Y:S02]  /*f050*/  FFMA R9, R246, 0.69314718246459960938, R169 ;  /* 0x3f317218f6097823 */ /* 0x000fe400000000a9 */
[----:B------:R-:W-:Y:S02]  /*f060*/  FFMA R10, R247, 0.69314718246459960938, R168 ;  /* 0x3f317218f70a7823 */ /* 0x000fe400000000a8 */
[----:B------:R-:W-:-:S02]  /*f070*/  FFMA R11, R248, 0.69314718246459960938, R163 ;  /* 0x3f317218f80b7823 */ /* 0x000fc400000000a3 */
[----:B------:R-:W-:Y:S02]  /*f080*/  FFMA R12, R249, 0.69314718246459960938, R162 ;  /* 0x3f317218f90c7823 */ /* 0x000fe400000000a2 */
[----:B------:R-:W-:Y:S02]  /*f090*/  FFMA R13, R250, 0.69314718246459960938, R161 ;  /* 0x3f317218fa0d7823 */ /* 0x000fe400000000a1 */
[----:B--2---:R-:W-:Y:S02]  /*f0a0*/  FFMA R14, R3, 0.69314718246459960938, R160 ;  /* 0x3f317218030e7823 */ /* 0x004fe400000000a0 */
[----:B---3--:R-:W-:Y:S01]  /*f0b0*/  FFMA R15, R5, 0.69314718246459960938, R0 ;  /* 0x3f317218050f7823 */ /* 0x008fe20000000000 */
[----:B------:R0:W-:Y:S04]  /*f0c0*/  STS.128 [R134], R44 ;  /* 0x0000002c86007388 */ /* 0x0001e80000000c00 */
[----:B------:R0:W-:Y:S04]  /*f0d0*/  STS.128 [R134+0x80], R28 ;  /* 0x0000801c86007388 */ /* 0x0001e80000000c00 */
[----:B------:R0:W-:Y:S04]  /*f0e0*/  STS.128 [R134+0x100], R8 ;  /* 0x0001000886007388 */ /* 0x0001e80000000c00 */
[----:B------:R0:W-:Y:S01]  /*f0f0*/  STS.128 [R134+0x180], R12 ;  /* 0x0001800c86007388 */ /* 0x0001e20000000c00 */
[----:B------:R-:W-:-:S03]  /*f100*/  LOP3.LUT R152, R152, 0xff, RZ, 0xc0, !PT ;  /* 0x000000ff98987812 */ /* 0x000fc600078ec0ff */
[----:B------:R-:W-:Y:S01]  /*f110*/  BAR.SYNC.DEFER_BLOCKING 0x0 ;  /* 0x0000000000007b1d */ /* 0x000fe20000010000 */
[----:B------:R-:W-:-:S13]  /*f120*/  ISETP.GE.U32.AND P0, PT, R152, 0x80, PT ;  /* 0x000000809800780c */ /* 0x000fda0003f06070 */
[----:B------:R-:W-:Y:S05]  /*f130*/  @P0 EXIT ;  /* 0x000000000000094d */ /* 0x000fea0003800000 */
[----:B0-----:R-:W2:Y:S04]  /*f140*/  LDL.LU R184, [R1+0xb0] ;  /* 0x0000b00001b87983 */ /* 0x001ea80000300800 */
[----:B------:R-:W0:Y:S04]  /*f150*/  S2R R178, SR_CTAID.Y ;  /* 0x0000000000b27919 */ /* 0x000e280000002600 */
[----:B------:R-:W1:Y:S01]  /*f160*/  LDS R7, [R132] ;  /* 0x0000000084077984 */ /* 0x000e620000000800 */
[----:B0-----:R-:W-:-:S05]  /*f170*/  IMAD R0, R178, c[0x0][0x1cc], RZ ;  /* 0x00007300b2007a24 */ /* 0x001fca00078e02ff */
[C---:B------:R-:W-:Y:S01]  /*f180*/  SHF.L.U32 R2, R0.reuse, 0x2, RZ ;  /* 0x0000000200027819 */ /* 0x040fe200000006ff */
[----:B------:R-:W-:Y:S01]  /*f190*/  IMAD.HI R0, R0, 0x4, RZ ;  /* 0x0000000400007827 */ /* 0x000fe200078e02ff */
[----:B--2---:R-:W-:-:S03]  /*f1a0*/  SHF.L.U32 R3, R184, 0x2, RZ ;  /* 0x00000002b8037819 */ /* 0x004fc600000006ff */
[----:B------:R-:W-:Y:S01]  /*f1b0*/  IMAD.HI R5, R184, 0x4, RZ ;  /* 0x00000004b8057827 */ /* 0x000fe200078e02ff */
[----:B------:R-:W-:-:S04]  /*f1c0*/  IADD3 R2, P0, P1, R3, c[0x0][0x180], R2 ;  /* 0x0000600003027a10 */ /* 0x000fc8000791e002 */
[----:B------:R-:W-:-:S05]  /*f1d0*/  IADD3.X R3, R5, c[0x0][0x184], R0, P0, P1 ;  /* 0x0000610005037a10 */ /* 0x000fca00007e2400 */
[----:B-1----:R-:W-:Y:S01]  /*f1e0*/  STG.E [R2.64], R7 ;  /* 0x0000000702007986 */ /* 0x002fe2000c101904 */
[----:B------:R-:W-:Y:S05]  /*f1f0*/  EXIT ;  /* 0x000000000000794d */ /* 0x000fea0003800000 */
.L_x_2:
[----:B------:R-:W-:-:S00]  /*f200*/  BRA `(.L_x_2) ;  /* 0xfffffff000007947 */ /* 0x000fc0000383ffff */
[----:B------:R-:W-:-:S00]  /*f210*/  NOP ;  /* 0x0000000000007918 */ /* 0x000fc00000000000 */
        /* <DEDUP_REMOVED lines=14> */
.L_x_3:


//--------------------- .nv.global.init           --------------------------
	.section	.nv.global.init,"aw",@progbits
.nv.global.init:
	.type		_$_str,@object
	.size		_$_str,(.L_0 - _$_str)
_$_str:
        /*0000*/ 	.byte	0x5f, 0x5f, 0x43, 0x55, 0x44, 0x41, 0x5f, 0x46, 0x54, 0x5a, 0x00
.L_0:


//--------------------- .nv.shared.attn_fwd       --------------------------
	.section	.nv.shared.attn_fwd,"aw",@nobits
	.sectionflags	@""
	.align	16
